	.target	sm_90a

	.elftype	@"ET_EXEC"


//--------------------- .note.nv.tkinfo           --------------------------
	.section	.note.nv.tkinfo,"",@"SHT_NOTE"
	.sectionflags	@"SHF_NOTE_NV_TKINFO"
	.tkinfo
        /*0018*/ 	.word	0x00000002
        /*0030*/ 	.string	""
        /*0030*/ 	.string	"ptxas"
        /*0030*/ 	.string	"Cuda compilation tools, release 13.0, V13.0.88"
        /*0030*/ 	.string	"Build cuda_13.0.r13.0/compiler.36424714_0"
        /*0030*/ 	.string	"-v  -suppress-debug-info  -lineinfo  -arch sm_90a "



//--------------------- .note.nv.cuinfo           --------------------------
	.section	.note.nv.cuinfo,"",@"SHT_NOTE"
	.sectionflags	@"SHF_NOTE_NV_CUINFO"
        /*0018*/ 	.short	0x0002
        /*001a*/ 	.short	0x005a
        /*001c*/ 	.short	0x0082
	.zero		2


//--------------------- .nv.info                  --------------------------
	.section	.nv.info,"",@"SHT_CUDA_INFO"
	.align	4


	//----- nvinfo : EIATTR_REGCOUNT
	.align		4
        /*0000*/ 	.byte	0x04, 0x2f
        /*0002*/ 	.short	(.L_1 - .L_0)
	.align		4
.L_0:
        /*0004*/ 	.word	index@(matmul_kernel)
        /*0008*/ 	.word	0x00000020


	//----- nvinfo : EIATTR_FRAME_SIZE
	.align		4
.L_1:
        /*000c*/ 	.byte	0x04, 0x11
        /*000e*/ 	.short	(.L_3 - .L_2)
	.align		4
.L_2:
        /*0010*/ 	.word	index@(matmul_kernel)
        /*0014*/ 	.word	0x0000cf30


	//----- nvinfo : EIATTR_MIN_STACK_SIZE
	.align		4
.L_3:
        /*0018*/ 	.byte	0x04, 0x12
        /*001a*/ 	.short	(.L_5 - .L_4)
	.align		4
.L_4:
        /*001c*/ 	.word	index@(matmul_kernel)
        /*0020*/ 	.word	0x0000cf30
.L_5:


//--------------------- .nv.compat                --------------------------
	.section	.nv.compat,"",@"SHT_CUDA_COMPAT_INFO"
	.align	4
        /*0000*/ 	.byte	0x02, 0x09, 0x01, 0x00, 0x02, 0x02, 0x01, 0x00, 0x02, 0x05, 0x05, 0x00, 0x03, 0x07, 0x01, 0x01
        /*0010*/ 	.byte	0x02, 0x03, 0x00, 0x00, 0x02, 0x06, 0x01, 0x00, 0x04, 0x0b, 0x08, 0x00, 0x00, 0x00, 0x00, 0x00
        /*0020*/ 	.byte	0x00, 0x00, 0x00, 0x00


//--------------------- .nv.info.matmul_kernel    --------------------------
	.section	.nv.info.matmul_kernel,"",@"SHT_CUDA_INFO"
	.sectionflags	@""
	.align	4


	//----- nvinfo : EIATTR_CUDA_API_VERSION
	.align		4
        /*0000*/ 	.byte	0x04, 0x37
        /*0002*/ 	.short	(.L_7 - .L_6)
.L_6:
        /*0004*/ 	.word	0x00000082


	//----- nvinfo : EIATTR_KPARAM_INFO
	.align		4
.L_7:
        /*0008*/ 	.byte	0x04, 0x17
        /*000a*/ 	.short	(.L_9 - .L_8)
.L_8:
        /*000c*/ 	.word	0x00000000
        /*0010*/ 	.short	0x000d
        /*0012*/ 	.short	0x0048
        /*0014*/ 	.byte	0x00, 0xf4, 0x21, 0x00


	//----- nvinfo : EIATTR_KPARAM_INFO
	.align		4
.L_9:
        /*0018*/ 	.byte	0x04, 0x17
        /*001a*/ 	.short	(.L_11 - .L_10)
.L_10:
        /*001c*/ 	.word	0x00000000
        /*0020*/ 	.short	0x000c
        /*0022*/ 	.short	0x0040
        /*0024*/ 	.byte	0x00, 0xf4, 0x21, 0x00


	//----- nvinfo : EIATTR_KPARAM_INFO
	.align		4
.L_11:
        /*0028*/ 	.byte	0x04, 0x17
        /*002a*/ 	.short	(.L_13 - .L_12)
.L_12:
        /*002c*/ 	.word	0x00000000
        /*0030*/ 	.short	0x000b
        /*0032*/ 	.short	0x0038
        /*0034*/ 	.byte	0x00, 0xf0, 0x11, 0x00


	//----- nvinfo : EIATTR_KPARAM_INFO
	.align		4
.L_13:
        /*0038*/ 	.byte	0x04, 0x17
        /*003a*/ 	.short	(.L_15 - .L_14)
.L_14:
        /*003c*/ 	.word	0x00000000
        /*0040*/ 	.short	0x000a
        /*0042*/ 	.short	0x0034
        /*0044*/ 	.byte	0x00, 0xf0, 0x11, 0x00


	//----- nvinfo : EIATTR_KPARAM_INFO
	.align		4
.L_15:
        /*0048*/ 	.byte	0x04, 0x17
        /*004a*/ 	.short	(.L_17 - .L_16)
.L_16:
        /*004c*/ 	.word	0x00000000
        /*0050*/ 	.short	0x0009
        /*0052*/ 	.short	0x0030
        /*0054*/ 	.byte	0x00, 0xf0, 0x11, 0x00


	//----- nvinfo : EIATTR_KPARAM_INFO
	.align		4
.L_17:
        /*0058*/ 	.byte	0x04, 0x17
        /*005a*/ 	.short	(.L_19 - .L_18)
.L_18:
        /*005c*/ 	.word	0x00000000
        /*0060*/ 	.short	0x0008
        /*0062*/ 	.short	0x002c
        /*0064*/ 	.byte	0x00, 0xf0, 0x11, 0x00


	//----- nvinfo : EIATTR_KPARAM_INFO
	.align		4
.L_19:
        /*0068*/ 	.byte	0x04, 0x17
        /*006a*/ 	.short	(.L_21 - .L_20)
.L_20:
        /*006c*/ 	.word	0x00000000
        /*0070*/ 	.short	0x0007
        /*0072*/ 	.short	0x0028
        /*0074*/ 	.byte	0x00, 0xf0, 0x11, 0x00


	//----- nvinfo : EIATTR_KPARAM_INFO
	.align		4
.L_21:
        /*0078*/ 	.byte	0x04, 0x17
        /*007a*/ 	.short	(.L_23 - .L_22)
.L_22:
        /*007c*/ 	.word	0x00000000
        /*0080*/ 	.short	0x0006
        /*0082*/ 	.short	0x0024
        /*0084*/ 	.byte	0x00, 0xf0, 0x11, 0x00


	//----- nvinfo : EIATTR_KPARAM_INFO
	.align		4
.L_23:
        /*0088*/ 	.byte	0x04, 0x17
        /*008a*/ 	.short	(.L_25 - .L_24)
.L_24:
        /*008c*/ 	.word	0x00000000
        /*0090*/ 	.short	0x0005
        /*0092*/ 	.short	0x0020
        /*0094*/ 	.byte	0x00, 0xf0, 0x11, 0x00


	//----- nvinfo : EIATTR_KPARAM_INFO
	.align		4
.L_25:
        /*0098*/ 	.byte	0x04, 0x17
        /*009a*/ 	.short	(.L_27 - .L_26)
.L_26:
        /*009c*/ 	.word	0x00000000
        /*00a0*/ 	.short	0x0004
        /*00a2*/ 	.short	0x001c
        /*00a4*/ 	.byte	0x00, 0xf0, 0x11, 0x00


	//----- nvinfo : EIATTR_KPARAM_INFO
	.align		4
.L_27:
        /*00a8*/ 	.byte	0x04, 0x17
        /*00aa*/ 	.short	(.L_29 - .L_28)
.L_28:
        /*00ac*/ 	.word	0x00000000
        /*00b0*/ 	.short	0x0003
        /*00b2*/ 	.short	0x0018
        /*00b4*/ 	.byte	0x00, 0xf0, 0x11, 0x00


	//----- nvinfo : EIATTR_KPARAM_INFO
	.align		4
.L_29:
        /*00b8*/ 	.byte	0x04, 0x17
        /*00ba*/ 	.short	(.L_31 - .L_30)
.L_30:
        /*00bc*/ 	.word	0x00000000
        /*00c0*/ 	.short	0x0002
        /*00c2*/ 	.short	0x0010
        /*00c4*/ 	.byte	0x00, 0xf4, 0x21, 0x00


	//----- nvinfo : EIATTR_KPARAM_INFO
	.align		4
.L_31:
        /*00c8*/ 	.byte	0x04, 0x17
        /*00ca*/ 	.short	(.L_33 - .L_32)
.L_32:
        /*00cc*/ 	.word	0x00000000
        /*00d0*/ 	.short	0x0001
        /*00d2*/ 	.short	0x0008
        /*00d4*/ 	.byte	0x00, 0xf4, 0x21, 0x00


	//----- nvinfo : EIATTR_KPARAM_INFO
	.align		4
.L_33:
        /*00d8*/ 	.byte	0x04, 0x17
        /*00da*/ 	.short	(.L_35 - .L_34)
.L_34:
        /*00dc*/ 	.word	0x00000000
        /*00e0*/ 	.short	0x0000
        /*00e2*/ 	.short	0x0000
        /*00e4*/ 	.byte	0x00, 0xf4, 0x21, 0x00


	//----- nvinfo : EIATTR_SPARSE_MMA_MASK
	.align		4
.L_35:
        /*00e8*/ 	.byte	0x03, 0x50
        /*00ea*/ 	.short	0x0000


	//----- nvinfo : EIATTR_MAXREG_COUNT
	.align		4
        /*00ec*/ 	.byte	0x03, 0x1b
        /*00ee*/ 	.short	0x00ff


	//----- nvinfo : EIATTR_NUM_BARRIERS
	.align		4
        /*00f0*/ 	.byte	0x02, 0x4c
        /*00f2*/ 	.byte	0x01
	.zero		1


	//----- nvinfo : EIATTR_ANNOTATIONS
	.align		4
        /*00f4*/ 	.byte	0x04, 0x55
        /*00f6*/ 	.short	(.L_37 - .L_36)


	//   ....[0]....
.L_36:
        /*00f8*/ 	.word	0x00000001
        /*00fc*/ 	.byte	0xd0, 0x00, 0x00, 0x00, 0x01, 0x00, 0x00, 0x00, 0xf0, 0x00, 0x00, 0x00, 0x01, 0x00, 0x00, 0x00
        /* <DEDUP_REMOVED lines=1822> */
        /*72ec*/ 	.byte	0xb0, 0xf0, 0x01, 0x00, 0x01, 0x00, 0x00, 0x00, 0xd0, 0xf0, 0x01, 0x00


	//----- nvinfo : EIATTR_MERCURY_ISA_VERSION
	.align		4
.L_37:
        /*72f8*/ 	.byte	0x03, 0x5f
        /*72fa*/ 	.short	0x0101


	//----- nvinfo : EIATTR_EXIT_INSTR_OFFSETS
	.align		4
        /*72fc*/ 	.byte	0x04, 0x1c
        /*72fe*/ 	.short	(.L_39 - .L_38)


	//   ....[0]....
.L_38:
        /*7300*/ 	.word	0x0011aff0


	//   ....[1]....
        /*7304*/ 	.word	0x0011b020


	//----- nvinfo : EIATTR_REQNTID
	.align		4
.L_39:
        /*7308*/ 	.byte	0x04, 0x10
        /*730a*/ 	.short	(.L_41 - .L_40)
.L_40:
        /*730c*/ 	.word	0x00000040
        /*7310*/ 	.word	0x00000001
        /*7314*/ 	.word	0x00000001


	//----- nvinfo : EIATTR_CBANK_PARAM_SIZE
	.align		4
.L_41:
        /*7318*/ 	.byte	0x03, 0x19
        /*731a*/ 	.short	0x0050


	//----- nvinfo : EIATTR_PARAM_CBANK
	.align		4
        /*731c*/ 	.byte	0x04, 0x0a
        /*731e*/ 	.short	(.L_43 - .L_42)
	.align		4
.L_42:
        /*7320*/ 	.word	index@(.nv.constant0.matmul_kernel)
        /*7324*/ 	.short	0x0210
        /*7326*/ 	.short	0x0050


	//----- nvinfo : EIATTR_SW_WAR
	.align		4
.L_43:
        /*7328*/ 	.byte	0x04, 0x36
        /*732a*/ 	.short	(.L_45 - .L_44)
.L_44:
        /*732c*/ 	.word	0x00000008
.L_45:


//--------------------- .nv.callgraph             --------------------------
	.section	.nv.callgraph,"",@"SHT_CUDA_CALLGRAPH"
	.align	4
	.sectionentsize	8
	.align		4
        /*0000*/ 	.word	0x00000000
	.align		4
        /*0004*/ 	.word	0xffffffff
	.align		4
        /*0008*/ 	.word	0x00000000
	.align		4
        /*000c*/ 	.word	0xfffffffe
	.align		4
        /*0010*/ 	.word	0x00000000
	.align		4
        /*0014*/ 	.word	0xfffffffd
	.align		4
        /*0018*/ 	.word	0x00000000
	.align		4
        /*001c*/ 	.word	0xfffffffc


//--------------------- .text.matmul_kernel       --------------------------
	.section	.text.matmul_kernel,"ax",@progbits
	.align	128
        .global         matmul_kernel
        .type           matmul_kernel,@function
        .size           matmul_kernel,(.L_x_3 - matmul_kernel)
        .other          matmul_kernel,@"STO_CUDA_ENTRY STV_DEFAULT"
matmul_kernel:
.text.matmul_kernel:
[----:B------:R-:W0:Y:S08]  /*0000*/  LDC R1, c[0x0][0x28] ;  /* 0x00000a00ff017b82 */ /* 0x000e300000000800 */
[----:B------:R-:W1:Y:S01]  /*0010*/  LDC.64 R2, c[0x0][0x228] ;  /* 0x00008a00ff027b82 */ /* 0x000e620000000a00 */
[----:B0-----:R-:W-:Y:S01]  /*0020*/  VIADD R1, R1, 0xffff30d0 ;  /* 0xffff30d001017836 */ /* 0x001fe20000000000 */
[----:B------:R-:W-:Y:S01]  /*0030*/  UMOV UR4, 0x400 ;  /* 0x0000040000047882 */ /* 0x000fe20000000000 */
[----:B------:R-:W-:-:S02]  /*0040*/  CS2R R24, SRZ ;  /* 0x0000000000187805 */ /* 0x000fc4000001ff00 */
[----:B------:R-:W-:Y:S02]  /*0050*/  CS2R R26, SRZ ;  /* 0x00000000001a7805 */ /* 0x000fe4000001ff00 */
[----:B------:R-:W-:Y:S02]  /*0060*/  CS2R R20, SRZ ;  /* 0x0000000000147805 */ /* 0x000fe4000001ff00 */
[----:B------:R-:W-:Y:S02]  /*0070*/  CS2R R22, SRZ ;  /* 0x0000000000167805 */ /* 0x000fe4000001ff00 */
[----:B------:R-:W-:Y:S01]  /*0080*/  CS2R R16, SRZ ;  /* 0x0000000000107805 */ /* 0x000fe2000001ff00 */
[----:B------:R-:W0:Y:S01]  /*0090*/  LDC R29, c[0x0][0x230] ;  /* 0x00008c00ff1d7b82 */ /* 0x000e220000000800 */
[----:B------:R-:W-:Y:S02]  /*00a0*/  CS2R R18, SRZ ;  /* 0x0000000000127805 */ /* 0x000fe4000001ff00 */
[----:B------:R-:W-:-:S05]  /*00b0*/  CS2R R14, SRZ ;  /* 0x00000000000e7805 */ /* 0x000fca000001ff00 */
[----:B------:R-:W2:Y:S01]  /*00c0*/  S2UR UR5, SR_CgaCtaId ;  /* 0x00000000000579c3 */ /* 0x000ea20000008800 */
[----:B-1----:R0:W-:Y:S01]  /*00d0*/  STL [R1+0x3b2c], R3 ;  /* 0x003b2c0301007387 */ /* 0x0021e20000100800 */
[----:B------:R-:W-:-:S03]  /*00e0*/  VIADD R0, R3, 0xff ;  /* 0x000000ff03007836 */ /* 0x000fc60000000000 */
[----:B------:R1:W-:Y:S02]  /*00f0*/  STL [R1+0x3b30], R2 ;  /* 0x003b300201007387 */ /* 0x0003e40000100800 */
[----:B------:R-:W-:Y:S02]  /*0100*/  SHF.R.S32.HI R5, RZ, 0x1f, R0 ;  /* 0x0000001fff057819 */ /* 0x000fe40000011400 */
[----:B------:R-:W-:Y:S02]  /*0110*/  STL [R1+0x3c0], RZ ;  /* 0x0003c0ff01007387 */ /* 0x000fe40000100800 */
[----:B------:R-:W-:Y:S01]  /*0120*/  LEA.HI R5, R5, R0, RZ, 0x8 ;  /* 0x0000000005057211 */ /* 0x000fe200078f40ff */
[----:B0-----:R-:W-:Y:S01]  /*0130*/  VIADD R3, R29, 0x7f ;  /* 0x0000007f1d037836 */ /* 0x001fe20000000000 */
[----:B------:R-:W-:Y:S02]  /*0140*/  STL [R1+0x3c4], RZ ;  /* 0x0003c4ff01007387 */ /* 0x000fe40000100800 */
[----:B------:R-:W-:-:S02]  /*0150*/  SHF.R.S32.HI R0, RZ, 0x8, R5 ;  /* 0x00000008ff007819 */ /* 0x000fc40000011405 */
[----:B------:R-:W-:Y:S01]  /*0160*/  STL [R1+0x3c8], RZ ;  /* 0x0003c8ff01007387 */ /* 0x000fe20000100800 */
[----:B--2---:R-:W-:Y:S02]  /*0170*/  ULEA UR4, UR5, UR4, 0x18 ;  /* 0x0000000405047291 */ /* 0x004fe4000f8ec03f */
[----:B------:R-:W-:Y:S01]  /*0180*/  IMAD.SHL.U32 R0, R0, 0x8, RZ ;  /* 0x0000000800007824 */ /* 0x000fe200078e00ff */
[----:B------:R-:W-:Y:S04]  /*0190*/  STL [R1+0x3cc], RZ ;  /* 0x0003ccff01007387 */ /* 0x000fe80000100800 */
[----:B------:R-:W-:Y:S01]  /*01a0*/  STL [R1+0x3b0], RZ ;  /* 0x0003b0ff01007387 */ /* 0x000fe20000100800 */
[-C--:B------:R-:W-:Y:S02]  /*01b0*/  IABS R9, R0.reuse ;  /* 0x0000000000097213 */ /* 0x080fe40000000000 */
[----:B------:R-:W-:Y:S01]  /*01c0*/  IABS R12, R0 ;  /* 0x00000000000c7213 */ /* 0x000fe20000000000 */
[----:B------:R-:W-:Y:S01]  /*01d0*/  STL [R1+0x3b4], RZ ;  /* 0x0003b4ff01007387 */ /* 0x000fe20000100800 */
[----:B------:R-:W0:Y:S03]  /*01e0*/  I2F.RP R4, R9 ;  /* 0x0000000900047306 */ /* 0x000e260000209400 */
[----:B------:R-:W-:Y:S04]  /*01f0*/  STL [R1+0x3b8], RZ ;  /* 0x0003b8ff01007387 */ /* 0x000fe80000100800 */
[----:B------:R-:W-:Y:S04]  /*0200*/  STL [R1+0x3bc], RZ ;  /* 0x0003bcff01007387 */ /* 0x000fe80000100800 */
[----:B------:R-:W-:Y:S04]  /*0210*/  STL [R1+0x3a0], RZ ;  /* 0x0003a0ff01007387 */ /* 0x000fe80000100800 */
[----:B------:R-:W-:Y:S01]  /*0220*/  STL [R1+0x3a4], RZ ;  /* 0x0003a4ff01007387 */ /* 0x000fe20000100800 */
[----:B0-----:R-:W0:Y:S03]  /*0230*/  MUFU.RCP R4, R4 ;  /* 0x0000000400047308 */ /* 0x001e260000001000 */
[----:B------:R-:W-:Y:S04]  /*0240*/  STL [R1+0x3a8], RZ ;  /* 0x0003a8ff01007387 */ /* 0x000fe80000100800 */
[----:B------:R-:W-:Y:S04]  /*0250*/  STL [R1+0x3ac], RZ ;  /* 0x0003acff01007387 */ /* 0x000fe80000100800 */
[----:B------:R-:W-:Y:S04]  /*0260*/  STL [R1+0x390], RZ ;  /* 0x000390ff01007387 */ /* 0x000fe80000100800 */
[----:B------:R-:W-:Y:S01]  /*0270*/  STL [R1+0x394], RZ ;  /* 0x000394ff01007387 */ /* 0x000fe20000100800 */
[----:B0-----:R-:W-:-:S03]  /*0280*/  VIADD R6, R4, 0xffffffe ;  /* 0x0ffffffe04067836 */ /* 0x001fc60000000000 */
[----:B------:R-:W-:Y:S01]  /*0290*/  STL [R1+0x398], RZ ;  /* 0x000398ff01007387 */ /* 0x000fe20000100800 */
[----:B------:R-:W-:Y:S01]  /*02a0*/  IMAD.MOV R4, RZ, RZ, -R12 ;  /* 0x000000ffff047224 */ /* 0x000fe200078e0a0c */
[----:B------:R0:W2:Y:S01]  /*02b0*/  F2I.FTZ.U32.TRUNC.NTZ R7, R6 ;  /* 0x0000000600077305 */ /* 0x0000a2000021f000 */
[----:B------:R-:W-:Y:S01]  /*02c0*/  ULDC.64 UR50, c[0x0][0x208] ;  /* 0x0000820000327ab9 */ /* 0x000fe20000000a00 */
[----:B------:R-:W-:Y:S01]  /*02d0*/  STL [R1+0x39c], RZ ;  /* 0x00039cff01007387 */ /* 0x000fe20000100800 */
[----:B------:R-:W-:-:S03]  /*02e0*/  CS2R R12, SRZ ;  /* 0x00000000000c7805 */ /* 0x000fc6000001ff00 */
[----:B------:R-:W-:Y:S01]  /*02f0*/  STL [R1+0x380], RZ ;  /* 0x000380ff01007387 */ /* 0x000fe20000100800 */
[----:B0-----:R-:W-:-:S03]  /*0300*/  IMAD.MOV.U32 R6, RZ, RZ, RZ ;  /* 0x000000ffff067224 */ /* 0x001fc600078e00ff */
[----:B------:R-:W-:Y:S04]  /*0310*/  STL [R1+0x384], RZ ;  /* 0x000384ff01007387 */ /* 0x000fe80000100800 */
[----:B------:R-:W-:Y:S01]  /*0320*/  STL [R1+0x388], RZ ;  /* 0x000388ff01007387 */ /* 0x000fe20000100800 */
[----:B--2---:R-:W-:-:S03]  /*0330*/  IMAD.MOV R8, RZ, RZ, -R7 ;  /* 0x000000ffff087224 */ /* 0x004fc600078e0a07 */
[----:B------:R-:W-:Y:S01]  /*0340*/  STL [R1+0x38c], RZ ;  /* 0x00038cff01007387 */ /* 0x000fe20000100800 */
[----:B------:R-:W-:-:S03]  /*0350*/  IMAD R11, R8, R9, RZ ;  /* 0x00000009080b7224 */ /* 0x000fc600078e02ff */
[----:B------:R-:W-:Y:S01]  /*0360*/  STL [R1+0x370], RZ ;  /* 0x000370ff01007387 */ /* 0x000fe20000100800 */
[----:B------:R-:W-:-:S03]  /*0370*/  IMAD.HI.U32 R7, R7, R11, R6 ;  /* 0x0000000b07077227 */ /* 0x000fc600078e0006 */
[----:B------:R-:W-:Y:S04]  /*0380*/  STL [R1+0x374], RZ ;  /* 0x000374ff01007387 */ /* 0x000fe80000100800 */
        /* <DEDUP_REMOVED lines=218> */
[----:B------:R-:W-:Y:S04]  /*1130*/  STL [R1], RZ ;  /* 0x000000ff01007387 */ /* 0x000fe80000100800 */
[----:B------:R-:W-:Y:S04]  /*1140*/  STL [R1+0x4], RZ ;  /* 0x000004ff01007387 */ /* 0x000fe80000100800 */
[----:B------:R-:W-:Y:S04]  /*1150*/  STL [R1+0x8], RZ ;  /* 0x000008ff01007387 */ /* 0x000fe80000100800 */
[----:B------:R-:W-:Y:S04]  /*1160*/  STL [R1+0xc], RZ ;  /* 0x00000cff01007387 */ /* 0x000fe80000100800 */
[----:B------:R-:W-:Y:S01]  /*1170*/  STL [R1+0x3d0], RZ ;  /* 0x0003d0ff01007387 */ /* 0x000fe20000100800 */
[----:B------:R-:W0:Y:S03]  /*1180*/  S2R R5, SR_CTAID.X ;  /* 0x0000000000057919 */ /* 0x000e260000002500 */
[----:B------:R-:W-:Y:S04]  /*1190*/  STL [R1+0x3d4], RZ ;  /* 0x0003d4ff01007387 */ /* 0x000fe80000100800 */
[----:B------:R-:W-:Y:S04]  /*11a0*/  STL [R1+0x3d8], RZ ;  /* 0x0003d8ff01007387 */ /* 0x000fe80000100800 */
[----:B------:R-:W-:Y:S04]  /*11b0*/  STL [R1+0x3dc], RZ ;  /* 0x0003dcff01007387 */ /* 0x000fe80000100800 */
[----:B------:R-:W-:Y:S04]  /*11c0*/  STL [R1+0x410], RZ ;  /* 0x000410ff01007387 */ /* 0x000fe80000100800 */
[----:B------:R-:W-:Y:S04]  /*11d0*/  STL [R1+0x414], RZ ;  /* 0x000414ff01007387 */ /* 0x000fe80000100800 */
[----:B------:R-:W-:Y:S04]  /*11e0*/  STL [R1+0x418], RZ ;  /* 0x000418ff01007387 */ /* 0x000fe80000100800 */
[----:B------:R-:W-:Y:S04]  /*11f0*/  STL [R1+0x41c], RZ ;  /* 0x00041cff01007387 */ /* 0x000fe80000100800 */
[----:B------:R-:W-:Y:S01]  /*1200*/  STL [R1+0x400], RZ ;  /* 0x000400ff01007387 */ /* 0x000fe20000100800 */
[----:B0-----:R-:W-:-:S03]  /*1210*/  IABS R10, R5 ;  /* 0x00000005000a7213 */ /* 0x001fc60000000000 */
[----:B------:R-:W-:Y:S02]  /*1220*/  STL [R1+0x404], RZ ;  /* 0x000404ff01007387 */ /* 0x000fe40000100800 */
[----:B------:R-:W-:Y:S02]  /*1230*/  IMAD.MOV.U32 R8, RZ, RZ, R10 ;  /* 0x000000ffff087224 */ /* 0x000fe400078e000a */
[----:B------:R-:W-:Y:S02]  /*1240*/  STL [R1+0x408], RZ ;  /* 0x000408ff01007387 */ /* 0x000fe40000100800 */
[----:B------:R-:W-:Y:S02]  /*1250*/  IMAD.HI.U32 R7, R7, R8, RZ ;  /* 0x0000000807077227 */ /* 0x000fe400078e00ff */
[----:B------:R-:W-:Y:S02]  /*1260*/  STL [R1+0x40c], RZ ;  /* 0x00040cff01007387 */ /* 0x000fe40000100800 */
[----:B------:R-:W-:-:S02]  /*1270*/  IMAD R4, R7, R4, R8 ;  /* 0x0000000407047224 */ /* 0x000fc400078e0208 */
[----:B------:R-:W-:Y:S03]  /*1280*/  STL [R1+0x3f0], RZ ;  /* 0x0003f0ff01007387 */ /* 0x000fe60000100800 */
[----:B------:R-:W-:Y:S01]  /*1290*/  ISETP.GT.U32.AND P1, PT, R9, R4, PT ;  /* 0x000000040900720c */ /* 0x000fe20003f24070 */
[----:B------:R-:W-:Y:S04]  /*12a0*/  STL [R1+0x3f4], RZ ;  /* 0x0003f4ff01007387 */ /* 0x000fe80000100800 */
[----:B------:R-:W-:Y:S04]  /*12b0*/  STL [R1+0x3f8], RZ ;  /* 0x0003f8ff01007387 */ /* 0x000fe80000100800 */
[----:B------:R-:W-:Y:S04]  /*12c0*/  STL [R1+0x3fc], RZ ;  /* 0x0003fcff01007387 */ /* 0x000fe80000100800 */
[----:B------:R-:W-:Y:S01]  /*12d0*/  STL [R1+0x3e0], RZ ;  /* 0x0003e0ff01007387 */ /* 0x000fe20000100800 */
[----:B------:R-:W-:-:S02]  /*12e0*/  @!P1 IMAD.IADD R4, R4, 0x1, -R9 ;  /* 0x0000000104049824 */ /* 0x000fc400078e0a09 */
[----:B------:R-:W-:Y:S01]  /*12f0*/  @!P1 VIADD R7, R7, 0x1 ;  /* 0x0000000107079836 */ /* 0x000fe20000000000 */
[----:B------:R-:W-:Y:S01]  /*1300*/  STL [R1+0x3e4], RZ ;  /* 0x0003e4ff01007387 */ /* 0x000fe20000100800 */
[----:B------:R-:W-:Y:S02]  /*1310*/  ISETP.NE.AND P1, PT, R0, RZ, PT ;  /* 0x000000ff0000720c */ /* 0x000fe40003f25270 */
[----:B------:R-:W-:Y:S01]  /*1320*/  ISETP.GE.U32.AND P0, PT, R4, R9, PT ;  /* 0x000000090400720c */ /* 0x000fe20003f06070 */
[----:B------:R-:W-:Y:S01]  /*1330*/  STL [R1+0x3e8], RZ ;  /* 0x0003e8ff01007387 */ /* 0x000fe20000100800 */
[----:B------:R-:W-:-:S03]  /*1340*/  LOP3.LUT R4, R5, R0, RZ, 0x3c, !PT ;  /* 0x0000000005047212 */ /* 0x000fc600078e3cff */
[----:B------:R-:W-:Y:S01]  /*1350*/  STL [R1+0x3ec], RZ ;  /* 0x0003ecff01007387 */ /* 0x000fe20000100800 */
[----:B------:R-:W-:Y:S01]  /*1360*/  ISETP.GE.AND P2, PT, R4, RZ, PT ;  /* 0x000000ff0400720c */ /* 0x000fe20003f46270 */
[----:B------:R-:W-:Y:S02]  /*1370*/  VIADD R4, R2, 0xff ;  /* 0x000000ff02047836 */ /* 0x000fe40000000000 */
[----:B------:R-:W-:Y:S04]  /*1380*/  STL [R1+0x420], RZ ;  /* 0x000420ff01007387 */ /* 0x000fe80000100800 */
[----:B------:R-:W-:Y:S01]  /*1390*/  STL [R1+0x424], RZ ;  /* 0x000424ff01007387 */ /* 0x000fe20000100800 */
[----:B------:R-:W-:-:S03]  /*13a0*/  @P0 VIADD R7, R7, 0x1 ;  /* 0x0000000107070836 */ /* 0x000fc60000000000 */
[----:B------:R-:W-:Y:S01]  /*13b0*/  STL [R1+0x428], RZ ;  /* 0x000428ff01007387 */ /* 0x000fe20000100800 */
[----:B------:R-:W-:Y:S01]  /*13c0*/  IMAD.MOV.U32 R6, RZ, RZ, R7 ;  /* 0x000000ffff067224 */ /* 0x000fe200078e0007 */
[----:B------:R-:W-:Y:S02]  /*13d0*/  SHF.R.S32.HI R7, RZ, 0x1f, R4 ;  /* 0x0000001fff077819 */ /* 0x000fe40000011404 */
[----:B------:R-:W-:Y:S01]  /*13e0*/  STL [R1+0x42c], RZ ;  /* 0x00042cff01007387 */ /* 0x000fe20000100800 */
[----:B------:R-:W-:Y:S01]  /*13f0*/  @!P2 IMAD.MOV R6, RZ, RZ, -R6 ;  /* 0x000000ffff06a224 */ /* 0x000fe200078e0a06 */
[----:B------:R-:W-:Y:S02]  /*1400*/  @!P1 LOP3.LUT R6, RZ, R0, RZ, 0x33, !PT ;  /* 0x00000000ff069212 */ /* 0x000fe400078e33ff */
[----:B------:R-:W-:Y:S01]  /*1410*/  STL [R1+0x430], RZ ;  /* 0x000430ff01007387 */ /* 0x000fe20000100800 */
[----:B------:R-:W-:Y:S02]  /*1420*/  LEA.HI R7, R7, R4, RZ, 0x8 ;  /* 0x0000000407077211 */ /* 0x000fe400078f40ff */
[----:B------:R-:W-:Y:S01]  /*1430*/  IMAD.SHL.U32 R28, R6, 0x8, RZ ;  /* 0x00000008061c7824 */ /* 0x000fe200078e00ff */
[----:B------:R-:W-:Y:S01]  /*1440*/  STL [R1+0x434], RZ ;  /* 0x000434ff01007387 */ /* 0x000fe20000100800 */
[----:B------:R-:W-:-:S03]  /*1450*/  IMAD.MOV R6, RZ, RZ, -R6 ;  /* 0x000000ffff067224 */ /* 0x000fc600078e0a06 */
[----:B------:R-:W-:Y:S01]  /*1460*/  STL [R1+0x438], RZ ;  /* 0x000438ff01007387 */ /* 0x000fe20000100800 */
[----:B------:R-:W-:Y:S01]  /*1470*/  LEA.HI.SX32 R4, R7, -R28, 0x18 ;  /* 0x8000001c07047211 */ /* 0x000fe200078fc2ff */
[----:B------:R-:W-:Y:S02]  /*1480*/  IMAD R11, R0, R6, R5 ;  /* 0x00000006000b7224 */ /* 0x000fe400078e0205 */
[----:B------:R-:W-:Y:S01]  /*1490*/  STL [R1+0x43c], RZ ;  /* 0x00043cff01007387 */ /* 0x000fe20000100800 */
[----:B------:R-:W-:Y:S01]  /*14a0*/  VIMNMX R4, R4, 0x8, PT ;  /* 0x0000000804047848 */ /* 0x000fe20003fe0100 */
[----:B------:R-:W-:Y:S02]  /*14b0*/  IMAD.MOV.U32 R6, RZ, RZ, RZ ;  /* 0x000000ffff067224 */ /* 0x000fe400078e00ff */
        /* <DEDUP_REMOVED lines=15> */
[----:B------:R-:W-:Y:S04]  /*15b0*/  STL [R1+0x498], RZ ;  /* 0x000498ff01007387 */ /* 0x000fe80000100800 */
[----:B------:R-:W-:Y:S01]  /*15c0*/  STL [R1+0x49c], RZ ;  /* 0x00049cff01007387 */ /* 0x000fe20000100800 */
[----:B------:R-:W0:Y:S03]  /*15d0*/  F2I.FTZ.U32.TRUNC.NTZ R7, R7 ;  /* 0x0000000700077305 */ /* 0x000e26000021f000 */
[----:B------:R-:W-:Y:S04]  /*15e0*/  STL [R1+0x480], RZ ;  /* 0x000480ff01007387 */ /* 0x000fe80000100800 */
[----:B------:R-:W-:Y:S04]  /*15f0*/  STL [R1+0x484], RZ ;  /* 0x000484ff01007387 */ /* 0x000fe80000100800 */
[----:B------:R-:W-:Y:S04]  /*1600*/  STL [R1+0x488], RZ ;  /* 0x000488ff01007387 */ /* 0x000fe80000100800 */
[----:B------:R-:W-:Y:S01]  /*1610*/  STL [R1+0x48c], RZ ;  /* 0x00048cff01007387 */ /* 0x000fe20000100800 */
[----:B0-----:R-:W-:-:S03]  /*1620*/  IADD3 R9, RZ, -R7, RZ ;  /* 0x80000007ff097210 */ /* 0x001fc60007ffe0ff */
[----:B------:R-:W-:Y:S02]  /*1630*/  STL [R1+0x470], RZ ;  /* 0x000470ff01007387 */ /* 0x000fe40000100800 */
[----:B------:R-:W-:Y:S01]  /*1640*/  IMAD.MOV.U32 R5, RZ, RZ, R9 ;  /* 0x000000ffff057224 */ /* 0x000fe200078e0009 */
[----:B------:R-:W-:Y:S01]  /*1650*/  IABS R9, R11 ;  /* 0x0000000b00097213 */ /* 0x000fe20000000000 */
[----:B------:R-:W-:Y:S02]  /*1660*/  STL [R1+0x474], RZ ;  /* 0x000474ff01007387 */ /* 0x000fe40000100800 */
[----:B------:R-:W-:Y:S02]  /*1670*/  IMAD R5, R5, R10, RZ ;  /* 0x0000000a05057224 */ /* 0x000fe400078e02ff */
[----:B------:R-:W-:Y:S02]  /*1680*/  STL [R1+0x478], RZ ;  /* 0x000478ff01007387 */ /* 0x000fe40000100800 */
[----:B------:R-:W-:-:S02]  /*1690*/  IMAD.HI.U32 R6, R7, R5, R6 ;  /* 0x0000000507067227 */ /* 0x000fc400078e0006 */
[----:B------:R-:W-:Y:S02]  /*16a0*/  STL [R1+0x47c], RZ ;  /* 0x00047cff01007387 */ /* 0x000fe40000100800 */
[----:B------:R-:W-:Y:S02]  /*16b0*/  IMAD.MOV R5, RZ, RZ, -R0 ;  /* 0x000000ffff057224 */ /* 0x000fe400078e0a00 */
[----:B------:R-:W-:Y:S01]  /*16c0*/  STL [R1+0x460], RZ ;  /* 0x000460ff01007387 */ /* 0x000fe20000100800 */
[----:B------:R-:W-:Y:S01]  /*16d0*/  IMAD.HI.U32 R0, R6, R9, RZ ;  /* 0x0000000906007227 */ /* 0x000fe200078e00ff */
[----:B------:R-:W-:Y:S02]  /*16e0*/  CS2R R6, SRZ ;  /* 0x0000000000067805 */ /* 0x000fe4000001ff00 */
[----:B------:R-:W-:Y:S01]  /*16f0*/  STL [R1+0x464], RZ ;  /* 0x000464ff01007387 */ /* 0x000fe20000100800 */
[----:B------:R-:W-:Y:S01]  /*1700*/  IMAD R5, R0, R5, R9 ;  /* 0x0000000500057224 */ /* 0x000fe200078e0209 */
[----:B------:R-:W-:-:S02]  /*1710*/  CS2R R8, SRZ ;  /* 0x0000000000087805 */ /* 0x000fc4000001ff00 */
[----:B------:R-:W-:Y:S02]  /*1720*/  STL [R1+0x468], RZ ;  /* 0x000468ff01007387 */ /* 0x000fe40000100800 */
[----:B------:R-:W-:Y:S02]  /*1730*/  ISETP.GT.U32.AND P1, PT, R10, R5, PT ;  /* 0x000000050a00720c */ /* 0x000fe40003f24070 */
[----:B------:R-:W-:Y:S04]  /*1740*/  STL [R1+0x46c], RZ ;  /* 0x00046cff01007387 */ /* 0x000fe80000100800 */
[----:B------:R-:W-:Y:S04]  /*1750*/  STL [R1+0x4a0], RZ ;  /* 0x0004a0ff01007387 */ /* 0x000fe80000100800 */
[----:B------:R-:W-:Y:S03]  /*1760*/  STL [R1+0x4a4], RZ ;  /* 0x0004a4ff01007387 */ /* 0x000fe60000100800 */
[----:B------:R-:W-:Y:S01]  /*1770*/  @!P1 IMAD.IADD R5, R5, 0x1, -R10 ;  /* 0x0000000105059824 */ /* 0x000fe200078e0a0a */
[----:B------:R-:W-:Y:S01]  /*1780*/  STL [R1+0x4a8], RZ ;  /* 0x0004a8ff01007387 */ /* 0x000fe20000100800 */
[----:B------:R-:W-:Y:S01]  /*1790*/  @!P1 VIADD R0, R0, 0x1 ;  /* 0x0000000100009836 */ /* 0x000fe20000000000 */
[----:B------:R-:W-:-:S02]  /*17a0*/  ISETP.NE.AND P1, PT, R4, RZ, PT ;  /* 0x000000ff0400720c */ /* 0x000fc40003f25270 */
[----:B------:R-:W-:Y:S01]  /*17b0*/  STL [R1+0x4ac], RZ ;  /* 0x0004acff01007387 */ /* 0x000fe20000100800 */
[----:B------:R-:W-:Y:S02]  /*17c0*/  ISETP.GE.U32.AND P0, PT, R5, R10, PT ;  /* 0x0000000a0500720c */ /* 0x000fe40003f06070 */
[-C--:B------:R-:W-:Y:S01]  /*17d0*/  LOP3.LUT R5, R11, R4.reuse, RZ, 0x3c, !PT ;  /* 0x000000040b057212 */ /* 0x080fe200078e3cff */
[----:B------:R-:W-:Y:S03]  /*17e0*/  STL [R1+0x4c0], RZ ;  /* 0x0004c0ff01007387 */ /* 0x000fe60000100800 */
[----:B------:R-:W-:Y:S01]  /*17f0*/  ISETP.GE.AND P2, PT, R5, RZ, PT ;  /* 0x000000ff0500720c */ /* 0x000fe20003f46270 */
[----:B------:R-:W-:Y:S04]  /*1800*/  STL [R1+0x4c4], RZ ;  /* 0x0004c4ff01007387 */ /* 0x000fe80000100800 */
[----:B------:R-:W-:Y:S02]  /*1810*/  STL [R1+0x4c8], RZ ;  /* 0x0004c8ff01007387 */ /* 0x000fe40000100800 */
[----:B------:R-:W-:Y:S01]  /*1820*/  @P0 VIADD R0, R0, 0x1 ;  /* 0x0000000100000836 */ /* 0x000fe20000000000 */
[----:B------:R-:W-:Y:S01]  /*1830*/  ISETP.GE.AND P0, PT, R3, 0x80, PT ;  /* 0x000000800300780c */ /* 0x000fe20003f06270 */
[----:B------:R-:W-:Y:S04]  /*1840*/  STL [R1+0x4cc], RZ ;  /* 0x0004ccff01007387 */ /* 0x000fe80000100800 */
[----:B------:R-:W-:Y:S01]  /*1850*/  STL [R1+0x4d0], RZ ;  /* 0x0004d0ff01007387 */ /* 0x000fe20000100800 */
[----:B------:R-:W-:Y:S01]  /*1860*/  @!P2 IMAD.MOV R0, RZ, RZ, -R0 ;  /* 0x000000ffff00a224 */ /* 0x000fe200078e0a00 */
[----:B------:R-:W-:-:S02]  /*1870*/  @!P1 LOP3.LUT R0, RZ, R4, RZ, 0x33, !PT ;  /* 0x00000004ff009212 */ /* 0x000fc400078e33ff */
[----:B------:R-:W-:Y:S03]  /*1880*/  STL [R1+0x4d4], RZ ;  /* 0x0004d4ff01007387 */ /* 0x000fe60000100800 */
[----:B-1----:R-:W-:Y:S01]  /*1890*/  IMAD.SHL.U32 R2, R0, 0x100, RZ ;  /* 0x0000010000027824 */ /* 0x002fe200078e00ff */
[----:B------:R-:W-:Y:S01]  /*18a0*/  STL [R1+0x4d8], RZ ;  /* 0x0004d8ff01007387 */ /* 0x000fe20000100800 */
[----:B------:R-:W-:Y:S02]  /*18b0*/  IMAD.MOV R5, RZ, RZ, -R0 ;  /* 0x000000ffff057224 */ /* 0x000fe400078e0a00 */
[C---:B------:R-:W-:Y:S01]  /*18c0*/  VIADD R0, R2.reuse, 0x1 ;  /* 0x0000000102007836 */ /* 0x040fe20000000000 */
[----:B------:R-:W-:Y:S01]  /*18d0*/  STL [R1+0x4dc], RZ ;  /* 0x0004dcff01007387 */ /* 0x000fe20000100800 */
[----:B------:R-:W-:Y:S02]  /*18e0*/  VIADD R3, R2, 0x2 ;  /* 0x0000000202037836 */ /* 0x000fe40000000000 */
[----:B------:R-:W-:Y:S01]  /*18f0*/  IMAD R5, R4, R5, R11 ;  /* 0x0000000504057224 */ /* 0x000fe200078e020b */
[----:B------:R-:W-:Y:S01]  /*1900*/  STL [R1+0x4e0], RZ ;  /* 0x0004e0ff01007387 */ /* 0x000fe20000100800 */
[----:B------:R-:W-:-:S02]  /*1910*/  CS2R R10, SRZ ;  /* 0x00000000000a7805 */ /* 0x000fc4000001ff00 */
[----:B------:R-:W-:Y:S01]  /*1920*/  IMAD.IADD R28, R28, 0x1, R5 ;  /* 0x000000011c1c7824 */ /* 0x000fe200078e0205 */
[----:B------:R-:W-:Y:S01]  /*1930*/  STL [R1+0x4e4], RZ ;  /* 0x0004e4ff01007387 */ /* 0x000fe20000100800 */
[----:B------:R-:W-:-:S03]  /*1940*/  CS2R R4, SRZ ;  /* 0x0000000000047805 */ /* 0x000fc6000001ff00 */
        /* <DEDUP_REMOVED lines=178> */
[----:B------:R-:W-:Y:S04]  /*2470*/  STL [R1+0x16e0], R2 ;  /* 0x0016e00201007387 */ /* 0x000fe80000100800 */
[----:B------:R0:W-:Y:S04]  /*2480*/  STL [R1+0xb90], R0 ;  /* 0x000b900001007387 */ /* 0x0001e80000100800 */
[----:B------:R1:W-:Y:S01]  /*2490*/  STL [R1+0xb8c], R3 ;  /* 0x000b8c0301007387 */ /* 0x0003e20000100800 */
[----:B------:R-:W2:Y:S01]  /*24a0*/  S2R R29, SR_TID.X ;  /* 0x00000000001d7919 */ /* 0x000ea20000002100 */
[----:B0-----:R-:W-:-:S02]  /*24b0*/  VIADD R0, R2, 0x3 ;  /* 0x0000000302007836 */ /* 0x001fc40000000000 */
[----:B-1----:R-:W-:-:S03]  /*24c0*/  VIADD R3, R2, 0x4 ;  /* 0x0000000402037836 */ /* 0x002fc60000000000 */
[----:B------:R0:W-:Y:S04]  /*24d0*/  STL [R1+0xb88], R0 ;  /* 0x000b880001007387 */ /* 0x0001e80000100800 */
[----:B------:R1:W-:Y:S01]  /*24e0*/  STL [R1+0xb84], R3 ;  /* 0x000b840301007387 */ /* 0x0003e20000100800 */
[C---:B0-----:R-:W-:Y:S02]  /*24f0*/  VIADD R0, R2.reuse, 0x5 ;  /* 0x0000000502007836 */ /* 0x041fe40000000000 */
[----:B-1----:R-:W-:-:S03]  /*2500*/  VIADD R3, R2, 0x6 ;  /* 0x0000000602037836 */ /* 0x002fc60000000000 */
[----:B------:R0:W-:Y:S04]  /*2510*/  STL [R1+0xb80], R0 ;  /* 0x000b800001007387 */ /* 0x0001e80000100800 */
[----:B------:R1:W-:Y:S01]  /*2520*/  STL [R1+0xb7c], R3 ;  /* 0x000b7c0301007387 */ /* 0x0003e20000100800 */
[C---:B0-----:R-:W-:Y:S02]  /*2530*/  IADD3 R0, R2.reuse, 0x7, RZ ;  /* 0x0000000702007810 */ /* 0x041fe40007ffe0ff */
[----:B--2---:R-:W-:Y:S01]  /*2540*/  LOP3.LUT R29, R29, 0x3f, RZ, 0xc0, !PT ;  /* 0x0000003f1d1d7812 */ /* 0x004fe200078ec0ff */
[C---:B-1----:R-:W-:Y:S02]  /*2550*/  VIADD R3, R2.reuse, 0x8 ;  /* 0x0000000802037836 */ /* 0x042fe40000000000 */
[----:B------:R0:W-:Y:S04]  /*2560*/  STL [R1+0xb74], R0 ;  /* 0x000b740001007387 */ /* 0x0001e80000100800 */
[----:B------:R1:W-:Y:S01]  /*2570*/  STL [R1+0xb70], R3 ;  /* 0x000b700301007387 */ /* 0x0003e20000100800 */
        /* <DEDUP_REMOVED lines=32> */
[C---:B0-----:R-:W-:Y:S01]  /*2780*/  IADD3 R0, R2.reuse, 0x19, RZ ;  /* 0x0000001902007810 */ /* 0x041fe20007ffe0ff */
[----:B-1----:R-:W-:-:S04]  /*2790*/  VIADD R3, R2, 0x1a ;  /* 0x0000001a02037836 */ /* 0x002fc80000000000 */
        /* <DEDUP_REMOVED lines=370> */
[----:B0-----:R-:W-:Y:S02]  /*3ec0*/  IMAD.SHL.U32 R0, R28, 0x100, RZ ;  /* 0x000001001c007824 */ /* 0x001fe400078e00ff */
[----:B-1----:R-:W-:-:S05]  /*3ed0*/  VIADD R3, R2, 0xd3 ;  /* 0x000000d302037836 */ /* 0x002fca0000000000 */
[----:B------:R0:W-:Y:S02]  /*3ee0*/  STL [R1+0x738], R3 ;  /* 0x0007380301007387 */ /* 0x0001e40000100800 */
[----:B0-----:R-:W-:-:S05]  /*3ef0*/  VIADD R3, R2, 0xd4 ;  /* 0x000000d402037836 */ /* 0x001fca0000000000 */
[----:B------:R0:W-:Y:S02]  /*3f00*/  STL [R1+0x734], R3 ;  /* 0x0007340301007387 */ /* 0x0001e40000100800 */
[----:B0-----:R-:W-:Y:S01]  /*3f10*/  PRMT R3, R29, 0x6540, R28 ;  /* 0x000065401d037816 */ /* 0x001fe2000000001c */
[----:B------:R-:W-:Y:S01]  /*3f20*/  VIADD R28, R2, 0xd5 ;  /* 0x000000d5021c7836 */ /* 0x000fe20000000000 */
[----:B------:R-:W-:Y:S01]  /*3f30*/  LOP3.LUT R29, R0, 0x40, R29, 0xfe, !PT ;  /* 0x00000040001d7812 */ /* 0x000fe200078efe1d */
[----:B------:R-:W-:-:S04]  /*3f40*/  VIADD R0, R2, 0xd6 ;  /* 0x000000d602007836 */ /* 0x000fc80000000000 */
[----:B------:R0:W-:Y:S04]  /*3f50*/  STL [R1+0x1b0c], R29 ;  /* 0x001b0c1d01007387 */ /* 0x0001e80000100800 */
[----:B------:R-:W-:Y:S04]  /*3f60*/  STL [R1+0x1b08], R3 ;  /* 0x001b080301007387 */ /* 0x000fe80000100800 */
[----:B------:R1:W-:Y:S01]  /*3f70*/  STL [R1+0x730], R28 ;  /* 0x0007301c01007387 */ /* 0x0003e20000100800 */
[----:B0-----:R-:W-:-:S03]  /*3f80*/  VIADD R29, R2, 0xd7 ;  /* 0x000000d7021d7836 */ /* 0x001fc60000000000 */
[----:B------:R0:W-:Y:S04]  /*3f90*/  STL [R1+0x72c], R0 ;  /* 0x00072c0001007387 */ /* 0x0001e80000100800 */
[----:B------:R2:W-:Y:S01]  /*3fa0*/  STL [R1+0x728], R29 ;  /* 0x0007281d01007387 */ /* 0x0005e20000100800 */
[C---:B-1----:R-:W-:Y:S02]  /*3fb0*/  VIADD R28, R2.reuse, 0xd8 ;  /* 0x000000d8021c7836 */ /* 0x042fe40000000000 */
[----:B0-----:R-:W-:-:S03]  /*3fc0*/  VIADD R0, R2, 0xd9 ;  /* 0x000000d902007836 */ /* 0x001fc60000000000 */
[----:B------:R0:W-:Y:S01]  /*3fd0*/  STL [R1+0x724], R28 ;  /* 0x0007241c01007387 */ /* 0x0001e20000100800 */
[----:B--2---:R-:W-:-:S03]  /*3fe0*/  VIADD R29, R2, 0xda ;  /* 0x000000da021d7836 */ /* 0x004fc60000000000 */
[----:B------:R1:W-:Y:S04]  /*3ff0*/  STL [R1+0x720], R0 ;  /* 0x0007200001007387 */ /* 0x0003e80000100800 */
[----:B------:R2:W-:Y:S01]  /*4000*/  STL [R1+0x71c], R29 ;  /* 0x00071c1d01007387 */ /* 0x0005e20000100800 */
[C---:B0-----:R-:W-:Y:S02]  /*4010*/  VIADD R28, R2.reuse, 0xdb ;  /* 0x000000db021c7836 */ /* 0x041fe40000000000 */
[----:B-1----:R-:W-:-:S03]  /*4020*/  VIADD R0, R2, 0xdc ;  /* 0x000000dc02007836 */ /* 0x002fc60000000000 */
[----:B------:R0:W-:Y:S01]  /*4030*/  STL [R1+0x718], R28 ;  /* 0x0007181c01007387 */ /* 0x0001e20000100800 */
[----:B--2---:R-:W-:-:S03]  /*4040*/  VIADD R29, R2, 0xdd ;  /* 0x000000dd021d7836 */ /* 0x004fc60000000000 */
[----:B------:R1:W-:Y:S04]  /*4050*/  STL [R1+0x714], R0 ;  /* 0x0007140001007387 */ /* 0x0003e80000100800 */
[----:B------:R2:W-:Y:S01]  /*4060*/  STL [R1+0x710], R29 ;  /* 0x0007101d01007387 */ /* 0x0005e20000100800 */
[C---:B0-----:R-:W-:Y:S01]  /*4070*/  IADD3 R28, R2.reuse, 0xde, RZ ;  /* 0x000000de021c7810 */ /* 0x041fe20007ffe0ff */
[----:B-1----:R-:W-:-:S04]  /*4080*/  VIADD R0, R2, 0xdf ;  /* 0x000000df02007836 */ /* 0x002fc80000000000 */
        /* <DEDUP_REMOVED lines=61> */
[C---:B--2---:R-:W-:Y:S02]  /*4460*/  VIADD R29, R2.reuse, 0xfe ;  /* 0x000000fe021d7836 */ /* 0x044fe40000000000 */
[----:B0-----:R-:W-:Y:S01]  /*4470*/  VIADD R28, R2, 0xff ;  /* 0x000000ff021c7836 */ /* 0x001fe20000000000 */
[C---:B------:R-:W-:Y:S02]  /*4480*/  LOP3.LUT R2, R3.reuse, 0x80, RZ, 0xfc, !PT ;  /* 0x0000008003027812 */ /* 0x040fe400078efcff */
[----:B------:R-:W-:-:S03]  /*4490*/  LOP3.LUT R3, R3, 0xc0, RZ, 0xfc, !PT ;  /* 0x000000c003037812 */ /* 0x000fc600078efcff */
[----:B------:R0:W-:Y:S04]  /*44a0*/  STL [R1+0x1b10], R2 ;  /* 0x001b100201007387 */ /* 0x0001e80000100800 */
[----:B0-----:R0:W5:Y:S04]  /*44b0*/  LDL.LU R2, [R1+0x3b30] ;  /* 0x003b300001027983 */ /* 0x0011680000300800 */
[----:B------:R-:W-:Y:S04]  /*44c0*/  STL [R1+0x4b0], R0 ;  /* 0x0004b00001007387 */ /* 0x000fe80000100800 */
[----:B------:R1:W-:Y:S04]  /*44d0*/  STL [R1+0x1b14], R3 ;  /* 0x001b140301007387 */ /* 0x0003e80000100800 */
[----:B-1----:R0:W5:Y:S01]  /*44e0*/  LDL.LU R3, [R1+0x3b2c] ;  /* 0x003b2c0001037983 */ /* 0x0021620000300800 */
[----:B------:R-:W-:Y:S05]  /*44f0*/  @!P0 BRA `(.L_x_0) ;  /* 0x00000f6800888947 */ /* 0x000fea0003800000 */
[----:B------:R-:W2:Y:S01]  /*4500*/  LDL R17, [R1+0x1b08] ;  /* 0x001b080001117983 */ /* 0x000ea20000100800 */
[----:B------:R-:W-:Y:S01]  /*4510*/  IMAD.MOV.U32 R7, RZ, RZ, R0 ;  /* 0x000000ffff077224 */ /* 0x000fe200078e0000 */
[----:B------:R-:W-:Y:S01]  /*4520*/  ISETP.GE.AND P0, PT, R29, RZ, PT ;  /* 0x000000ff1d00720c */ /* 0x000fe20003f06270 */
[----:B------:R-:W-:Y:S01]  /*4530*/  ULDC.64 UR6, c[0x0][0x218] ;  /* 0x0000860000067ab9 */ /* 0x000fe20000000a00 */
[----:B------:R-:W3:Y:S01]  /*4540*/  LDL.LU R15, [R1+0xab0] ;  /* 0x000ab000010f7983 */ /* 0x000ee20000300800 */
[----:B-----5:R-:W-:Y:S01]  /*4550*/  IABS R6, R2 ;  /* 0x0000000200067213 */ /* 0x020fe20000000000 */
[----:B------:R-:W-:Y:S02]  /*4560*/  ULDC UR5, c[0x0][0x240] ;  /* 0x0000900000057ab9 */ /* 0x000fe40000000800 */
[----:B------:R-:W4:Y:S04]  /*4570*/  LDL.LU R18, [R1+0xaac] ;  /* 0x000aac0001127983 */ /* 0x000f280000300800 */
[----:B------:R-:W3:Y:S04]  /*4580*/  LDL.LU R19, [R1+0xaa0] ;  /* 0x000aa00001137983 */ /* 0x000ee80000300800 */
[----:B------:R-:W3:Y:S04]  /*4590*/  LDL.LU R12, [R1+0x6dc] ;  /* 0x0006dc00010c7983 */ /* 0x000ee80000300800 */
[----:B------:R-:W2:Y:S04]  /*45a0*/  LDL.LU R13, [R1+0xab4] ;  /* 0x000ab400010d7983 */ /* 0x000ea80000300800 */
[----:B------:R-:W3:Y:S04]  /*45b0*/  LDL.LU R14, [R1+0xa74] ;  /* 0x000a7400010e7983 */ /* 0x000ee80000300800 */
[----:B------:R-:W4:Y:S04]  /*45c0*/  LDL.LU R11, [R1+0x788] ;  /* 0x00078800010b7983 */ /* 0x000f280000300800 */
[----:B------:R-:W3:Y:S04]  /*45d0*/  LDL R20, [R1+0x1b14] ;  /* 0x001b140001147983 */ /* 0x000ee80000100800 */
[----:B------:R-:W3:Y:S04]  /*45e0*/  LDL R26, [R1+0x1b0c] ;  /* 0x001b0c00011a7983 */ /* 0x000ee80000100800 */
[----:B------:R-:W3:Y:S01]  /*45f0*/  LDL R27, [R1+0x1b10] ;  /* 0x001b1000011b7983 */ /* 0x000ee20000100800 */
[----:B------:R-:W-:-:S03]  /*4600*/  IABS R0, R3 ;  /* 0x0000000300007213 */ /* 0x000fc60000000000 */
[----:B------:R-:W3:Y:S04]  /*4610*/  LDL.LU R24, [R1+0x4b8] ;  /* 0x0004b80001187983 */ /* 0x000ee80000300800 */
[----:B------:R-:W3:Y:S04]  /*4620*/  LDL.LU R25, [R1+0x4bc] ;  /* 0x0004bc0001197983 */ /* 0x000ee80000300800 */
[----:B------:R1:W-:Y:S04]  /*4630*/  STL [R1+0x3dec], R3 ;  /* 0x003dec0301007387 */ /* 0x0003e80000100800 */
[----:B-1----:R-:W3:Y:S01]  /*4640*/  LDL.LU R3, [R1+0x4b4] ;  /* 0x0004b40001037983 */ /* 0x002ee20000300800 */
[----:B------:R-:W1:Y:S08]  /*4650*/  I2F.RP R5, R6 ;  /* 0x0000000600057306 */ /* 0x000e700000209400 */
[----:B------:R-:W0:Y:S08]  /*4660*/  I2F.RP R4, R0 ;  /* 0x0000000000047306 */ /* 0x000e300000209400 */
[----:B-1----:R-:W1:Y:S08]  /*4670*/  MUFU.RCP R5, R5 ;  /* 0x0000000500057308 */ /* 0x002e700000001000 */
[----:B0-----:R-:W0:Y:S01]  /*4680*/  MUFU.RCP R4, R4 ;  /* 0x0000000400047308 */ /* 0x001e220000001000 */
[----:B-1----:R-:W-:-:S02]  /*4690*/  VIADD R5, R5, 0xffffffe ;  /* 0x0ffffffe05057836 */ /* 0x002fc40000000000 */
[----:B--2---:R-:W-:Y:S01]  /*46a0*/  IMAD.MOV.U32 R23, RZ, RZ, R13 ;  /* 0x000000ffff177224 */ /* 0x004fe200078e000d */
[----:B------:R-:W-:Y:S02]  /*46b0*/  IABS R13, R29 ;  /* 0x0000001d000d7213 */ /* 0x000fe40000000000 */
[----:B------:R-:W2:Y:S02]  /*46c0*/  LDL R29, [R1+0x1b08] ;  /* 0x001b0800011d7983 */ /* 0x000ea40000100800 */
[----:B------:R-:W1:Y:S01]  /*46d0*/  F2I.FTZ.U32.TRUNC.NTZ R5, R5 ;  /* 0x0000000500057305 */ /* 0x000e62000021f000 */
[----:B0-----:R-:W-:-:S07]  /*46e0*/  IADD3 R4, R4, 0xffffffe, RZ ;  /* 0x0ffffffe04047810 */ /* 0x001fce0007ffe0ff */
[----:B------:R1:W0:Y:S01]  /*46f0*/  F2I.FTZ.U32.TRUNC.NTZ R9, R4 ;  /* 0x0000000400097305 */ /* 0x000222000021f000 */
[----:B------:R-:W-:Y:S01]  /*4700*/  IABS R8, R17 ;  /* 0x0000001100087213 */ /* 0x000fe20000000000 */
[----:B-1----:R-:W-:-:S04]  /*4710*/  IMAD.MOV R4, RZ, RZ, -R5 ;  /* 0x000000ffff047224 */ /* 0x002fc800078e0a05 */
[----:B------:R-:W-:Y:S02]  /*4720*/  IMAD R10, R4, R6, RZ ;  /* 0x00000006040a7224 */ /* 0x000fe400078e02ff */
[----:B------:R-:W-:Y:S02]  /*4730*/  IMAD.MOV.U32 R4, RZ, RZ, RZ ;  /* 0x000000ffff047224 */ /* 0x000fe400078e00ff */
[----:B------:R-:W-:Y:S02]  /*4740*/  IMAD.MOV.U32 R21, RZ, RZ, R7 ;  /* 0x000000ffff157224 */ /* 0x000fe400078e0007 */
[----:B------:R-:W-:-:S04]  /*4750*/  IMAD.HI.U32 R4, R5, R10, R4 ;  /* 0x0000000a05047227 */ /* 0x000fc800078e0004 */
[----:B0-----:R-:W-:Y:S02]  /*4760*/  IMAD.MOV R7, RZ, RZ, -R9 ;  /* 0x000000ffff077224 */ /* 0x001fe400078e0a09 */
[----:B------:R-:W-:Y:S02]  /*4770*/  IMAD.MOV.U32 R5, RZ, RZ, R8 ;  /* 0x000000ffff057224 */ /* 0x000fe400078e0008 */
[----:B----4-:R-:W-:Y:S02]  /*4780*/  IMAD.MOV.U32 R22, RZ, RZ, R11 ;  /* 0x000000ffff167224 */ /* 0x010fe400078e000b */
[----:B------:R-:W-:Y:S02]  /*4790*/  IMAD R11, R7, R0, RZ ;  /* 0x00000000070b7224 */ /* 0x000fe400078e02ff */
[----:B------:R-:W-:Y:S02]  /*47a0*/  IMAD.MOV.U32 R8, RZ, RZ, RZ ;  /* 0x000000ffff087224 */ /* 0x000fe400078e00ff */
[----:B------:R-:W-:Y:S01]  /*47b0*/  IMAD.HI.U32 R10, R4, R5, RZ ;  /* 0x00000005040a7227 */ /* 0x000fe200078e00ff */
[----:B---3--:R-:W-:-:S03]  /*47c0*/  IABS R7, R26 ;  /* 0x0000001a00077213 */ /* 0x008fc60000000000 */
[----:B------:R-:W-:Y:S01]  /*47d0*/  IMAD.HI.U32 R8, R9, R11, R8 ;  /* 0x0000000b09087227 */ /* 0x000fe200078e0008 */
[----:B------:R-:W-:-:S03]  /*47e0*/  IABS R11, R20 ;  /* 0x00000014000b7213 */ /* 0x000fc60000000000 */
[----:B------:R-:W-:Y:S02]  /*47f0*/  IMAD.MOV R10, RZ, RZ, -R10 ;  /* 0x000000ffff0a7224 */ /* 0x000fe400078e0a0a */
[----:B------:R-:W-:Y:S02]  /*4800*/  IMAD.MOV.U32 R16, RZ, RZ, R18 ;  /* 0x000000ffff107224 */ /* 0x000fe400078e0012 */
[----:B------:R-:W-:Y:S02]  /*4810*/  IMAD.MOV.U32 R18, RZ, RZ, R19 ;  /* 0x000000ffff127224 */ /* 0x000fe400078e0013 */
[----:B------:R-:W-:Y:S02]  /*4820*/  IMAD R9, R6, R10, R5 ;  /* 0x0000000a06097224 */ /* 0x000fe400078e0205 */
[----:B------:R-:W-:Y:S01]  /*4830*/  IMAD.MOV.U32 R19, RZ, RZ, R12 ;  /* 0x000000ffff137224 */ /* 0x000fe200078e000c */
[----:B------:R-:W-:Y:S01]  /*4840*/  IABS R12, R27 ;  /* 0x0000001b000c7213 */ /* 0x000fe20000000000 */
[----:B------:R-:W-:-:S02]  /*4850*/  IMAD.MOV.U32 R5, RZ, RZ, R11 ;  /* 0x000000ffff057224 */ /* 0x000fc400078e000b */
[----:B------:R-:W-:-:S04]  /*4860*/  IMAD.HI.U32 R11, R4, R7, RZ ;  /* 0x00000007040b7227 */ /* 0x000fc800078e00ff */
[----:B------:R-:W-:Y:S02]  /*4870*/  IMAD.MOV R11, RZ, RZ, -R11 ;  /* 0x000000ffff0b7224 */ /* 0x000fe400078e0a0b */
[----:B------:R-:W-:Y:S01]  /*4880*/  IMAD.MOV.U32 R10, RZ, RZ, R12 ;  /* 0x000000ffff0a7224 */ /* 0x000fe200078e000c */
[C---:B------:R-:W-:Y:S01]  /*4890*/  ISETP.GT.U32.AND P2, PT, R6.reuse, R9, PT ;  /* 0x000000090600720c */ /* 0x040fe20003f44070 */
[----:B------:R-:W-:Y:S02]  /*48a0*/  IMAD R7, R6, R11, R7 ;  /* 0x0000000b06077224 */ /* 0x000fe400078e0207 */
[----:B------:R-:W-:-:S04]  /*48b0*/  IMAD.HI.U32 R12, R4, R10, RZ ;  /* 0x0000000a040c7227 */ /* 0x000fc800078e00ff */
[----:B------:R-:W-:Y:S01]  /*48c0*/  IMAD.HI.U32 R4, R4, R5, RZ ;  /* 0x0000000504047227 */ /* 0x000fe200078e00ff */
[----:B------:R-:W-:-:S04]  /*48d0*/  ISETP.GT.U32.AND P3, PT, R6, R7, PT ;  /* 0x000000070600720c */ /* 0x000fc80003f64070 */
[----:B------:R-:W-:Y:S01]  /*48e0*/  IADD3 R4, -R4, RZ, RZ ;  /* 0x000000ff04047210 */ /* 0x000fe20007ffe1ff */
[----:B------:R-:W-:Y:S01]  /*48f0*/  @!P2 IMAD.IADD R9, R9, 0x1, -R6 ;  /* 0x000000010909a824 */ /* 0x000fe200078e0a06 */
[----:B------:R-:W-:-:S03]  /*4900*/  ISETP.GE.AND P1, PT, R28, RZ, PT ;  /* 0x000000ff1c00720c */ /* 0x000fc60003f26270 */
[----:B------:R-:W-:Y:S01]  /*4910*/  IMAD R4, R6, R4, R5 ;  /* 0x0000000406047224 */ /* 0x000fe200078e0205 */
[----:B------:R-:W-:-:S03]  /*4920*/  IABS R28, R28 ;  /* 0x0000001c001c7213 */ /* 0x000fc60000000000 */
[----:B------:R-:W-:Y:S01]  /*4930*/  @!P3 IMAD.IADD R7, R7, 0x1, -R6 ;  /* 0x000000010707b824 */ /* 0x000fe200078e0a06 */
[----:B------:R-:W-:Y:S01]  /*4940*/  ISETP.GT.U32.AND P4, PT, R6, R4, PT ;  /* 0x000000040600720c */ /* 0x000fe20003f84070 */
[----:B------:R-:W-:Y:S01]  /*4950*/  IMAD.HI.U32 R11, R8, R28, RZ ;  /* 0x0000001c080b7227 */ /* 0x000fe200078e00ff */
[----:B------:R-:W-:-:S03]  /*4960*/  ISETP.GT.U32.AND P3, PT, R6, R9, PT ;  /* 0x000000090600720c */ /* 0x000fc60003f64070 */
[----:B------:R-:W-:Y:S02]  /*4970*/  IMAD.MOV.U32 R17, RZ, RZ, R14 ;  /* 0x000000ffff117224 */ /* 0x000fe400078e000e */
[----:B------:R-:W-:-:S04]  /*4980*/  IMAD.MOV R14, RZ, RZ, -R11 ;  /* 0x000000ffff0e7224 */ /* 0x000fc800078e0a0b */
[----:B------:R-:W-:Y:S02]  /*4990*/  IMAD R28, R0, R14, R28 ;  /* 0x0000000e001c7224 */ /* 0x000fe400078e021c */
[--C-:B------:R-:W-:Y:S02]  /*49a0*/  @!P4 IMAD.IADD R4, R4, 0x1, -R6.reuse ;  /* 0x000000010404c824 */ /* 0x100fe400078e0a06 */
[----:B------:R-:W-:Y:S01]  /*49b0*/  @!P3 IMAD.IADD R9, R9, 0x1, -R6 ;  /* 0x000000010909b824 */ /* 0x000fe200078e0a06 */
[----:B------:R-:W-:-:S13]  /*49c0*/  ISETP.GT.U32.AND P3, PT, R0, R28, PT ;  /* 0x0000001c0000720c */ /* 0x000fda0003f64070 */
[----:B------:R-:W-:Y:S02]  /*49d0*/  @!P3 IADD3 R28, R28, -R0, RZ ;  /* 0x800000001c1cb210 */ /* 0x000fe40007ffe0ff */
[----:B------:R-:W-:Y:S02]  /*49e0*/  ISETP.GE.AND P3, PT, R20, RZ, PT ;  /* 0x000000ff1400720c */ /* 0x000fe40003f66270 */
[----:B------:R-:W-:-:S13]  /*49f0*/  ISETP.GT.U32.AND P6, PT, R6, R4, PT ;  /* 0x000000040600720c */ /* 0x000fda0003fc4070 */
[----:B------:R-:W-:Y:S01]  /*4a00*/  @!P6 IMAD.IADD R4, R4, 0x1, -R6 ;  /* 0x000000010404e824 */ /* 0x000fe200078e0a06 */
[----:B------:R-:W-:Y:S02]  /*4a10*/  ISETP.GE.AND P6, PT, R26, RZ, PT ;  /* 0x000000ff1a00720c */ /* 0x000fe40003fc6270 */
[----:B--2---:R-:W-:Y:S02]  /*4a20*/  ISETP.GE.AND P4, PT, R29, RZ, PT ;  /* 0x000000ff1d00720c */ /* 0x004fe40003f86270 */
[----:B------:R-:W2:Y:S04]  /*4a30*/  LDL.LU R29, [R1+0x4b0] ;  /* 0x0004b000011d7983 */ /* 0x000ea80000300800 */
[----:B------:R-:W3:Y:S04]  /*4a40*/  LDL.LU R20, [R1+0x550] ;  /* 0x0005500001147983 */ /* 0x000ee80000300800 */
[----:B------:R-:W4:Y:S03]  /*4a50*/  LDL.LU R26, [R1+0x554] ;  /* 0x00055400011a7983 */ /* 0x000f260000300800 */
[----:B------:R-:W-:Y:S01]  /*4a60*/  @!P4 IMAD.MOV R9, RZ, RZ, -R9 ;  /* 0x000000ffff09c224 */ /* 0x000fe200078e0a09 */
[----:B------:R-:W-:-:S02]  /*4a70*/  ISETP.GE.AND P4, PT, R27, RZ, PT ;  /* 0x000000ff1b00720c */ /* 0x000fc40003f86270 */
[----:B------:R-:W4:Y:S01]  /*4a80*/  LDL.LU R27, [R1+0x558] ;  /* 0x00055800011b7983 */ /* 0x000f220000300800 */
[----:B------:R-:W-:-:S04]  /*4a90*/  IMAD.MOV R12, RZ, RZ, -R12 ;  /* 0x000000ffff0c7224 */ /* 0x000fc800078e0a0c */
[----:B------:R-:W-:-:S05]  /*4aa0*/  IMAD R10, R6, R12, R10 ;  /* 0x0000000c060a7224 */ /* 0x000fca00078e020a */
[----:B------:R-:W-:Y:S01]  /*4ab0*/  ISETP.GT.U32.AND P5, PT, R6, R10, PT ;  /* 0x0000000a0600720c */ /* 0x000fe20003fa4070 */
[----:B------:R-:W-:Y:S01]  /*4ac0*/  IMAD.HI.U32 R12, R8, R13, RZ ;  /* 0x0000000d080c7227 */ /* 0x000fe200078e00ff */
[----:B------:R-:W-:Y:S02]  /*4ad0*/  IABS R5, R21 ;  /* 0x0000001500057213 */ /* 0x000fe40000000000 */
[----:B------:R-:W-:Y:S01]  /*4ae0*/  ISETP.GT.U32.AND P2, PT, R6, R7, PT ;  /* 0x000000070600720c */ /* 0x000fe20003f44070 */
[----:B------:R-:W-:Y:S02]  /*4af0*/  IMAD.MOV.U32 R21, RZ, RZ, R22 ;  /* 0x000000ffff157224 */ /* 0x000fe400078e0016 */
[----:B------:R-:W-:-:S06]  /*4b00*/  IMAD.MOV.U32 R22, RZ, RZ, R16 ;  /* 0x000000ffff167224 */ /* 0x000fcc00078e0010 */
[----:B------:R-:W-:Y:S02]  /*4b10*/  @!P5 IMAD.IADD R10, R10, 0x1, -R6 ;  /* 0x000000010a0ad824 */ /* 0x000fe400078e0a06 */
[----:B------:R-:W-:Y:S02]  /*4b20*/  IMAD.MOV.U32 R16, RZ, RZ, R15 ;  /* 0x000000ffff107224 */ /* 0x000fe400078e000f */
[----:B------:R-:W-:Y:S01]  /*4b30*/  IMAD.MOV R11, RZ, RZ, -R12 ;  /* 0x000000ffff0b7224 */ /* 0x000fe200078e0a0c */
[----:B------:R-:W-:Y:S01]  /*4b40*/  ISETP.GT.U32.AND P5, PT, R6, R10, PT ;  /* 0x0000000a0600720c */ /* 0x000fe20003fa4070 */
[----:B------:R-:W-:-:S04]  /*4b50*/  IMAD.HI.U32 R15, R8, R5, RZ ;  /* 0x00000005080f7227 */ /* 0x000fc800078e00ff */
[C---:B------:R-:W-:Y:S02]  /*4b60*/  IMAD R13, R0.reuse, R11, R13 ;  /* 0x0000000b000d7224 */ /* 0x040fe400078e020d */
[----:B------:R-:W-:Y:S02]  /*4b70*/  IMAD.MOV R15, RZ, RZ, -R15 ;  /* 0x000000ffff0f7224 */ /* 0x000fe400078e0a0f */
[--C-:B------:R-:W-:Y:S01]  /*4b80*/  @!P2 IMAD.IADD R7, R7, 0x1, -R6.reuse ;  /* 0x000000010707a824 */ /* 0x100fe200078e0a06 */
[C---:B------:R-:W-:Y:S01]  /*4b90*/  ISETP.GT.U32.AND P2, PT, R0.reuse, R13, PT ;  /* 0x0000000d0000720c */ /* 0x040fe20003f44070 */
[----:B------:R-:W-:Y:S02]  /*4ba0*/  IMAD R15, R0, R15, R5 ;  /* 0x0000000f000f7224 */ /* 0x000fe400078e0205 */
[----:B------:R-:W-:-:S03]  /*4bb0*/  @!P5 IMAD.IADD R10, R10, 0x1, -R6 ;  /* 0x000000010a0ad824 */ /* 0x000fc600078e0a06 */
[----:B------:R-:W-:Y:S02]  /*4bc0*/  ISETP.GT.U32.AND P5, PT, R0, R15, PT ;  /* 0x0000000f0000720c */ /* 0x000fe40003fa4070 */
[----:B------:R-:W-:-:S05]  /*4bd0*/  IABS R12, R24 ;  /* 0x00000018000c7213 */ /* 0x000fca0000000000 */
[----:B------:R-:W-:Y:S02]  /*4be0*/  @!P2 IMAD.IADD R13, R13, 0x1, -R0 ;  /* 0x000000010d0da824 */ /* 0x000fe400078e0a00 */
[----:B------:R-:W-:Y:S01]  /*4bf0*/  IMAD.HI.U32 R5, R8, R12, RZ ;  /* 0x0000000c08057227 */ /* 0x000fe200078e00ff */
[----:B------:R-:W-:-:S03]  /*4c00*/  IABS R11, R3 ;  /* 0x00000003000b7213 */ /* 0x000fc60000000000 */
[----:B------:R-:W-:Y:S01]  /*4c10*/  @!P5 IMAD.IADD R15, R15, 0x1, -R0 ;  /* 0x000000010f0fd824 */ /* 0x000fe200078e0a00 */
[----:B------:R-:W-:Y:S01]  /*4c20*/  ISETP.GT.U32.AND P5, PT, R0, R13, PT ;  /* 0x0000000d0000720c */ /* 0x000fe20003fa4070 */
[----:B------:R-:W-:Y:S01]  /*4c30*/  IMAD.MOV R5, RZ, RZ, -R5 ;  /* 0x000000ffff057224 */ /* 0x000fe200078e0a05 */
[----:B------:R-:W-:Y:S01]  /*4c40*/  ISETP.NE.AND P2, PT, R2, RZ, PT ;  /* 0x000000ff0200720c */ /* 0x000fe20003f45270 */
[----:B------:R-:W-:Y:S01]  /*4c50*/  @!P6 IMAD.MOV R7, RZ, RZ, -R7 ;  /* 0x000000ffff07e224 */ /* 0x000fe200078e0a07 */
[----:B------:R-:W-:Y:S01]  /*4c60*/  LOP3.LUT R2, RZ, R2, RZ, 0x33, !PT ;  /* 0x00000002ff027212 */ /* 0x000fe200078e33ff */
[----:B------:R-:W-:Y:S01]  /*4c70*/  @!P4 IMAD.MOV R10, RZ, RZ, -R10 ;  /* 0x000000ffff0ac224 */ /* 0x000fe200078e0a0a */
[----:B------:R-:W-:Y:S01]  /*4c80*/  ISETP.GT.U32.AND P6, PT, R0, R28, PT ;  /* 0x0000001c0000720c */ /* 0x000fe20003fc4070 */
[----:B------:R-:W-:Y:S02]  /*4c90*/  @!P3 IMAD.MOV R4, RZ, RZ, -R4 ;  /* 0x000000ffff04b224 */ /* 0x000fe400078e0a04 */
[----:B------:R-:W-:-:S04]  /*4ca0*/  IMAD.HI.U32 R14, R8, R11, RZ ;  /* 0x0000000b080e7227 */ /* 0x000fc800078e00ff */
[----:B------:R-:W-:Y:S01]  /*4cb0*/  IMAD R5, R0, R5, R12 ;  /* 0x0000000500057224 */ /* 0x000fe200078e020c */
[C---:B------:R-:W-:Y:S02]  /*4cc0*/  SEL R12, R2.reuse, R9, !P2 ;  /* 0x00000009020c7207 */ /* 0x040fe40005000000 */
[C---:B------:R-:W-:Y:S01]  /*4cd0*/  SEL R9, R2.reuse, R7, !P2 ;  /* 0x0000000702097207 */ /* 0x040fe20005000000 */
[----:B------:R-:W-:Y:S01]  /*4ce0*/  IMAD.MOV R14, RZ, RZ, -R14 ;  /* 0x000000ffff0e7224 */ /* 0x000fe200078e0a0e */
[----:B------:R-:W-:Y:S02]  /*4cf0*/  SEL R7, R2, R10, !P2 ;  /* 0x0000000a02077207 */ /* 0x000fe40005000000 */
[----:B------:R-:W-:Y:S02]  /*4d00*/  ISETP.GT.U32.AND P4, PT, R0, R15, PT ;  /* 0x0000000f0000720c */ /* 0x000fe40003f84070 */
[----:B------:R-:W-:Y:S01]  /*4d10*/  SEL R4, R2, R4, !P2 ;  /* 0x0000000402047207 */ /* 0x000fe20005000000 */
[----:B------:R-:W-:Y:S01]  /*4d20*/  STL [R1+0xfa4], R12 ;  /* 0x000fa40c01007387 */ /* 0x000fe20000100800 */
[----:B------:R-:W-:-:S02]  /*4d30*/  IMAD R11, R0, R14, R11 ;  /* 0x0000000e000b7224 */ /* 0x000fc400078e020b */
[----:B------:R-:W-:Y:S01]  /*4d40*/  @!P5 IMAD.IADD R13, R13, 0x1, -R0 ;  /* 0x000000010d0dd824 */ /* 0x000fe200078e0a00 */
[----:B------:R-:W-:Y:S01]  /*4d50*/  STL [R1+0xfa0], R9 ;  /* 0x000fa00901007387 */ /* 0x000fe20000100800 */
[----:B------:R-:W-:-:S03]  /*4d60*/  ISETP.GE.AND P5, PT, R3, RZ, PT ;  /* 0x000000ff0300720c */ /* 0x000fc60003fa6270 */
[----:B------:R0:W-:Y:S01]  /*4d70*/  STL [R1+0xf9c], R7 ;  /* 0x000f9c0701007387 */ /* 0x0001e20000100800 */
[----:B------:R-:W-:-:S03]  /*4d80*/  @!P6 IMAD.IADD R28, R28, 0x1, -R0 ;  /* 0x000000011c1ce824 */ /* 0x000fc600078e0a00 */
[----:B------:R1:W-:Y:S01]  /*4d90*/  STL [R1+0xf98], R4 ;  /* 0x000f980401007387 */ /* 0x0003e20000100800 */
[----:B------:R-:W-:-:S03]  /*4da0*/  ISETP.GT.U32.AND P3, PT, R0, R11, PT ;  /* 0x0000000b0000720c */ /* 0x000fc60003f64070 */
[----:B------:R-:W4:Y:S01]  /*4db0*/  LDL.LU R3, [R1+0x55c] ;  /* 0x00055c0001037983 */ /* 0x000f220000300800 */
[----:B------:R-:W-:Y:S01]  /*4dc0*/  IABS R6, R25 ;  /* 0x0000001900067213 */ /* 0x000fe20000000000 */
[----:B------:R-:W-:Y:S02]  /*4dd0*/  @!P4 IMAD.IADD R15, R15, 0x1, -R0 ;  /* 0x000000010f0fc824 */ /* 0x000fe400078e0a00 */
[----:B0-----:R-:W-:Y:S02]  /*4de0*/  IMAD.MOV.U32 R7, RZ, RZ, R28 ;  /* 0x000000ffff077224 */ /* 0x001fe400078e001c */
[----:B------:R-:W-:-:S04]  /*4df0*/  IMAD.HI.U32 R2, R8, R6, RZ ;  /* 0x0000000608027227 */ /* 0x000fc800078e00ff */
[----:B-1----:R-:W-:Y:S02]  /*4e00*/  IMAD.MOV.U32 R4, RZ, RZ, R13 ;  /* 0x000000ffff047224 */ /* 0x002fe400078e000d */
[----:B------:R-:W-:Y:S02]  /*4e10*/  IMAD.MOV.U32 R9, RZ, RZ, R15 ;  /* 0x000000ffff097224 */ /* 0x000fe400078e000f */
[----:B------:R-:W-:Y:S02]  /*4e20*/  @!P1 IMAD.MOV R7, RZ, RZ, -R7 ;  /* 0x000000ffff079224 */ /* 0x000fe400078e0a07 */
[----:B------:R-:W-:Y:S02]  /*4e30*/  IMAD.MOV R2, RZ, RZ, -R2 ;  /* 0x000000ffff027224 */ /* 0x000fe400078e0a02 */
[----:B------:R-:W-:Y:S01]  /*4e40*/  @!P0 IMAD.MOV R4, RZ, RZ, -R4 ;  /* 0x000000ffff048224 */ /* 0x000fe200078e0a04 */
[----:B------:R-:W-:Y:S01]  /*4e50*/  STL [R1+0x3b0], R7 ;  /* 0x0003b00701007387 */ /* 0x000fe20000100800 */
[----:B------:R-:W-:Y:S01]  /*4e60*/  @!P3 IMAD.IADD R11, R11, 0x1, -R0 ;  /* 0x000000010b0bb824 */ /* 0x000fe200078e0a00 */
[----:B------:R-:W-:Y:S01]  /*4e70*/  ISETP.GE.AND P3, PT, R25, RZ, PT ;  /* 0x000000ff1900720c */ /* 0x000fe20003f66270 */
[C---:B------:R-:W-:Y:S01]  /*4e80*/  IMAD R2, R0.reuse, R2, R6 ;  /* 0x0000000200027224 */ /* 0x040fe200078e0206 */
[----:B------:R-:W4:Y:S04]  /*4e90*/  LDL.LU R25, [R1+0x560] ;  /* 0x0005600001197983 */ /* 0x000f280000300800 */
[----:B------:R4:W-:Y:S01]  /*4ea0*/  STL [R1+0x3ac], R4 ;  /* 0x0003ac0401007387 */ /* 0x0009e20000100800 */
[----:B------:R-:W-:-:S02]  /*4eb0*/  ISETP.GT.U32.AND P2, PT, R0, R5, PT ;  /* 0x000000050000720c */ /* 0x000fc40003f44070 */
[----:B------:R-:W-:-:S11]  /*4ec0*/  ISETP.GT.U32.AND P1, PT, R0, R11, PT ;  /* 0x0000000b0000720c */ /* 0x000fd60003f24070 */
[--C-:B------:R-:W-:Y:S02]  /*4ed0*/  @!P2 IMAD.IADD R5, R5, 0x1, -R0.reuse ;  /* 0x000000010505a824 */ /* 0x100fe400078e0a00 */
[----:B------:R-:W-:-:S03]  /*4ee0*/  @!P1 IMAD.IADD R11, R11, 0x1, -R0 ;  /* 0x000000010b0b9824 */ /* 0x000fc600078e0a00 */
[----:B------:R-:W-:Y:S01]  /*4ef0*/  ISETP.GT.U32.AND P2, PT, R0, R5, PT ;  /* 0x000000050000720c */ /* 0x000fe20003f44070 */
[----:B------:R-:W-:Y:S01]  /*4f00*/  @!P5 IMAD.MOV R11, RZ, RZ, -R11 ;  /* 0x000000ffff0bd224 */ /* 0x000fe200078e0a0b */
[----:B------:R-:W-:-:S11]  /*4f10*/  ISETP.GE.AND P4, PT, R24, RZ, PT ;  /* 0x000000ff1800720c */ /* 0x000fd60003f86270 */
[----:B------:R-:W-:Y:S01]  /*4f20*/  @!P2 IMAD.IADD R5, R5, 0x1, -R0 ;  /* 0x000000010505a824 */ /* 0x000fe200078e0a00 */
[----:B--2---:R-:W-:Y:S02]  /*4f30*/  ISETP.GE.AND P6, PT, R29, RZ, PT ;  /* 0x000000ff1d00720c */ /* 0x004fe40003fc6270 */
[----:B---3--:R-:W-:Y:S02]  /*4f40*/  ISETP.GE.AND P0, PT, R20, RZ, PT ;  /* 0x000000ff1400720c */ /* 0x008fe40003f06270 */
[----:B------:R-:W-:Y:S02]  /*4f50*/  IABS R6, R20 ;  /* 0x0000001400067213 */ /* 0x000fe40000000000 */
[----:B------:R-:W-:-:S07]  /*4f60*/  MOV R20, R21 ;  /* 0x0000001500147202 */ /* 0x000fce0000000f00 */
[----:B------:R-:W-:Y:S02]  /*4f70*/  @!P6 IMAD.MOV R9, RZ, RZ, -R9 ;  /* 0x000000ffff09e224 */ /* 0x000fe400078e0a09 */
[----:B------:R-:W-:-:S03]  /*4f80*/  IMAD.MOV.U32 R21, RZ, RZ, R16 ;  /* 0x000000ffff157224 */ /* 0x000fc600078e0010 */
[----:B------:R0:W-:Y:S04]  /*4f90*/  STL [R1+0x3a8], R9 ;  /* 0x0003a80901007387 */ /* 0x0001e80000100800 */
[----:B------:R-:W2:Y:S04]  /*4fa0*/  LDL.LU R16, [R1+0x564] ;  /* 0x0005640001107983 */ /* 0x000ea80000300800 */
[----:B------:R-:W3:Y:S04]  /*4fb0*/  LDL.LU R28, [R1+0x568] ;  /* 0x00056800011c7983 */ /* 0x000ee80000300800 */
[----:B------:R-:W-:Y:S04]  /*4fc0*/  STL [R1+0x3a4], R11 ;  /* 0x0003a40b01007387 */ /* 0x000fe80000100800 */
[----:B------:R-:W3:Y:S01]  /*4fd0*/  LDL.LU R24, [R1+0x56c] ;  /* 0x00056c0001187983 */ /* 0x000ee20000300800 */
[----:B----4-:R-:W-:-:S02]  /*4fe0*/  IABS R4, R26 ;  /* 0x0000001a00047213 */ /* 0x010fc40000000000 */
[----:B------:R-:W-:Y:S02]  /*4ff0*/  IABS R7, R27 ;  /* 0x0000001b00077213 */ /* 0x000fe40000000000 */
[----:B------:R-:W-:Y:S02]  /*5000*/  ISETP.GE.AND P1, PT, R26, RZ, PT ;  /* 0x000000ff1a00720c */ /* 0x000fe40003f26270 */
[----:B------:R-:W-:Y:S01]  /*5010*/  ISETP.GE.AND P2, PT, R27, RZ, PT ;  /* 0x000000ff1b00720c */ /* 0x000fe20003f46270 */
[----:B------:R-:W-:Y:S01]  /*5020*/  IMAD.MOV.U32 R27, RZ, RZ, R20 ;  /* 0x000000ffff1b7224 */ /* 0x000fe200078e0014 */
[----:B------:R-:W4:Y:S04]  /*5030*/  LDL.LU R26, [R1+0x580] ;  /* 0x00058000011a7983 */ /* 0x000f280000300800 */
[----:B------:R-:W4:Y:S01]  /*5040*/  LDL.LU R20, [R1+0x584] ;  /* 0x0005840001147983 */ /* 0x000f220000300800 */
[----:B------:R-:W-:Y:S01]  /*5050*/  ISETP.GT.U32.AND P6, PT, R0, R2, PT ;  /* 0x000000020000720c */ /* 0x000fe20003fc4070 */
[----:B0-----:R-:W-:-:S04]  /*5060*/  IMAD.HI.U32 R9, R8, R6, RZ ;  /* 0x0000000608097227 */ /* 0x001fc800078e00ff */
[----:B------:R-:W-:-:S04]  /*5070*/  IMAD.HI.U32 R10, R8, R4, RZ ;  /* 0x00000004080a7227 */ /* 0x000fc800078e00ff */
[----:B------:R-:W-:Y:S02]  /*5080*/  IMAD.MOV R9, RZ, RZ, -R9 ;  /* 0x000000ffff097224 */ /* 0x000fe400078e0a09 */
[----:B------:R-:W-:Y:S02]  /*5090*/  IMAD.MOV R10, RZ, RZ, -R10 ;  /* 0x000000ffff0a7224 */ /* 0x000fe400078e0a0a */
[----:B------:R-:W-:Y:S02]  /*50a0*/  IMAD R6, R0, R9, R6 ;  /* 0x0000000900067224 */ /* 0x000fe400078e0206 */
[----:B------:R-:W-:Y:S02]  /*50b0*/  @!P6 IMAD.IADD R2, R2, 0x1, -R0 ;  /* 0x000000010202e824 */ /* 0x000fe400078e0a00 */
[C---:B------:R-:W-:Y:S01]  /*50c0*/  IMAD R4, R0.reuse, R10, R4 ;  /* 0x0000000a00047224 */ /* 0x040fe200078e0204 */
[C---:B------:R-:W-:Y:S01]  /*50d0*/  ISETP.GT.U32.AND P5, PT, R0.reuse, R6, PT ;  /* 0x000000060000720c */ /* 0x040fe20003fa4070 */
[----:B------:R-:W-:Y:S01]  /*50e0*/  IMAD.MOV.U32 R14, RZ, RZ, R5 ;  /* 0x000000ffff0e7224 */ /* 0x000fe200078e0005 */
[----:B------:R-:W-:Y:S01]  /*50f0*/  ISETP.GT.U32.AND P6, PT, R0, R2, PT ;  /* 0x000000020000720c */ /* 0x000fe20003fc4070 */
[----:B------:R-:W-:-:S04]  /*5100*/  IMAD.HI.U32 R12, R8, R7, RZ ;  /* 0x00000007080c7227 */ /* 0x000fc800078e00ff */
[----:B------:R-:W-:Y:S01]  /*5110*/  @!P4 IMAD.MOV R14, RZ, RZ, -R14 ;  /* 0x000000ffff0ec224 */ /* 0x000fe200078e0a0e */
[----:B------:R-:W-:Y:S01]  /*5120*/  ISETP.GT.U32.AND P4, PT, R0, R4, PT ;  /* 0x000000040000720c */ /* 0x000fe20003f84070 */
[----:B------:R-:W-:-:S04]  /*5130*/  IMAD.MOV R12, RZ, RZ, -R12 ;  /* 0x000000ffff0c7224 */ /* 0x000fc800078e0a0c */
[----:B------:R-:W-:Y:S02]  /*5140*/  IMAD R7, R0, R12, R7 ;  /* 0x0000000c00077224 */ /* 0x000fe400078e0207 */
[--C-:B------:R-:W-:Y:S02]  /*5150*/  @!P6 IMAD.IADD R2, R2, 0x1, -R0.reuse ;  /* 0x000000010202e824 */ /* 0x100fe400078e0a00 */
[--C-:B------:R-:W-:Y:S01]  /*5160*/  @!P5 IMAD.IADD R6, R6, 0x1, -R0.reuse ;  /* 0x000000010606d824 */ /* 0x100fe200078e0a00 */
[----:B------:R-:W-:Y:S01]  /*5170*/  ISETP.GT.U32.AND P6, PT, R0, R7, PT ;  /* 0x000000070000720c */ /* 0x000fe20003fc4070 */
[----:B------:R0:W-:Y:S02]  /*5180*/  STL [R1+0x3a0], R14 ;  /* 0x0003a00e01007387 */ /* 0x0001e40000100800 */
[----:B------:R-:W-:Y:S01]  /*5190*/  @!P4 IMAD.IADD R4, R4, 0x1, -R0 ;  /* 0x000000010404c824 */ /* 0x000fe200078e0a00 */
[----:B------:R-:W-:Y:S02]  /*51a0*/  ISETP.GT.U32.AND P4, PT, R0, R6, PT ;  /* 0x000000060000720c */ /* 0x000fe40003f84070 */
[----:B------:R-:W-:-:S05]  /*51b0*/  IABS R13, R3 ;  /* 0x00000003000d7213 */ /* 0x000fca0000000000 */
[----:B------:R-:W-:-:S04]  /*51c0*/  IMAD.HI.U32 R10, R8, R13, RZ ;  /* 0x0000000d080a7227 */ /* 0x000fc800078e00ff */
[----:B------:R-:W-:-:S04]  /*51d0*/  IMAD.MOV R10, RZ, RZ, -R10 ;  /* 0x000000ffff0a7224 */ /* 0x000fc800078e0a0a */
[----:B------:R-:W-:-:S05]  /*51e0*/  IMAD R13, R0, R10, R13 ;  /* 0x0000000a000d7224 */ /* 0x000fca00078e020d */
[----:B------:R-:W-:Y:S02]  /*51f0*/  ISETP.GT.U32.AND P5, PT, R0, R13, PT ;  /* 0x0000000d0000720c */ /* 0x000fe40003fa4070 */
[----:B------:R-:W-:Y:S01]  /*5200*/  IABS R5, R25 ;  /* 0x0000001900057213 */ /* 0x000fe20000000000 */
[----:B0-----:R-:W-:-:S04]  /*5210*/  IMAD.MOV.U32 R14, RZ, RZ, R2 ;  /* 0x000000ffff0e7224 */ /* 0x001fc800078e0002 */
[----:B------:R-:W-:-:S04]  /*5220*/  IMAD.HI.U32 R12, R8, R5, RZ ;  /* 0x00000005080c7227 */ /* 0x000fc800078e00ff */
[----:B------:R-:W-:Y:S02]  /*5230*/  IMAD.MOV R12, RZ, RZ, -R12 ;  /* 0x000000ffff0c7224 */ /* 0x000fe400078e0a0c */
[----:B------:R-:W-:Y:S01]  /*5240*/  @!P3 IMAD.MOV R14, RZ, RZ, -R14 ;  /* 0x000000ffff0eb224 */ /* 0x000fe200078e0a0e */
[C---:B------:R-:W-:Y:S01]  /*5250*/  ISETP.GT.U32.AND P3, PT, R0.reuse, R4, PT ;  /* 0x000000040000720c */ /* 0x040fe20003f64070 */
[--C-:B------:R-:W-:Y:S02]  /*5260*/  @!P6 IMAD.IADD R7, R7, 0x1, -R0.reuse ;  /* 0x000000010707e824 */ /* 0x100fe400078e0a00 */
[C---:B------:R-:W-:Y:S02]  /*5270*/  IMAD R5, R0.reuse, R12, R5 ;  /* 0x0000000c00057224 */ /* 0x040fe400078e0205 */
[--C-:B------:R-:W-:Y:S01]  /*5280*/  @!P5 IMAD.IADD R13, R13, 0x1, -R0.reuse ;  /* 0x000000010d0dd824 */ /* 0x100fe200078e0a00 */
[----:B------:R-:W-:Y:S01]  /*5290*/  ISETP.GT.U32.AND P6, PT, R0, R7, PT ;  /* 0x000000070000720c */ /* 0x000fe20003fc4070 */
[----:B------:R-:W-:Y:S01]  /*52a0*/  @!P4 IMAD.IADD R6, R6, 0x1, -R0 ;  /* 0x000000010606c824 */ /* 0x000fe200078e0a00 */
[----:B------:R-:W-:-:S02]  /*52b0*/  ISETP.GT.U32.AND P4, PT, R0, R5, PT ;  /* 0x000000050000720c */ /* 0x000fc40003f84070 */
[----:B------:R-:W-:-:S03]  /*52c0*/  ISETP.GT.U32.AND P5, PT, R0, R13, PT ;  /* 0x0000000d0000720c */ /* 0x000fc60003fa4070 */
[----:B------:R-:W-:Y:S02]  /*52d0*/  @!P3 IMAD.IADD R4, R4, 0x1, -R0 ;  /* 0x000000010404b824 */ /* 0x000fe400078e0a00 */
[----:B------:R-:W-:-:S04]  /*52e0*/  IMAD.MOV.U32 R15, RZ, RZ, R6 ;  /* 0x000000ffff0f7224 */ /* 0x000fc800078e0006 */
[--C-:B------:R-:W-:Y:S01]  /*52f0*/  @!P6 IMAD.IADD R7, R7, 0x1, -R0.reuse ;  /* 0x000000010707e824 */ /* 0x100fe200078e0a00 */
[----:B------:R-:W-:Y:S01]  /*5300*/  ISETP.GE.AND P6, PT, R3, RZ, PT ;  /* 0x000000ff0300720c */ /* 0x000fe20003fc6270 */
[--C-:B------:R-:W-:Y:S02]  /*5310*/  @!P4 IMAD.IADD R5, R5, 0x1, -R0.reuse ;  /* 0x000000010505c824 */ /* 0x100fe400078e0a00 */
[----:B------:R-:W-:Y:S02]  /*5320*/  @!P5 IMAD.IADD R13, R13, 0x1, -R0 ;  /* 0x000000010d0dd824 */ /* 0x000fe400078e0a00 */
[----:B------:R-:W-:Y:S02]  /*5330*/  IMAD.MOV.U32 R3, RZ, RZ, R4 ;  /* 0x000000ffff037224 */ /* 0x000fe400078e0004 */
[----:B------:R-:W-:Y:S01]  /*5340*/  @!P0 IMAD.MOV R15, RZ, RZ, -R15 ;  /* 0x000000ffff0f8224 */ /* 0x000fe200078e0a0f */
[----:B------:R-:W-:Y:S01]  /*5350*/  ISETP.GT.U32.AND P0, PT, R0, R5, PT ;  /* 0x000000050000720c */ /* 0x000fe20003f04070 */
[----:B------:R-:W-:Y:S01]  /*5360*/  STL [R1+0x39c], R14 ;  /* 0x00039c0e01007387 */ /* 0x000fe20000100800 */
[----:B------:R-:W-:Y:S01]  /*5370*/  @!P1 IMAD.MOV R3, RZ, RZ, -R3 ;  /* 0x000000ffff039224 */ /* 0x000fe200078e0a03 */
[----:B------:R-:W-:-:S02]  /*5380*/  ISETP.GE.AND P4, PT, R25, RZ, PT ;  /* 0x000000ff1900720c */ /* 0x000fc40003f86270 */
[----:B------:R-:W4:Y:S01]  /*5390*/  LDL.LU R29, [R1+0x588] ;  /* 0x00058800011d7983 */ /* 0x000f220000300800 */
[----:B------:R-:W-:-:S03]  /*53a0*/  IMAD.MOV.U32 R4, RZ, RZ, R7 ;  /* 0x000000ffff047224 */ /* 0x000fc600078e0007 */
[----:B------:R-:W4:Y:S01]  /*53b0*/  LDL.LU R25, [R1+0x58c] ;  /* 0x00058c0001197983 */ /* 0x000f220000300800 */
[----:B------:R-:W-:-:S03]  /*53c0*/  @!P2 IMAD.MOV R4, RZ, RZ, -R4 ;  /* 0x000000ffff04a224 */ /* 0x000fc600078e0a04 */
[----:B------:R-:W-:Y:S01]  /*53d0*/  @!P0 IMAD.IADD R5, R5, 0x1, -R0 ;  /* 0x0000000105058824 */ /* 0x000fe200078e0a00 */
[----:B--2---:R-:W-:-:S05]  /*53e0*/  IABS R9, R16 ;  /* 0x0000001000097213 */ /* 0x004fca0000000000 */
[----:B------:R-:W-:Y:S01]  /*53f0*/  IMAD.HI.U32 R11, R8, R9, RZ ;  /* 0x00000009080b7227 */ /* 0x000fe200078e00ff */
[----:B---3--:R-:W-:-:S04]  /*5400*/  IABS R10, R28 ;  /* 0x0000001c000a7213 */ /* 0x008fc80000000000 */
[----:B------:R-:W-:-:S05]  /*5410*/  IADD3 R11, -R11, RZ, RZ ;  /* 0x000000ff0b0b7210 */ /* 0x000fca0007ffe1ff */
[----:B------:R-:W-:Y:S02]  /*5420*/  IMAD R9, R0, R11, R9 ;  /* 0x0000000b00097224 */ /* 0x000fe400078e0209 */
[----:B------:R-:W-:-:S04]  /*5430*/  IMAD.HI.U32 R11, R8, R10, RZ ;  /* 0x0000000a080b7227 */ /* 0x000fc800078e00ff */
[----:B------:R-:W-:Y:S01]  /*5440*/  IMAD.MOV R11, RZ, RZ, -R11 ;  /* 0x000000ffff0b7224 */ /* 0x000fe200078e0a0b */
[----:B------:R-:W-:-:S03]  /*5450*/  ISETP.GT.U32.AND P3, PT, R0, R9, PT ;  /* 0x000000090000720c */ /* 0x000fc60003f64070 */
[----:B------:R-:W-:-:S05]  /*5460*/  IMAD R10, R0, R11, R10 ;  /* 0x0000000b000a7224 */ /* 0x000fca00078e020a */
[----:B------:R-:W-:-:S05]  /*5470*/  ISETP.GT.U32.AND P5, PT, R0, R10, PT ;  /* 0x0000000a0000720c */ /* 0x000fca0003fa4070 */
[--C-:B------:R-:W-:Y:S01]  /*5480*/  @!P3 IMAD.IADD R9, R9, 0x1, -R0.reuse ;  /* 0x000000010909b824 */ /* 0x100fe200078e0a00 */
[----:B------:R-:W-:Y:S02]  /*5490*/  ISETP.GE.AND P3, PT, R16, RZ, PT ;  /* 0x000000ff1000720c */ /* 0x000fe40003f66270 */
[----:B------:R-:W2:Y:S04]  /*54a0*/  LDL.LU R16, [R1+0x6d0] ;  /* 0x0006d00001107983 */ /* 0x000ea80000300800 */
[----:B------:R-:W-:Y:S01]  /*54b0*/  STL [R1+0x398], R15 ;  /* 0x0003980f01007387 */ /* 0x000fe20000100800 */
[----:B------:R-:W-:-:S03]  /*54c0*/  @!P5 IMAD.IADD R10, R10, 0x1, -R0 ;  /* 0x000000010a0ad824 */ /* 0x000fc600078e0a00 */
[----:B------:R0:W-:Y:S01]  /*54d0*/  STL [R1+0x394], R3 ;  /* 0x0003940301007387 */ /* 0x0001e20000100800 */
[----:B------:R-:W-:Y:S01]  /*54e0*/  ISETP.GT.U32.AND P5, PT, R0, R9, PT ;  /* 0x000000090000720c */ /* 0x000fe20003fa4070 */
[----:B0-----:R-:W-:-:S04]  /*54f0*/  IMAD.MOV.U32 R3, RZ, RZ, R13 ;  /* 0x000000ffff037224 */ /* 0x001fc800078e000d */
[----:B------:R-:W-:Y:S01]  /*5500*/  @!P6 IMAD.MOV R3, RZ, RZ, -R3 ;  /* 0x000000ffff03e224 */ /* 0x000fe200078e0a03 */
[----:B------:R-:W-:Y:S04]  /*5510*/  STL [R1+0x390], R4 ;  /* 0x0003900401007387 */ /* 0x000fe80000100800 */
[----:B------:R0:W-:Y:S01]  /*5520*/  STL [R1+0x38c], R3 ;  /* 0x00038c0301007387 */ /* 0x0001e20000100800 */
[----:B------:R-:W-:Y:S02]  /*5530*/  ISETP.GT.U32.AND P1, PT, R0, R10, PT ;  /* 0x0000000a0000720c */ /* 0x000fe40003f24070 */
[----:B------:R-:W-:Y:S01]  /*5540*/  @!P5 IMAD.IADD R9, R9, 0x1, -R0 ;  /* 0x000000010909d824 */ /* 0x000fe200078e0a00 */
[----:B------:R-:W-:Y:S01]  /*5550*/  IABS R2, R24 ;  /* 0x0000001800027213 */ /* 0x000fe20000000000 */
[----:B0-----:R-:W-:Y:S01]  /*5560*/  IMAD.MOV.U32 R3, RZ, RZ, R5 ;  /* 0x000000ffff037224 */ /* 0x001fe200078e0005 */
[----:B------:R-:W-:-:S02]  /*5570*/  ISETP.GE.AND P0, PT, R24, RZ, PT ;  /* 0x000000ff1800720c */ /* 0x000fc40003f06270 */
[----:B------:R-:W3:Y:S01]  /*5580*/  LDL.LU R24, [R1+0x6d4] ;  /* 0x0006d40001187983 */ /* 0x000ee20000300800 */
[----:B------:R-:W-:-:S05]  /*5590*/  @!P4 IMAD.MOV R3, RZ, RZ, -R3 ;  /* 0x000000ffff03c224 */ /* 0x000fca00078e0a03 */
[----:B------:R0:W-:Y:S01]  /*55a0*/  STL [R1+0x388], R3 ;  /* 0x0003880301007387 */ /* 0x0001e20000100800 */
[----:B----4-:R-:W-:Y:S01]  /*55b0*/  IABS R12, R20 ;  /* 0x00000014000c7213 */ /* 0x010fe20000000000 */
[----:B------:R-:W-:Y:S01]  /*55c0*/  @!P1 IMAD.IADD R10, R10, 0x1, -R0 ;  /* 0x000000010a0a9824 */ /* 0x000fe200078e0a00 */
[----:B------:R-:W-:Y:S02]  /*55d0*/  ISETP.GE.AND P4, PT, R20, RZ, PT ;  /* 0x000000ff1400720c */ /* 0x000fe40003f86270 */
[----:B------:R-:W4:Y:S01]  /*55e0*/  LDL.LU R20, [R1+0x6d8] ;  /* 0x0006d80001147983 */ /* 0x000f220000300800 */
[----:B0-----:R-:W-:-:S04]  /*55f0*/  IMAD.MOV.U32 R3, RZ, RZ, R9 ;  /* 0x000000ffff037224 */ /* 0x001fc800078e0009 */
[----:B------:R-:W-:Y:S01]  /*5600*/  @!P3 IMAD.MOV R3, RZ, RZ, -R3 ;  /* 0x000000ffff03b224 */ /* 0x000fe200078e0a03 */
[----:B------:R-:W-:Y:S02]  /*5610*/  IABS R11, R26 ;  /* 0x0000001a000b7213 */ /* 0x000fe40000000000 */
[----:B------:R-:W-:Y:S02]  /*5620*/  ISETP.GE.AND P1, PT, R26, RZ, PT ;  /* 0x000000ff1a00720c */ /* 0x000fe40003f26270 */
[----:B------:R0:W-:Y:S04]  /*5630*/  STL [R1+0x384], R3 ;  /* 0x0003840301007387 */ /* 0x0001e80000100800 */
[----:B------:R-:W3:Y:S01]  /*5640*/  LDL R26, [R1+0x6e0] ;  /* 0x0006e000011a7983 */ /* 0x000ee20000100800 */
[----:B------:R-:W-:-:S04]  /*5650*/  IMAD.HI.U32 R14, R8, R2, RZ ;  /* 0x00000002080e7227 */ /* 0x000fc800078e00ff */
[----:B------:R-:W-:-:S04]  /*5660*/  IMAD.MOV R14, RZ, RZ, -R14 ;  /* 0x000000ffff0e7224 */ /* 0x000fc800078e0a0e */
[----:B------:R-:W-:Y:S02]  /*5670*/  IMAD R14, R0, R14, R2 ;  /* 0x0000000e000e7224 */ /* 0x000fe400078e0202 */
[----:B------:R-:W-:-:S05]  /*5680*/  IMAD.HI.U32 R2, R8, R11, RZ ;  /* 0x0000000b08027227 */ /* 0x000fca00078e00ff */
[----:B------:R-:W-:Y:S01]  /*5690*/  IADD3 R2, -R2, RZ, RZ ;  /* 0x000000ff02027210 */ /* 0x000fe20007ffe1ff */
[----:B------:R-:W-:Y:S01]  /*56a0*/  IMAD.HI.U32 R6, R8, R12, RZ ;  /* 0x0000000c08067227 */ /* 0x000fe200078e00ff */
[----:B------:R-:W-:-:S03]  /*56b0*/  ISETP.GT.U32.AND P6, PT, R0, R14, PT ;  /* 0x0000000e0000720c */ /* 0x000fc60003fc4070 */
[----:B------:R-:W-:Y:S02]  /*56c0*/  IMAD R2, R0, R2, R11 ;  /* 0x0000000200027224 */ /* 0x000fe400078e020b */
[----:B------:R-:W-:-:S03]  /*56d0*/  IMAD.MOV R6, RZ, RZ, -R6 ;  /* 0x000000ffff067224 */ /* 0x000fc600078e0a06 */
[C---:B------:R-:W-:Y:S01]  /*56e0*/  ISETP.GT.U32.AND P5, PT, R0.reuse, R2, PT ;  /* 0x000000020000720c */ /* 0x040fe20003fa4070 */
[----:B------:R-:W-:-:S04]  /*56f0*/  IMAD R12, R0, R6, R12 ;  /* 0x00000006000c7224 */ /* 0x000fc800078e020c */
[----:B------:R-:W-:Y:S01]  /*5700*/  @!P6 IMAD.IADD R14, R14, 0x1, -R0 ;  /* 0x000000010e0ee824 */ /* 0x000fe200078e0a00 */
[----:B------:R-:W-:-:S07]  /*5710*/  ISETP.GT.U32.AND P6, PT, R0, R12, PT ;  /* 0x0000000c0000720c */ /* 0x000fce0003fc4070 */
[----:B------:R-:W-:Y:S01]  /*5720*/  @!P5 IMAD.IADD R2, R2, 0x1, -R0 ;  /* 0x000000010202d824 */ /* 0x000fe200078e0a00 */
[----:B------:R-:W-:Y:S02]  /*5730*/  ISETP.GT.U32.AND P5, PT, R0, R14, PT ;  /* 0x0000000e0000720c */ /* 0x000fe40003fa4070 */
[----:B------:R-:W-:-:S03]  /*5740*/  ISETP.GE.AND P2, PT, R28, RZ, PT ;  /* 0x000000ff1c00720c */ /* 0x000fc60003f46270 */
[----:B------:R-:W-:Y:S01]  /*5750*/  @!P6 IMAD.IADD R12, R12, 0x1, -R0 ;  /* 0x000000010c0ce824 */ /* 0x000fe200078e0a00 */
[----:B------:R-:W-:Y:S02]  /*5760*/  ISETP.GT.U32.AND P6, PT, R0, R2, PT ;  /* 0x000000020000720c */ /* 0x000fe40003fc4070 */
[----:B------:R-:W-:-:S05]  /*5770*/  MOV R9, R10 ;  /* 0x0000000a00097202 */ /* 0x000fca0000000f00 */
[----:B------:R-:W-:-:S04]  /*5780*/  @!P5 IMAD.IADD R14, R14, 0x1, -R0 ;  /* 0x000000010e0ed824 */ /* 0x000fc800078e0a00 */
[----:B0-----:R-:W-:Y:S02]  /*5790*/  IMAD.MOV.U32 R3, RZ, RZ, R14 ;  /* 0x000000ffff037224 */ /* 0x001fe400078e000e */
[----:B------:R-:W-:Y:S02]  /*57a0*/  @!P2 IMAD.MOV R9, RZ, RZ, -R9 ;  /* 0x000000ffff09a224 */ /* 0x000fe400078e0a09 */
[----:B------:R-:W-:Y:S02]  /*57b0*/  @!P6 IMAD.IADD R2, R2, 0x1, -R0 ;  /* 0x000000010202e824 */ /* 0x000fe400078e0a00 */
[----:B------:R-:W-:Y:S01]  /*57c0*/  @!P0 IMAD.MOV R3, RZ, RZ, -R3 ;  /* 0x000000ffff038224 */ /* 0x000fe200078e0a03 */
[----:B------:R-:W-:Y:S01]  /*57d0*/  STL [R1+0x380], R9 ;  /* 0x0003800901007387 */ /* 0x000fe20000100800 */
[----:B------:R-:W-:-:S03]  /*57e0*/  @!P1 IMAD.MOV R2, RZ, RZ, -R2 ;  /* 0x000000ffff029224 */ /* 0x000fc600078e0a02 */
[----:B------:R-:W-:Y:S01]  /*57f0*/  STL [R1+0x37c], R3 ;  /* 0x00037c0301007387 */ /* 0x000fe20000100800 */
[----:B------:R-:W-:Y:S02]  /*5800*/  IABS R4, R25 ;  /* 0x0000001900047213 */ /* 0x000fe40000000000 */
[----:B------:R-:W-:Y:S02]  /*5810*/  ISETP.GE.AND P0, PT, R25, RZ, PT ;  /* 0x000000ff1900720c */ /* 0x000fe40003f06270 */
[----:B--2---:R-:W-:Y:S02]  /*5820*/  IABS R7, R16 ;  /* 0x0000001000077213 */ /* 0x004fe40000000000 */
[----:B------:R-:W-:Y:S02]  /*5830*/  ISETP.GE.AND P1, PT, R16, RZ, PT ;  /* 0x000000ff1000720c */ /* 0x000fe40003f26270 */
[----:B------:R-:W2:Y:S04]  /*5840*/  LDL R16, [R1+0x6e4] ;  /* 0x0006e40001107983 */ /* 0x000ea80000100800 */
[----:B------:R-:W2:Y:S04]  /*5850*/  LDL.LU R28, [R1+0x6f0] ;  /* 0x0006f000011c7983 */ /* 0x000ea80000300800 */
[----:B------:R3:W-:Y:S04]  /*5860*/  STL [R1+0x378], R2 ;  /* 0x0003780201007387 */ /* 0x0007e80000100800 */
[----:B------:R-:W2:Y:S01]  /*5870*/  LDL R25, [R1+0x6e8] ;  /* 0x0006e80001197983 */ /* 0x000ea20000100800 */
[----:B---3--:R-:W-:-:S03]  /*5880*/  IABS R2, R26 ;  /* 0x0000001a00027213 */ /* 0x008fc60000000000 */
[----:B------:R-:W3:Y:S01]  /*5890*/  LDL R26, [R1+0x6ec] ;  /* 0x0006ec00011a7983 */ /* 0x000ee20000100800 */
[----:B------:R-:W-:-:S05]  /*58a0*/  IABS R6, R29 ;  /* 0x0000001d00067213 */ /* 0x000fca0000000000 */
[----:B------:R-:W-:-:S04]  /*58b0*/  IMAD.HI.U32 R5, R8, R6, RZ ;  /* 0x0000000608057227 */ /* 0x000fc800078e00ff */
[----:B------:R-:W-:Y:S01]  /*58c0*/  IMAD.MOV R5, RZ, RZ, -R5 ;  /* 0x000000ffff057224 */ /* 0x000fe200078e0a05 */
[----:B------:R-:W-:-:S03]  /*58d0*/  ISETP.GT.U32.AND P3, PT, R0, R12, PT ;  /* 0x0000000c0000720c */ /* 0x000fc60003f64070 */
[----:B------:R-:W-:Y:S02]  /*58e0*/  IMAD R5, R0, R5, R6 ;  /* 0x0000000500057224 */ /* 0x000fe400078e0206 */
[----:B------:R-:W-:-:S03]  /*58f0*/  IMAD.HI.U32 R6, R8, R7, RZ ;  /* 0x0000000708067227 */ /* 0x000fc600078e00ff */
[----:B------:R-:W-:Y:S01]  /*5900*/  ISETP.GT.U32.AND P5, PT, R0, R5, PT ;  /* 0x000000050000720c */ /* 0x000fe20003fa4070 */
[----:B------:R-:W-:Y:S02]  /*5910*/  IMAD.MOV R6, RZ, RZ, -R6 ;  /* 0x000000ffff067224 */ /* 0x000fe400078e0a06 */
[----:B------:R-:W-:-:S04]  /*5920*/  IMAD.HI.U32 R11, R8, R4, RZ ;  /* 0x00000004080b7227 */ /* 0x000fc800078e00ff */
[----:B------:R-:W-:Y:S02]  /*5930*/  IMAD R6, R0, R6, R7 ;  /* 0x0000000600067224 */ /* 0x000fe400078e0207 */
[----:B------:R-:W-:Y:S02]  /*5940*/  IMAD.MOV R11, RZ, RZ, -R11 ;  /* 0x000000ffff0b7224 */ /* 0x000fe400078e0a0b */
[----:B------:R-:W-:Y:S01]  /*5950*/  @!P3 IMAD.IADD R12, R12, 0x1, -R0 ;  /* 0x000000010c0cb824 */ /* 0x000fe200078e0a00 */
[C---:B------:R-:W-:Y:S01]  /*5960*/  ISETP.GT.U32.AND P3, PT, R0.reuse, R6, PT ;  /* 0x000000060000720c */ /* 0x040fe20003f64070 */
[C---:B------:R-:W-:Y:S02]  /*5970*/  IMAD R4, R0.reuse, R11, R4 ;  /* 0x0000000b00047224 */ /* 0x040fe400078e0204 */
[----:B------:R-:W-:Y:S01]  /*5980*/  @!P5 IMAD.IADD R5, R5, 0x1, -R0 ;  /* 0x000000010505d824 */ /* 0x000fe200078e0a00 */
[----:B----4-:R-:W-:Y:S02]  /*5990*/  IABS R10, R20 ;  /* 0x00000014000a7213 */ /* 0x010fe40000000000 */
[----:B------:R-:W-:-:S02]  /*59a0*/  ISETP.GT.U32.AND P6, PT, R0, R4, PT ;  /* 0x000000040000720c */ /* 0x000fc40003fc4070 */
[----:B------:R-:W-:Y:S01]  /*59b0*/  ISETP.GT.U32.AND P5, PT, R0, R5, PT ;  /* 0x000000050000720c */ /* 0x000fe20003fa4070 */
[----:B------:R-:W-:-:S04]  /*59c0*/  IMAD.HI.U32 R7, R8, R10, RZ ;  /* 0x0000000a08077227 */ /* 0x000fc800078e00ff */
[--C-:B------:R-:W-:Y:S02]  /*59d0*/  @!P3 IMAD.IADD R6, R6, 0x1, -R0.reuse ;  /* 0x000000010606b824 */ /* 0x100fe400078e0a00 */
[----:B------:R-:W-:Y:S01]  /*59e0*/  IMAD.MOV R14, RZ, RZ, -R7 ;  /* 0x000000ffff0e7224 */ /* 0x000fe200078e0a07 */
[----:B------:R-:W-:Y:S01]  /*59f0*/  ISETP.GE.AND P2, PT, R29, RZ, PT ;  /* 0x000000ff1d00720c */ /* 0x000fe20003f46270 */
[----:B------:R-:W-:Y:S01]  /*5a00*/  IMAD.HI.U32 R7, R8, R2, RZ ;  /* 0x0000000208077227 */ /* 0x000fe200078e00ff */
[----:B------:R-:W-:Y:S01]  /*5a10*/  ISETP.GT.U32.AND P3, PT, R0, R6, PT ;  /* 0x000000060000720c */ /* 0x000fe20003f64070 */
[----:B------:R-:W4:Y:S02]  /*5a20*/  LDL.LU R29, [R1+0x6f4] ;  /* 0x0006f400011d7983 */ /* 0x000f240000300800 */
[----:B------:R-:W-:Y:S02]  /*5a30*/  @!P6 IMAD.IADD R4, R4, 0x1, -R0 ;  /* 0x000000010404e824 */ /* 0x000fe400078e0a00 */
[----:B------:R-:W-:Y:S01]  /*5a40*/  IMAD R10, R0, R14, R10 ;  /* 0x0000000e000a7224 */ /* 0x000fe200078e020a */
[----:B------:R-:W-:Y:S01]  /*5a50*/  IABS R13, R24 ;  /* 0x00000018000d7213 */ /* 0x000fe20000000000 */
[----:B------:R-:W-:Y:S01]  /*5a60*/  @!P5 IMAD.IADD R5, R5, 0x1, -R0 ;  /* 0x000000010505d824 */ /* 0x000fe200078e0a00 */
[----:B------:R-:W-:Y:S01]  /*5a70*/  ISETP.GE.AND P5, PT, R24, RZ, PT ;  /* 0x000000ff1800720c */ /* 0x000fe20003fa6270 */
[----:B------:R-:W4:Y:S01]  /*5a80*/  LDL.LU R3, [R1+0x6f8] ;  /* 0x0006f80001037983 */ /* 0x000f220000300800 */
[----:B------:R-:W-:Y:S01]  /*5a90*/  IMAD.MOV R7, RZ, RZ, -R7 ;  /* 0x000000ffff077224 */ /* 0x000fe200078e0a07 */
[----:B------:R-:W-:-:S02]  /*5aa0*/  IABS R11, R19 ;  /* 0x00000013000b7213 */ /* 0x000fc40000000000 */
[----:B------:R-:W4:Y:S01]  /*5ab0*/  LDL.LU R24, [R1+0x6fc] ;  /* 0x0006fc0001187983 */ /* 0x000f220000300800 */
[C---:B------:R-:W-:Y:S01]  /*5ac0*/  ISETP.GT.U32.AND P6, PT, R0.reuse, R4, PT ;  /* 0x000000040000720c */ /* 0x040fe20003fc4070 */
[----:B------:R-:W-:Y:S02]  /*5ad0*/  IMAD R2, R0, R7, R2 ;  /* 0x0000000700027224 */ /* 0x000fe400078e0202 */
[----:B------:R-:W-:Y:S02]  /*5ae0*/  @!P3 IMAD.IADD R6, R6, 0x1, -R0 ;  /* 0x000000010606b824 */ /* 0x000fe400078e0a00 */
[----:B------:R-:W-:-:S08]  /*5af0*/  @!P4 IMAD.MOV R12, RZ, RZ, -R12 ;  /* 0x000000ffff0cc224 */ /* 0x000fd000078e0a0c */
[----:B------:R-:W-:-:S04]  /*5b00*/  @!P6 IMAD.IADD R4, R4, 0x1, -R0 ;  /* 0x000000010404e824 */ /* 0x000fc800078e0a00 */
[----:B------:R-:W-:Y:S01]  /*5b10*/  @!P0 IMAD.MOV R4, RZ, RZ, -R4 ;  /* 0x000000ffff048224 */ /* 0x000fe200078e0a04 */
[----:B--2---:R-:W-:Y:S01]  /*5b20*/  IABS R15, R28 ;  /* 0x0000001c000f7213 */ /* 0x004fe20000000000 */
[----:B------:R0:W-:Y:S01]  /*5b30*/  STL [R1+0x3df4], R28 ;  /* 0x003df41c01007387 */ /* 0x0001e20000100800 */
[----:B------:R-:W-:Y:S01]  /*5b40*/  IABS R7, R25 ;  /* 0x0000001900077213 */ /* 0x000fe20000000000 */
[----:B0-----:R-:W-:Y:S01]  /*5b50*/  IMAD.MOV.U32 R28, RZ, RZ, R19 ;  /* 0x000000ffff1c7224 */ /* 0x001fe200078e0013 */
[----:B------:R-:W-:Y:S01]  /*5b60*/  MOV R25, R27 ;  /* 0x0000001b00197202 */ /* 0x000fe20000000f00 */
[----:B------:R-:W-:Y:S02]  /*5b70*/  IMAD.MOV.U32 R27, RZ, RZ, R18 ;  /* 0x000000ffff1b7224 */ /* 0x000fe400078e0012 */
[----:B------:R-:W-:-:S04]  /*5b80*/  IMAD.HI.U32 R18, R8, R15, RZ ;  /* 0x0000000f08127227 */ /* 0x000fc800078e00ff */
[----:B------:R-:W-:-:S04]  /*5b90*/  IMAD.MOV R18, RZ, RZ, -R18 ;  /* 0x000000ffff127224 */ /* 0x000fc800078e0a12 */
[----:B------:R-:W-:Y:S01]  /*5ba0*/  IMAD R15, R0, R18, R15 ;  /* 0x00000012000f7224 */ /* 0x000fe200078e020f */
[----:B---3--:R-:W-:-:S05]  /*5bb0*/  IABS R14, R26 ;  /* 0x0000001a000e7213 */ /* 0x008fca0000000000 */
[----:B------:R-:W-:-:S04]  /*5bc0*/  IMAD.HI.U32 R19, R8, R14, RZ ;  /* 0x0000000e08137227 */ /* 0x000fc800078e00ff */
[----:B------:R-:W-:Y:S02]  /*5bd0*/  IMAD.MOV R19, RZ, RZ, -R19 ;  /* 0x000000ffff137224 */ /* 0x000fe400078e0a13 */
[----:B------:R-:W-:Y:S02]  /*5be0*/  IMAD.MOV.U32 R26, RZ, RZ, R17 ;  /* 0x000000ffff1a7224 */ /* 0x000fe400078e0011 */
[----:B------:R-:W-:-:S04]  /*5bf0*/  IMAD.HI.U32 R17, R8, R7, RZ ;  /* 0x0000000708117227 */ /* 0x000fc800078e00ff */
[C---:B------:R-:W-:Y:S02]  /*5c00*/  IMAD R14, R0.reuse, R19, R14 ;  /* 0x00000013000e7224 */ /* 0x040fe400078e020e */
[----:B------:R-:W-:Y:S02]  /*5c10*/  IMAD.MOV.U32 R19, RZ, RZ, R28 ;  /* 0x000000ffff137224 */ /* 0x000fe400078e001c */
[----:B------:R-:W-:Y:S01]  /*5c20*/  IMAD.MOV.U32 R28, RZ, RZ, R5 ;  /* 0x000000ffff1c7224 */ /* 0x000fe200078e0005 */
[----:B------:R-:W-:Y:S01]  /*5c30*/  MOV R5, R6 ;  /* 0x0000000600057202 */ /* 0x000fe20000000f00 */
[----:B------:R-:W-:Y:S02]  /*5c40*/  IMAD.MOV R17, RZ, RZ, -R17 ;  /* 0x000000ffff117224 */ /* 0x000fe400078e0a11 */
[----:B------:R-:W-:Y:S02]  /*5c50*/  @!P2 IMAD.MOV R28, RZ, RZ, -R28 ;  /* 0x000000ffff1ca224 */ /* 0x000fe400078e0a1c */
[----:B------:R-:W-:-:S02]  /*5c60*/  IMAD R7, R0, R17, R7 ;  /* 0x0000001100077224 */ /* 0x000fc400078e0207 */
[----:B------:R-:W2:Y:S01]  /*5c70*/  LDL.LU R17, [R1+0x704] ;  /* 0x0007040001117983 */ /* 0x000ea20000300800 */
[----:B------:R-:W-:-:S03]  /*5c80*/  @!P1 IMAD.MOV R5, RZ, RZ, -R5 ;  /* 0x000000ffff059224 */ /* 0x000fc600078e0a05 */
[----:B------:R-:W-:Y:S04]  /*5c90*/  STL [R1+0x374], R12 ;  /* 0x0003740c01007387 */ /* 0x000fe80000100800 */
[----:B------:R0:W-:Y:S04]  /*5ca0*/  STL [R1+0x370], R28 ;  /* 0x0003701c01007387 */ /* 0x0001e80000100800 */
[----:B------:R-:W3:Y:S04]  /*5cb0*/  LDL.LU R18, [R1+0x6e0] ;  /* 0x0006e00001127983 */ /* 0x000ee80000300800 */
[----:B------:R-:W-:Y:S04]  /*5cc0*/  STL [R1+0x36c], R4 ;  /* 0x00036c0401007387 */ /* 0x000fe80000100800 */
[----:B------:R-:W-:Y:S04]  /*5cd0*/  STL [R1+0x368], R5 ;  /* 0x0003680501007387 */ /* 0x000fe80000100800 */
[----:B0-----:R-:W2:Y:S01]  /*5ce0*/  LDL.LU R28, [R1+0x6e4] ;  /* 0x0006e400011c7983 */ /* 0x001ea20000300800 */
[----:B------:R-:W-:-:S04]  /*5cf0*/  IMAD.HI.U32 R9, R8, R13, RZ ;  /* 0x0000000d08097227 */ /* 0x000fc800078e00ff */
[----:B------:R-:W-:-:S04]  /*5d00*/  IMAD.MOV R9, RZ, RZ, -R9 ;  /* 0x000000ffff097224 */ /* 0x000fc800078e0a09 */
[C---:B------:R-:W-:Y:S01]  /*5d10*/  IMAD R13, R0.reuse, R9, R13 ;  /* 0x00000009000d7224 */ /* 0x040fe200078e020d */
[----:B------:R-:W-:-:S04]  /*5d20*/  ISETP.GT.U32.AND P3, PT, R0, R10, PT ;  /* 0x0000000a0000720c */ /* 0x000fc80003f64070 */
[----:B------:R-:W-:Y:S01]  /*5d30*/  ISETP.GT.U32.AND P6, PT, R0, R13, PT ;  /* 0x0000000d0000720c */ /* 0x000fe20003fc4070 */
[----:B------:R-:W-:Y:S01]  /*5d40*/  IMAD.HI.U32 R9, R8, R11, RZ ;  /* 0x0000000b08097227 */ /* 0x000fe200078e00ff */
[----:B------:R-:W-:-:S03]  /*5d50*/  IABS R16, R16 ;  /* 0x0000001000107213 */ /* 0x000fc60000000000 */
[----:B------:R-:W-:-:S04]  /*5d60*/  IMAD.MOV R9, RZ, RZ, -R9 ;  /* 0x000000ffff097224 */ /* 0x000fc800078e0a09 */
[----:B------:R-:W-:-:S04]  /*5d70*/  @!P3 IMAD.IADD R10, R10, 0x1, -R0 ;  /* 0x000000010a0ab824 */ /* 0x000fc800078e0a00 */
[----:B------:R-:W-:Y:S01]  /*5d80*/  @!P6 IMAD.IADD R13, R13, 0x1, -R0 ;  /* 0x000000010d0de824 */ /* 0x000fe200078e0a00 */
[C---:B------:R-:W-:Y:S01]  /*5d90*/  ISETP.GT.U32.AND P2, PT, R0.reuse, R10, PT ;  /* 0x0000000a0000720c */ /* 0x040fe20003f44070 */
[----:B------:R-:W-:-:S03]  /*5da0*/  IMAD R11, R0, R9, R11 ;  /* 0x00000009000b7224 */ /* 0x000fc600078e020b */
[----:B------:R-:W-:Y:S01]  /*5db0*/  ISETP.GT.U32.AND P4, PT, R0, R13, PT ;  /* 0x0000000d0000720c */ /* 0x000fe20003f84070 */
[----:B------:R-:W-:Y:S01]  /*5dc0*/  IMAD.HI.U32 R9, R8, R16, RZ ;  /* 0x0000001008097227 */ /* 0x000fe200078e00ff */
[----:B------:R-:W-:-:S03]  /*5dd0*/  ISETP.GT.U32.AND P3, PT, R0, R2, PT ;  /* 0x000000020000720c */ /* 0x000fc60003f64070 */
[----:B------:R-:W-:-:S04]  /*5de0*/  IMAD.MOV R9, RZ, RZ, -R9 ;  /* 0x000000ffff097224 */ /* 0x000fc800078e0a09 */
[----:B------:R-:W-:Y:S01]  /*5df0*/  IMAD R16, R0, R9, R16 ;  /* 0x0000000900107224 */ /* 0x000fe200078e0210 */
[----:B----4-:R-:W-:Y:S01]  /*5e00*/  IABS R9, R29 ;  /* 0x0000001d00097213 */ /* 0x010fe20000000000 */
[--C-:B------:R-:W-:Y:S02]  /*5e10*/  @!P2 IMAD.IADD R10, R10, 0x1, -R0.reuse ;  /* 0x000000010a0aa824 */ /* 0x100fe400078e0a00 */
[--C-:B------:R-:W-:Y:S01]  /*5e20*/  @!P4 IMAD.IADD R13, R13, 0x1, -R0.reuse ;  /* 0x000000010d0dc824 */ /* 0x100fe200078e0a00 */
[----:B------:R-:W-:Y:S01]  /*5e30*/  ISETP.GT.U32.AND P4, PT, R0, R7, PT ;  /* 0x000000070000720c */ /* 0x000fe20003f84070 */
[----:B------:R-:W-:Y:S01]  /*5e40*/  @!P3 IMAD.IADD R2, R2, 0x1, -R0 ;  /* 0x000000010202b824 */ /* 0x000fe200078e0a00 */
[----:B------:R-:W-:Y:S02]  /*5e50*/  ISETP.GT.U32.AND P2, PT, R0, R14, PT ;  /* 0x0000000e0000720c */ /* 0x000fe40003f44070 */
[----:B------:R-:W-:Y:S01]  /*5e60*/  ISETP.GE.AND P3, PT, R20, RZ, PT ;  /* 0x000000ff1400720c */ /* 0x000fe20003f66270 */
[----:B------:R-:W-:-:S04]  /*5e70*/  IMAD.HI.U32 R20, R8, R9, RZ ;  /* 0x0000000908147227 */ /* 0x000fc800078e00ff */
[----:B------:R-:W-:Y:S02]  /*5e80*/  IMAD.MOV R20, RZ, RZ, -R20 ;  /* 0x000000ffff147224 */ /* 0x000fe400078e0a14 */
[----:B------:R-:W-:Y:S02]  /*5e90*/  IMAD.MOV.U32 R12, RZ, RZ, R19 ;  /* 0x000000ffff0c7224 */ /* 0x000fe400078e0013 */
[----:B------:R-:W4:Y:S01]  /*5ea0*/  LDL.LU R19, [R1+0x700] ;  /* 0x0007000001137983 */ /* 0x000f220000300800 */
[----:B------:R-:W-:Y:S02]  /*5eb0*/  IMAD R9, R0, R20, R9 ;  /* 0x0000001400097224 */ /* 0x000fe400078e0209 */
[--C-:B------:R-:W-:Y:S01]  /*5ec0*/  @!P4 IMAD.IADD R7, R7, 0x1, -R0.reuse ;  /* 0x000000010707c824 */ /* 0x100fe200078e0a00 */
[----:B------:R-:W4:Y:S01]  /*5ed0*/  LDL.LU R20, [R1+0x6e8] ;  /* 0x0006e80001147983 */ /* 0x000f220000300800 */
[----:B------:R-:W-:Y:S01]  /*5ee0*/  @!P2 IMAD.IADD R14, R14, 0x1, -R0 ;  /* 0x000000010e0ea824 */ /* 0x000fe200078e0a00 */
[----:B---3--:R-:W-:-:S02]  /*5ef0*/  ISETP.GE.AND P4, PT, R18, RZ, PT ;  /* 0x000000ff1200720c */ /* 0x008fc40003f86270 */
[----:B------:R-:W3:Y:S01]  /*5f00*/  LDL.LU R18, [R1+0x6ec] ;  /* 0x0006ec0001127983 */ /* 0x000ee20000300800 */
[----:B--2---:R-:W-:-:S03]  /*5f10*/  ISETP.GE.AND P2, PT, R28, RZ, PT ;  /* 0x000000ff1c00720c */ /* 0x004fc60003f46270 */
[----:B------:R-:W2:Y:S01]  /*5f20*/  LDL.LU R28, [R1+0x3df4] ;  /* 0x003df400011c7983 */ /* 0x000ea20000300800 */
[----:B------:R-:W-:-:S13]  /*5f30*/  ISETP.GT.U32.AND P6, PT, R0, R11, PT ;  /* 0x0000000b0000720c */ /* 0x000fda0003fc4070 */
[----:B------:R-:W-:Y:S01]  /*5f40*/  @!P6 IMAD.IADD R11, R11, 0x1, -R0 ;  /* 0x000000010b0be824 */ /* 0x000fe200078e0a00 */
[C---:B------:R-:W-:Y:S02]  /*5f50*/  ISETP.GT.U32.AND P6, PT, R0.reuse, R16, PT ;  /* 0x000000100000720c */ /* 0x040fe40003fc4070 */
[C---:B------:R-:W-:Y:S02]  /*5f60*/  ISETP.GT.U32.AND P1, PT, R0.reuse, R2, PT ;  /* 0x000000020000720c */ /* 0x040fe40003f24070 */
[----:B------:R-:W-:-:S09]  /*5f70*/  ISETP.GT.U32.AND P0, PT, R0, R11, PT ;  /* 0x0000000b0000720c */ /* 0x000fd20003f04070 */
[----:B------:R-:W-:-:S05]  /*5f80*/  @!P6 IMAD.IADD R16, R16, 0x1, -R0 ;  /* 0x000000011010e824 */ /* 0x000fca00078e0a00 */
[----:B------:R-:W-:Y:S01]  /*5f90*/  ISETP.GT.U32.AND P6, PT, R0, R16, PT ;  /* 0x000000100000720c */ /* 0x000fe20003fc4070 */
[----:B------:R-:W-:Y:S01]  /*5fa0*/  @!P1 IMAD.IADD R2, R2, 0x1, -R0 ;  /* 0x0000000102029824 */ /* 0x000fe200078e0a00 */
[----:B------:R-:W-:Y:S01]  /*5fb0*/  ISETP.GE.AND P1, PT, R12, RZ, PT ;  /* 0x000000ff0c00720c */ /* 0x000fe20003f26270 */
[----:B------:R-:W-:Y:S02]  /*5fc0*/  @!P5 IMAD.MOV R13, RZ, RZ, -R13 ;  /* 0x000000ffff0dd224 */ /* 0x000fe400078e0a0d */
[----:B------:R-:W-:Y:S01]  /*5fd0*/  @!P3 IMAD.MOV R10, RZ, RZ, -R10 ;  /* 0x000000ffff0ab224 */ /* 0x000fe200078e0a0a */
[C---:B------:R-:W-:Y:S01]  /*5fe0*/  ISETP.GT.U32.AND P3, PT, R0.reuse, R14, PT ;  /* 0x0000000e0000720c */ /* 0x040fe20003f64070 */
[--C-:B------:R-:W-:Y:S01]  /*5ff0*/  @!P0 IMAD.IADD R11, R11, 0x1, -R0.reuse ;  /* 0x000000010b0b8824 */ /* 0x100fe200078e0a00 */
[----:B------:R-:W-:Y:S01]  /*6000*/  ISETP.GT.U32.AND P0, PT, R0, R15, PT ;  /* 0x0000000f0000720c */ /* 0x000fe20003f04070 */
[----:B------:R-:W-:Y:S04]  /*6010*/  STL [R1+0x364], R13 ;  /* 0x0003640d01007387 */ /* 0x000fe80000100800 */
[----:B------:R-:W-:Y:S01]  /*6020*/  @!P6 IMAD.IADD R16, R16, 0x1, -R0 ;  /* 0x000000011010e824 */ /* 0x000fe200078e0a00 */
[----:B------:R0:W-:Y:S01]  /*6030*/  STL [R1+0x360], R10 ;  /* 0x0003600a01007387 */ /* 0x0001e20000100800 */
[----:B------:R-:W-:-:S02]  /*6040*/  @!P1 IMAD.MOV R11, RZ, RZ, -R11 ;  /* 0x000000ffff0b9224 */ /* 0x000fc400078e0a0b */
[----:B------:R-:W-:Y:S01]  /*6050*/  @!P4 IMAD.MOV R2, RZ, RZ, -R2 ;  /* 0x000000ffff02c224 */ /* 0x000fe200078e0a02 */
[----:B0-----:R-:W-:Y:S02]  /*6060*/  MOV R10, R16 ;  /* 0x00000010000a7202 */ /* 0x001fe40000000f00 */
[----:B------:R-:W-:Y:S03]  /*6070*/  STL [R1+0x35c], R11 ;  /* 0x00035c0b01007387 */ /* 0x000fe60000100800 */
[----:B------:R-:W-:Y:S01]  /*6080*/  @!P2 IMAD.MOV R10, RZ, RZ, -R10 ;  /* 0x000000ffff0aa224 */ /* 0x000fe200078e0a0a */
[----:B------:R-:W-:Y:S01]  /*6090*/  STL [R1+0x358], R2 ;  /* 0x0003580201007387 */ /* 0x000fe20000100800 */
[--C-:B------:R-:W-:Y:S01]  /*60a0*/  @!P0 IMAD.IADD R15, R15, 0x1, -R0.reuse ;  /* 0x000000010f0f8824 */ /* 0x100fe200078e0a00 */
[----:B------:R-:W-:Y:S01]  /*60b0*/  IABS R5, R3 ;  /* 0x0000000300057213 */ /* 0x000fe20000000000 */
[----:B------:R-:W-:Y:S01]  /*60c0*/  @!P3 IMAD.IADD R14, R14, 0x1, -R0 ;  /* 0x000000010e0eb824 */ /* 0x000fe200078e0a00 */
[----:B------:R-:W-:Y:S02]  /*60d0*/  STL [R1+0x354], R10 ;  /* 0x0003540a01007387 */ /* 0x000fe40000100800 */
[----:B------:R-:W-:Y:S01]  /*60e0*/  ISETP.GT.U32.AND P1, PT, R0, R15, PT ;  /* 0x0000000f0000720c */ /* 0x000fe20003f24070 */
[----:B------:R-:W-:-:S04]  /*60f0*/  IMAD.HI.U32 R6, R8, R5, RZ ;  /* 0x0000000508067227 */ /* 0x000fc800078e00ff */
[----:B------:R-:W-:-:S04]  /*6100*/  IMAD.MOV R6, RZ, RZ, -R6 ;  /* 0x000000ffff067224 */ /* 0x000fc800078e0a06 */
[C---:B------:R-:W-:Y:S01]  /*6110*/  IMAD R5, R0.reuse, R6, R5 ;  /* 0x0000000600057224 */ /* 0x040fe200078e0205 */
[----:B------:R-:W-:-:S03]  /*6120*/  ISETP.GT.U32.AND P6, PT, R0, R9, PT ;  /* 0x000000090000720c */ /* 0x000fc60003fc4070 */
[----:B------:R-:W-:Y:S01]  /*6130*/  @!P1 IMAD.IADD R15, R15, 0x1, -R0 ;  /* 0x000000010f0f9824 */ /* 0x000fe200078e0a00 */
[----:B------:R-:W-:Y:S02]  /*6140*/  ISETP.GT.U32.AND P4, PT, R0, R5, PT ;  /* 0x000000050000720c */ /* 0x000fe40003f84070 */
[----:B------:R-:W-:Y:S02]  /*6150*/  ISETP.GE.AND P1, PT, R29, RZ, PT ;  /* 0x000000ff1d00720c */ /* 0x000fe40003f26270 */
[----:B------:R-:W-:-:S05]  /*6160*/  IABS R4, R24 ;  /* 0x0000001800047213 */ /* 0x000fca0000000000 */
[----:B------:R-:W-:Y:S01]  /*6170*/  @!P6 IMAD.IADD R9, R9, 0x1, -R0 ;  /* 0x000000010909e824 */ /* 0x000fe200078e0a00 */
[----:B------:R-:W-:-:S03]  /*6180*/  ISETP.GT.U32.AND P6, PT, R0, R7, PT ;  /* 0x000000070000720c */ /* 0x000fc60003fc4070 */
[----:B------:R-:W-:Y:S01]  /*6190*/  @!P4 IMAD.IADD R5, R5, 0x1, -R0 ;  /* 0x000000010505c824 */ /* 0x000fe200078e0a00 */
[----:B------:R-:W-:Y:S02]  /*61a0*/  ISETP.GE.AND P4, PT, R24, RZ, PT ;  /* 0x000000ff1800720c */ /* 0x000fe40003f86270 */
[----:B------:R-:W-:Y:S02]  /*61b0*/  ISETP.GT.U32.AND P5, PT, R0, R9, PT ;  /* 0x000000090000720c */ /* 0x000fe40003fa4070 */
[----:B----4-:R-:W-:-:S05]  /*61c0*/  ISETP.GE.AND P0, PT, R20, RZ, PT ;  /* 0x000000ff1400720c */ /* 0x010fca0003f06270 */
[----:B------:R-:W-:-:S06]  /*61d0*/  @!P6 IMAD.IADD R7, R7, 0x1, -R0 ;  /* 0x000000010707e824 */ /* 0x000fcc00078e0a00 */
[----:B------:R-:W-:Y:S01]  /*61e0*/  @!P5 IMAD.IADD R9, R9, 0x1, -R0 ;  /* 0x000000010909d824 */ /* 0x000fe200078e0a00 */
[----:B------:R-:W-:Y:S01]  /*61f0*/  ISETP.GE.AND P5, PT, R3, RZ, PT ;  /* 0x000000ff0300720c */ /* 0x000fe20003fa6270 */
[----:B------:R-:W-:-:S04]  /*6200*/  IMAD.MOV.U32 R3, RZ, RZ, R7 ;  /* 0x000000ffff037224 */ /* 0x000fc800078e0007 */
[----:B------:R-:W-:Y:S01]  /*6210*/  @!P0 IMAD.MOV R3, RZ, RZ, -R3 ;  /* 0x000000ffff038224 */ /* 0x000fe200078e0a03 */
[----:B--2---:R-:W-:Y:S02]  /*6220*/  ISETP.GE.AND P3, PT, R28, RZ, PT ;  /* 0x000000ff1c00720c */ /* 0x004fe40003f66270 */
[----:B------:R-:W2:Y:S04]  /*6230*/  LDL.LU R28, [R1+0x708] ;  /* 0x00070800011c7983 */ /* 0x000ea80000300800 */
[----:B------:R-:W4:Y:S04]  /*6240*/  LDL.LU R29, [R1+0x70c] ;  /* 0x00070c00011d7983 */ /* 0x000f280000300800 */
[----:B------:R-:W4:Y:S04]  /*6250*/  LDL.LU R24, [R1+0x710] ;  /* 0x0007100001187983 */ /* 0x000f280000300800 */
[----:B------:R0:W-:Y:S04]  /*6260*/  STL [R1+0x350], R3 ;  /* 0x0003500301007387 */ /* 0x0001e80000100800 */
[----:B0-----:R-:W4:Y:S01]  /*6270*/  LDL.LU R3, [R1+0x714] ;  /* 0x0007140001037983 */ /* 0x001f220000300800 */
[----:B------:R-:W-:-:S04]  /*6280*/  IMAD.HI.U32 R12, R8, R4, RZ ;  /* 0x00000004080c7227 */ /* 0x000fc800078e00ff */
[----:B------:R-:W-:-:S04]  /*6290*/  IMAD.MOV R12, RZ, RZ, -R12 ;  /* 0x000000ffff0c7224 */ /* 0x000fc800078e0a0c */
[----:B------:R-:W-:Y:S01]  /*62a0*/  IMAD R4, R0, R12, R4 ;  /* 0x0000000c00047224 */ /* 0x000fe200078e0204 */
[----:B---3--:R-:W-:-:S04]  /*62b0*/  ISETP.GE.AND P2, PT, R18, RZ, PT ;  /* 0x000000ff1200720c */ /* 0x008fc80003f46270 */
[C---:B------:R-:W-:Y:S02]  /*62c0*/  ISETP.GT.U32.AND P6, PT, R0.reuse, R4, PT ;  /* 0x000000040000720c */ /* 0x040fe40003fc4070 */
[----:B------:R-:W-:Y:S01]  /*62d0*/  IABS R6, R19 ;  /* 0x0000001300067213 */ /* 0x000fe20000000000 */
[----:B------:R-:W-:Y:S01]  /*62e0*/  IMAD.MOV.U32 R12, RZ, RZ, R14 ;  /* 0x000000ffff0c7224 */ /* 0x000fe200078e000e */
[----:B------:R-:W-:Y:S01]  /*62f0*/  ISETP.GT.U32.AND P0, PT, R0, R5, PT ;  /* 0x000000050000720c */ /* 0x000fe20003f04070 */
[----:B------:R-:W-:Y:S02]  /*6300*/  IMAD.MOV.U32 R11, RZ, RZ, R15 ;  /* 0x000000ffff0b7224 */ /* 0x000fe400078e000f */
[----:B------:R-:W-:-:S04]  /*6310*/  IMAD.HI.U32 R2, R8, R6, RZ ;  /* 0x0000000608027227 */ /* 0x000fc800078e00ff */
[----:B------:R-:W-:Y:S02]  /*6320*/  @!P2 IMAD.MOV R12, RZ, RZ, -R12 ;  /* 0x000000ffff0ca224 */ /* 0x000fe400078e0a0c */
[----:B------:R-:W-:Y:S02]  /*6330*/  IMAD.MOV R2, RZ, RZ, -R2 ;  /* 0x000000ffff027224 */ /* 0x000fe400078e0a02 */
[----:B------:R-:W-:Y:S02]  /*6340*/  @!P6 IMAD.IADD R4, R4, 0x1, -R0 ;  /* 0x000000010404e824 */ /* 0x000fe400078e0a00 */
[----:B------:R-:W-:Y:S02]  /*6350*/  @!P3 IMAD.MOV R11, RZ, RZ, -R11 ;  /* 0x000000ffff0bb224 */ /* 0x000fe400078e0a0b */
[----:B------:R-:W-:Y:S01]  /*6360*/  IMAD.MOV.U32 R7, RZ, RZ, R9 ;  /* 0x000000ffff077224 */ /* 0x000fe200078e0009 */
[----:B------:R-:W-:Y:S01]  /*6370*/  STL [R1+0x34c], R12 ;  /* 0x00034c0c01007387 */ /* 0x000fe20000100800 */
[C---:B------:R-:W-:Y:S01]  /*6380*/  IMAD R2, R0.reuse, R2, R6 ;  /* 0x0000000200027224 */ /* 0x040fe200078e0206 */
[----:B------:R-:W-:-:S02]  /*6390*/  ISETP.GT.U32.AND P2, PT, R0, R4, PT ;  /* 0x000000040000720c */ /* 0x000fc40003f44070 */
[----:B------:R-:W-:Y:S01]  /*63a0*/  ISETP.GE.AND P3, PT, R19, RZ, PT ;  /* 0x000000ff1300720c */ /* 0x000fe20003f66270 */
[----:B------:R0:W-:Y:S01]  /*63b0*/  STL [R1+0x348], R11 ;  /* 0x0003480b01007387 */ /* 0x0001e20000100800 */
[----:B------:R-:W-:Y:S01]  /*63c0*/  @!P1 IADD3 R7, -R7, RZ, RZ ;  /* 0x000000ff07079210 */ /* 0x000fe20007ffe1ff */
[----:B------:R-:W-:Y:S02]  /*63d0*/  @!P0 IMAD.IADD R5, R5, 0x1, -R0 ;  /* 0x0000000105058824 */ /* 0x000fe400078e0a00 */
[----:B------:R-:W3:Y:S01]  /*63e0*/  LDL.LU R19, [R1+0x718] ;  /* 0x0007180001137983 */ /* 0x000ee20000300800 */
[----:B------:R-:W-:Y:S02]  /*63f0*/  ISETP.GT.U32.AND P6, PT, R0, R2, PT ;  /* 0x000000020000720c */ /* 0x000fe40003fc4070 */
[----:B------:R-:W-:Y:S01]  /*6400*/  IABS R10, R17 ;  /* 0x00000011000a7213 */ /* 0x000fe20000000000 */
[----:B------:R2:W-:Y:S01]  /*6410*/  STL [R1+0x344], R7 ;  /* 0x0003440701007387 */ /* 0x0005e20000100800 */
[----:B0-----:R-:W-:-:S03]  /*6420*/  IMAD.MOV.U32 R11, RZ, RZ, R5 ;  /* 0x000000ffff0b7224 */ /* 0x001fc600078e0005 */
[----:B------:R-:W-:-:S04]  /*6430*/  IMAD.HI.U32 R6, R8, R10, RZ ;  /* 0x0000000a08067227 */ /* 0x000fc800078e00ff */
[----:B------:R-:W-:Y:S02]  /*6440*/  @!P5 IMAD.MOV R11, RZ, RZ, -R11 ;  /* 0x000000ffff0bd224 */ /* 0x000fe400078e0a0b */
[----:B------:R-:W-:Y:S02]  /*6450*/  @!P2 IMAD.IADD R4, R4, 0x1, -R0 ;  /* 0x000000010404a824 */ /* 0x000fe400078e0a00 */
[----:B------:R-:W-:Y:S02]  /*6460*/  IMAD.MOV R6, RZ, RZ, -R6 ;  /* 0x000000ffff067224 */ /* 0x000fe400078e0a06 */
[----:B------:R-:W-:Y:S02]  /*6470*/  @!P6 IMAD.IADD R2, R2, 0x1, -R0 ;  /* 0x000000010202e824 */ /* 0x000fe400078e0a00 */
[----:B------:R-:W-:-:S03]  /*6480*/  IMAD R10, R0, R6, R10 ;  /* 0x00000006000a7224 */ /* 0x000fc600078e020a */
[C---:B------:R-:W-:Y:S02]  /*6490*/  ISETP.GT.U32.AND P6, PT, R0.reuse, R2, PT ;  /* 0x000000020000720c */ /* 0x040fe40003fc4070 */
[----:B------:R-:W-:Y:S02]  /*64a0*/  ISETP.GT.U32.AND P5, PT, R0, R10, PT ;  /* 0x0000000a0000720c */ /* 0x000fe40003fa4070 */
[----:B------:R-:W-:-:S09]  /*64b0*/  ISETP.GE.AND P1, PT, R17, RZ, PT ;  /* 0x000000ff1100720c */ /* 0x000fd20003f26270 */
[--C-:B------:R-:W-:Y:S02]  /*64c0*/  @!P6 IMAD.IADD R2, R2, 0x1, -R0.reuse ;  /* 0x000000010202e824 */ /* 0x100fe400078e0a00 */
[----:B------:R-:W-:-:S05]  /*64d0*/  @!P5 IMAD.IADD R10, R10, 0x1, -R0 ;  /* 0x000000010a0ad824 */ /* 0x000fca00078e0a00 */
[----:B------:R-:W-:Y:S02]  /*64e0*/  ISETP.GT.U32.AND P5, PT, R0, R10, PT ;  /* 0x0000000a0000720c */ /* 0x000fe40003fa4070 */
[----:B------:R-:W-:-:S11]  /*64f0*/  MOV R18, R2 ;  /* 0x0000000200127202 */ /* 0x000fd60000000f00 */
[----:B------:R-:W-:-:S04]  /*6500*/  @!P5 IMAD.IADD R10, R10, 0x1, -R0 ;  /* 0x000000010a0ad824 */ /* 0x000fc800078e0a00 */
[----:B------:R-:W-:Y:S02]  /*6510*/  IMAD.MOV.U32 R15, RZ, RZ, R10 ;  /* 0x000000ffff0f7224 */ /* 0x000fe400078e000a */
[----:B------:R-:W-:Y:S02]  /*6520*/  @!P3 IMAD.MOV R18, RZ, RZ, -R18 ;  /* 0x000000ffff12b224 */ /* 0x000fe400078e0a12 */
[----:B------:R-:W-:Y:S01]  /*6530*/  @!P1 IMAD.MOV R15, RZ, RZ, -R15 ;  /* 0x000000ffff0f9224 */ /* 0x000fe200078e0a0f */
[----:B--2---:R-:W-:Y:S02]  /*6540*/  IABS R7, R28 ;  /* 0x0000001c00077213 */ /* 0x004fe40000000000 */
[----:B------:R-:W-:Y:S02]  /*6550*/  ISETP.GE.AND P0, PT, R28, RZ, PT ;  /* 0x000000ff1c00720c */ /* 0x000fe40003f06270 */
[----:B------:R-:W2:Y:S04]  /*6560*/  LDL.LU R28, [R1+0x71c] ;  /* 0x00071c00011c7983 */ /* 0x000ea80000300800 */
[----:B------:R0:W-:Y:S01]  /*6570*/  STL [R1+0x340], R11 ;  /* 0x0003400b01007387 */ /* 0x0001e20000100800 */
[----:B------:R-:W-:-:S04]  /*6580*/  IMAD.HI.U32 R9, R8, R7, RZ ;  /* 0x0000000708097227 */ /* 0x000fc800078e00ff */
[----:B0-----:R-:W-:-:S04]  /*6590*/  IMAD.MOV.U32 R11, RZ, RZ, R4 ;  /* 0x000000ffff0b7224 */ /* 0x001fc800078e0004 */
[----:B------:R-:W-:Y:S01]  /*65a0*/  @!P4 IMAD.MOV R11, RZ, RZ, -R11 ;  /* 0x000000ffff0bc224 */ /* 0x000fe200078e0a0b */
[----:B----4-:R-:W-:Y:S01]  /*65b0*/  ISETP.GE.AND P2, PT, R29, RZ, PT ;  /* 0x000000ff1d00720c */ /* 0x010fe20003f46270 */
[----:B------:R-:W-:Y:S01]  /*65c0*/  IMAD.MOV R4, RZ, RZ, -R9 ;  /* 0x000000ffff047224 */ /* 0x000fe200078e0a09 */
[----:B------:R-:W-:Y:S02]  /*65d0*/  IABS R5, R29 ;  /* 0x0000001d00057213 */ /* 0x000fe40000000000 */
[----:B------:R0:W-:Y:S04]  /*65e0*/  STL [R1+0x33c], R11 ;  /* 0x00033c0b01007387 */ /* 0x0001e80000100800 */
[----:B------:R-:W4:Y:S01]  /*65f0*/  LDL.LU R29, [R1+0x720] ;  /* 0x00072000011d7983 */ /* 0x000f220000300800 */
[----:B------:R-:W-:-:S03]  /*6600*/  IMAD R4, R0, R4, R7 ;  /* 0x0000000400047224 */ /* 0x000fc600078e0207 */
[----:B------:R-:W4:Y:S02]  /*6610*/  LDL.LU R16, [R1+0x724] ;  /* 0x0007240001107983 */ /* 0x000f240000300800 */
[----:B------:R-:W-:Y:S02]  /*6620*/  ISETP.GT.U32.AND P6, PT, R0, R4, PT ;  /* 0x000000040000720c */ /* 0x000fe40003fc4070 */
[----:B------:R-:W4:Y:S01]  /*6630*/  LDL.LU R17, [R1+0x728] ;  /* 0x0007280001117983 */ /* 0x000f220000300800 */
[----:B------:R-:W-:Y:S02]  /*6640*/  IABS R6, R24 ;  /* 0x0000001800067213 */ /* 0x000fe40000000000 */
[----:B------:R-:W-:Y:S02]  /*6650*/  ISETP.GE.AND P4, PT, R24, RZ, PT ;  /* 0x000000ff1800720c */ /* 0x000fe40003f86270 */
[----:B------:R-:W4:Y:S06]  /*6660*/  LDL.LU R24, [R1+0x72c] ;  /* 0x00072c0001187983 */ /* 0x000f2c0000300800 */
[----:B------:R-:W-:-:S05]  /*6670*/  @!P6 IMAD.IADD R4, R4, 0x1, -R0 ;  /* 0x000000010404e824 */ /* 0x000fca00078e0a00 */
[----:B------:R-:W-:Y:S01]  /*6680*/  ISETP.GT.U32.AND P6, PT, R0, R4, PT ;  /* 0x000000040000720c */ /* 0x000fe20003fc4070 */
[----:B------:R1:W-:Y:S01]  /*6690*/  STL [R1+0x338], R18 ;  /* 0x0003381201007387 */ /* 0x0003e20000100800 */
[----:B------:R-:W-:-:S03]  /*66a0*/  IABS R9, R3 ;  /* 0x0000000300097213 */ /* 0x000fc60000000000 */
[----:B------:R-:W-:Y:S04]  /*66b0*/  STL [R1+0x334], R15 ;  /* 0x0003340f01007387 */ /* 0x000fe80000100800 */
[----:B------:R-:W4:Y:S04]  /*66c0*/  LDL.LU R20, [R1+0x730] ;  /* 0x0007300001147983 */ /* 0x000f280000300800 */
[----:B------:R-:W-:Y:S01]  /*66d0*/  @!P6 IMAD.IADD R4, R4, 0x1, -R0 ;  /* 0x000000010404e824 */ /* 0x000fe200078e0a00 */
[----:B------:R-:W-:Y:S02]  /*66e0*/  ISETP.GE.AND P6, PT, R3, RZ, PT ;  /* 0x000000ff0300720c */ /* 0x000fe40003fc6270 */
[----:B------:R-:W4:Y:S01]  /*66f0*/  LDL.LU R3, [R1+0x734] ;  /* 0x0007340001037983 */ /* 0x000f220000300800 */
[----:B------:R-:W-:-:S04]  /*6700*/  IMAD.HI.U32 R13, R8, R5, RZ ;  /* 0x00000005080d7227 */ /* 0x000fc800078e00ff */
[----:B------:R-:W-:Y:S02]  /*6710*/  IMAD.MOV R13, RZ, RZ, -R13 ;  /* 0x000000ffff0d7224 */ /* 0x000fe400078e0a0d */
[----:B0-----:R-:W-:-:S04]  /*6720*/  IMAD.HI.U32 R11, R8, R6, RZ ;  /* 0x00000006080b7227 */ /* 0x001fc800078e00ff */
[C---:B------:R-:W-:Y:S02]  /*6730*/  IMAD R5, R0.reuse, R13, R5 ;  /* 0x0000000d00057224 */ /* 0x040fe400078e0205 */
[----:B------:R-:W-:Y:S02]  /*6740*/  IMAD.MOV R11, RZ, RZ, -R11 ;  /* 0x000000ffff0b7224 */ /* 0x000fe400078e0a0b */
[----:B------:R-:W-:Y:S01]  /*6750*/  IMAD.MOV.U32 R7, RZ, RZ, R9 ;  /* 0x000000ffff077224 */ /* 0x000fe200078e0009 */
[C---:B------:R-:W-:Y:S01]  /*6760*/  ISETP.GT.U32.AND P5, PT, R0.reuse, R5, PT ;  /* 0x000000050000720c */ /* 0x040fe20003fa4070 */
[----:B------:R-:W-:Y:S02]  /*6770*/  IMAD R6, R0, R11, R6 ;  /* 0x0000000b00067224 */ /* 0x000fe400078e0206 */
[----:B------:R-:W-:Y:S01]  /*6780*/  IMAD.HI.U32 R12, R8, R7, RZ ;  /* 0x00000007080c7227 */ /* 0x000fe200078e00ff */
[----:B---3--:R-:W-:Y:S02]  /*6790*/  IABS R9, R19 ;  /* 0x0000001300097213 */ /* 0x008fe40000000000 */
[----:B------:R-:W-:Y:S01]  /*67a0*/  ISETP.GT.U32.AND P3, PT, R0, R6, PT ;  /* 0x000000060000720c */ /* 0x000fe20003f64070 */
[----:B------:R-:W-:-:S02]  /*67b0*/  IMAD.MOV R12, RZ, RZ, -R12 ;  /* 0x000000ffff0c7224 */ /* 0x000fc400078e0a0c */
[----:B------:R-:W-:-:S04]  /*67c0*/  IMAD.HI.U32 R14, R8, R9, RZ ;  /* 0x00000009080e7227 */ /* 0x000fc800078e00ff */
[C---:B------:R-:W-:Y:S02]  /*67d0*/  IMAD R7, R0.reuse, R12, R7 ;  /* 0x0000000c00077224 */ /* 0x040fe400078e0207 */
[----:B------:R-:W-:Y:S02]  /*67e0*/  @!P5 IMAD.IADD R5, R5, 0x1, -R0 ;  /* 0x000000010505d824 */ /* 0x000fe400078e0a00 */
[----:B------:R-:W-:Y:S01]  /*67f0*/  IMAD.MOV R14, RZ, RZ, -R14 ;  /* 0x000000ffff0e7224 */ /* 0x000fe200078e0a0e */
[----:B------:R-:W-:Y:S01]  /*6800*/  ISETP.GT.U32.AND P1, PT, R0, R7, PT ;  /* 0x000000070000720c */ /* 0x000fe20003f24070 */
[----:B------:R-:W-:Y:S01]  /*6810*/  @!P3 IMAD.IADD R6, R6, 0x1, -R0 ;  /* 0x000000010606b824 */ /* 0x000fe200078e0a00 */
[C---:B------:R-:W-:Y:S01]  /*6820*/  ISETP.GT.U32.AND P3, PT, R0.reuse, R5, PT ;  /* 0x000000050000720c */ /* 0x040fe20003f64070 */
[----:B------:R-:W-:-:S05]  /*6830*/  IMAD R9, R0, R14, R9 ;  /* 0x0000000e00097224 */ /* 0x000fca00078e0209 */
[----:B------:R-:W-:-:S05]  /*6840*/  ISETP.GT.U32.AND P5, PT, R0, R9, PT ;  /* 0x000000090000720c */ /* 0x000fca0003fa4070 */
[--C-:B------:R-:W-:Y:S01]  /*6850*/  @!P1 IMAD.IADD R7, R7, 0x1, -R0.reuse ;  /* 0x0000000107079824 */ /* 0x100fe200078e0a00 */
[----:B------:R-:W-:Y:S01]  /*6860*/  ISETP.GT.U32.AND P1, PT, R0, R6, PT ;  /* 0x000000060000720c */ /* 0x000fe20003f24070 */
[----:B------:R-:W-:Y:S02]  /*6870*/  @!P3 IMAD.IADD R5, R5, 0x1, -R0 ;  /* 0x000000010505b824 */ /* 0x000fe400078e0a00 */
[----:B------:R-:W-:-:S04]  /*6880*/  IMAD.MOV.U32 R14, RZ, RZ, R4 ;  /* 0x000000ffff0e7224 */ /* 0x000fc800078e0004 */
[----:B------:R-:W-:Y:S01]  /*6890*/  @!P5 IMAD.IADD R9, R9, 0x1, -R0 ;  /* 0x000000010909d824 */ /* 0x000fe200078e0a00 */
[----:B------:R-:W-:Y:S01]  /*68a0*/  ISETP.GT.U32.AND P5, PT, R0, R7, PT ;  /* 0x000000070000720c */ /* 0x000fe20003fa4070 */
[----:B------:R-:W-:-:S04]  /*68b0*/  @!P0 IMAD.MOV R14, RZ, RZ, -R14 ;  /* 0x000000ffff0e8224 */ /* 0x000fc800078e0a0e */
[--C-:B------:R-:W-:Y:S01]  /*68c0*/  @!P1 IMAD.IADD R6, R6, 0x1, -R0.reuse ;  /* 0x0000000106069824 */ /* 0x100fe200078e0a00 */
[----:B------:R-:W-:Y:S01]  /*68d0*/  ISETP.GE.AND P1, PT, R19, RZ, PT ;  /* 0x000000ff1300720c */ /* 0x000fe20003f26270 */
[----:B------:R-:W-:Y:S01]  /*68e0*/  IMAD.MOV.U32 R19, RZ, RZ, R5 ;  /* 0x000000ffff137224 */ /* 0x000fe200078e0005 */
[----:B------:R0:W-:Y:S01]  /*68f0*/  STL [R1+0x330], R14 ;  /* 0x0003300e01007387 */ /* 0x0001e20000100800 */
[----:B------:R-:W-:Y:S02]  /*6900*/  ISETP.GT.U32.AND P0, PT, R0, R9, PT ;  /* 0x000000090000720c */ /* 0x000fe40003f04070 */
[----:B------:R-:W-:Y:S01]  /*6910*/  @!P2 IMAD.MOV R19, RZ, RZ, -R19 ;  /* 0x000000ffff13a224 */ /* 0x000fe200078e0a13 */
[----:B-1----:R-:W3:Y:S01]  /*6920*/  LDL.LU R18, [R1+0x738] ;  /* 0x0007380001127983 */ /* 0x002ee20000300800 */
[----:B------:R-:W-:Y:S02]  /*6930*/  @!P5 IMAD.IADD R7, R7, 0x1, -R0 ;  /* 0x000000010707d824 */ /* 0x000fe400078e0a00 */
[----:B------:R-:W-:-:S02]  /*6940*/  @!P4 IMAD.MOV R6, RZ, RZ, -R6 ;  /* 0x000000ffff06c224 */ /* 0x000fc400078e0a06 */
[----:B------:R-:W-:Y:S01]  /*6950*/  @!P6 IMAD.MOV R7, RZ, RZ, -R7 ;  /* 0x000000ffff07e224 */ /* 0x000fe200078e0a07 */
[----:B------:R1:W-:Y:S04]  /*6960*/  STL [R1+0x32c], R19 ;  /* 0x00032c1301007387 */ /* 0x0003e80000100800 */
[----:B------:R-:W-:Y:S01]  /*6970*/  @!P0 IMAD.IADD R9, R9, 0x1, -R0 ;  /* 0x0000000109098824 */ /* 0x000fe200078e0a00 */
[----:B------:R1:W-:Y:S03]  /*6980*/  STL [R1+0x328], R6 ;  /* 0x0003280601007387 */ /* 0x0003e60000100800 */
[----:B------:R-:W-:Y:S01]  /*6990*/  @!P1 IMAD.MOV R9, RZ, RZ, -R9 ;  /* 0x000000ffff099224 */ /* 0x000fe200078e0a09 */
[----:B--2---:R-:W-:-:S05]  /*69a0*/  IABS R13, R28 ;  /* 0x0000001c000d7213 */ /* 0x004fca0000000000 */
[----:B------:R-:W-:-:S04]  /*69b0*/  IMAD.HI.U32 R2, R8, R13, RZ ;  /* 0x0000000d08027227 */ /* 0x000fc800078e00ff */
[----:B------:R-:W-:-:S04]  /*69c0*/  IMAD.MOV R2, RZ, RZ, -R2 ;  /* 0x000000ffff027224 */ /* 0x000fc800078e0a02 */
[----:B------:R-:W-:-:S05]  /*69d0*/  IMAD R13, R0, R2, R13 ;  /* 0x00000002000d7224 */ /* 0x000fca00078e020d */
[----:B------:R-:W-:Y:S02]  /*69e0*/  ISETP.GT.U32.AND P3, PT, R0, R13, PT ;  /* 0x0000000d0000720c */ /* 0x000fe40003f64070 */
[----:B----4-:R-:W-:Y:S02]  /*69f0*/  IABS R2, R29 ;  /* 0x0000001d00027213 */ /* 0x010fe40000000000 */
[----:B------:R-:W-:-:S05]  /*6a00*/  IABS R12, R16 ;  /* 0x00000010000c7213 */ /* 0x000fca0000000000 */
[----:B------:R-:W-:Y:S02]  /*6a10*/  IMAD.MOV.U32 R4, RZ, RZ, R12 ;  /* 0x000000ffff047224 */ /* 0x000fe400078e000c */
[----:B------:R-:W-:Y:S01]  /*6a20*/  IMAD.HI.U32 R12, R8, R2, RZ ;  /* 0x00000002080c7227 */ /* 0x000fe200078e00ff */
[----:B------:R-:W-:-:S03]  /*6a30*/  IABS R11, R17 ;  /* 0x00000011000b7213 */ /* 0x000fc60000000000 */
[----:B------:R-:W-:Y:S01]  /*6a40*/  IMAD.MOV R12, RZ, RZ, -R12 ;  /* 0x000000ffff0c7224 */ /* 0x000fe200078e0a0c */
[----:B------:R-:W-:Y:S01]  /*6a50*/  IABS R10, R24 ;  /* 0x00000018000a7213 */ /* 0x000fe20000000000 */
[----:B------:R-:W-:Y:S02]  /*6a60*/  @!P3 IMAD.IADD R13, R13, 0x1, -R0 ;  /* 0x000000010d0db824 */ /* 0x000fe400078e0a00 */
[----:B------:R-:W-:Y:S02]  /*6a70*/  IMAD R2, R0, R12, R2 ;  /* 0x0000000c00027224 */ /* 0x000fe400078e0202 */
[----:B0-----:R-:W-:Y:S01]  /*6a80*/  IMAD.HI.U32 R14, R8, R11, RZ ;  /* 0x0000000b080e7227 */ /* 0x001fe200078e00ff */
[C---:B------:R-:W-:Y:S02]  /*6a90*/  ISETP.GT.U32.AND P2, PT, R0.reuse, R13, PT ;  /* 0x0000000d0000720c */ /* 0x040fe40003f44070 */
[----:B------:R-:W-:Y:S01]  /*6aa0*/  ISETP.GT.U32.AND P5, PT, R0, R2, PT ;  /* 0x000000020000720c */ /* 0x000fe20003fa4070 */
[----:B------:R-:W-:-:S04]  /*6ab0*/  IMAD.HI.U32 R15, R8, R10, RZ ;  /* 0x0000000a080f7227 */ /* 0x000fc800078e00ff */
[----:B------:R-:W-:Y:S02]  /*6ac0*/  IMAD.MOV R14, RZ, RZ, -R14 ;  /* 0x000000ffff0e7224 */ /* 0x000fe400078e0a0e */
[----:B------:R-:W-:Y:S02]  /*6ad0*/  IMAD.MOV R15, RZ, RZ, -R15 ;  /* 0x000000ffff0f7224 */ /* 0x000fe400078e0a0f */
[----:B------:R-:W-:Y:S02]  /*6ae0*/  IMAD R11, R0, R14, R11 ;  /* 0x0000000e000b7224 */ /* 0x000fe400078e020b */
[----:B------:R-:W-:-:S03]  /*6af0*/  IMAD.HI.U32 R12, R8, R4, RZ ;  /* 0x00000004080c7227 */ /* 0x000fc600078e00ff */
[C---:B------:R-:W-:Y:S01]  /*6b00*/  ISETP.GT.U32.AND P6, PT, R0.reuse, R11, PT ;  /* 0x0000000b0000720c */ /* 0x040fe20003fc4070 */
[----:B------:R-:W-:Y:S01]  /*6b10*/  IMAD R15, R0, R15, R10 ;  /* 0x0000000f000f7224 */ /* 0x000fe200078e020a */
[----:B------:R-:W-:Y:S01]  /*6b20*/  IADD3 R12, -R12, RZ, RZ ;  /* 0x000000ff0c0c7210 */ /* 0x000fe20007ffe1ff */
[--C-:B------:R-:W-:Y:S01]  /*6b30*/  @!P2 IMAD.IADD R13, R13, 0x1, -R0.reuse ;  /* 0x000000010d0da824 */ /* 0x100fe200078e0a00 */
[----:B------:R-:W-:Y:S01]  /*6b40*/  ISETP.GE.AND P0, PT, R28, RZ, PT ;  /* 0x000000ff1c00720c */ /* 0x000fe20003f06270 */
[----:B------:R-:W-:Y:S01]  /*6b50*/  @!P5 IMAD.IADD R2, R2, 0x1, -R0 ;  /* 0x000000010202d824 */ /* 0x000fe200078e0a00 */
[----:B------:R-:W-:Y:S01]  /*6b60*/  ISETP.GE.AND P3, PT, R29, RZ, PT ;  /* 0x000000ff1d00720c */ /* 0x000fe20003f66270 */
[----:B------:R-:W2:Y:S01]  /*6b70*/  LDL.LU R28, [R1+0x73c] ;  /* 0x00073c00011c7983 */ /* 0x000ea20000300800 */
[C---:B------:R-:W-:Y:S01]  /*6b80*/  ISETP.GT.U32.AND P2, PT, R0.reuse, R15, PT ;  /* 0x0000000f0000720c */ /* 0x040fe20003f44070 */
[C---:B------:R-:W-:Y:S02]  /*6b90*/  IMAD R4, R0.reuse, R12, R4 ;  /* 0x0000000c00047224 */ /* 0x040fe400078e0204 */
[----:B------:R-:W4:Y:S04]  /*6ba0*/  LDL.LU R29, [R1+0x740] ;  /* 0x00074000011d7983 */ /* 0x000f280000300800 */
[----:B-1----:R-:W4:Y:S01]  /*6bb0*/  LDL.LU R19, [R1+0x744] ;  /* 0x0007440001137983 */ /* 0x002f220000300800 */
[C---:B------:R-:W-:Y:S01]  /*6bc0*/  ISETP.GT.U32.AND P5, PT, R0.reuse, R2, PT ;  /* 0x000000020000720c */ /* 0x040fe20003fa4070 */
[----:B------:R-:W-:Y:S01]  /*6bd0*/  @!P6 IMAD.IADD R11, R11, 0x1, -R0 ;  /* 0x000000010b0be824 */ /* 0x000fe200078e0a00 */
[----:B------:R-:W-:Y:S01]  /*6be0*/  ISETP.GT.U32.AND P4, PT, R0, R4, PT ;  /* 0x000000040000720c */ /* 0x000fe20003f84070 */
[----:B------:R-:W-:Y:S01]  /*6bf0*/  STL [R1+0x324], R7 ;  /* 0x0003240701007387 */ /* 0x000fe20000100800 */
[----:B------:R-:W-:-:S02]  /*6c00*/  IABS R10, R20 ;  /* 0x00000014000a7213 */ /* 0x000fc40000000000 */
[----:B------:R-:W-:Y:S01]  /*6c10*/  IABS R5, R3 ;  /* 0x0000000300057213 */ /* 0x000fe20000000000 */
[----:B------:R0:W-:Y:S01]  /*6c20*/  STL [R1+0x320], R9 ;  /* 0x0003200901007387 */ /* 0x0001e20000100800 */
[----:B------:R-:W-:Y:S01]  /*6c30*/  @!P2 IMAD.IADD R15, R15, 0x1, -R0 ;  /* 0x000000010f0fa824 */ /* 0x000fe200078e0a00 */
[----:B------:R-:W-:Y:S01]  /*6c40*/  ISETP.GT.U32.AND P2, PT, R0, R11, PT ;  /* 0x0000000b0000720c */ /* 0x000fe20003f44070 */
[----:B------:R-:W-:-:S04]  /*6c50*/  IMAD.HI.U32 R6, R8, R10, RZ ;  /* 0x0000000a08067227 */ /* 0x000fc800078e00ff */
[----:B0-----:R-:W-:Y:S02]  /*6c60*/  IMAD.MOV.U32 R9, RZ, RZ, R13 ;  /* 0x000000ffff097224 */ /* 0x001fe400078e000d */
[----:B------:R-:W-:-:S03]  /*6c70*/  IMAD.HI.U32 R7, R8, R5, RZ ;  /* 0x0000000508077227 */ /* 0x000fc600078e00ff */
[----:B------:R-:W-:Y:S01]  /*6c80*/  @!P0 IADD3 R9, -R9, RZ, RZ ;  /* 0x000000ff09098210 */ /* 0x000fe20007ffe1ff */
[----:B------:R-:W-:Y:S02]  /*6c90*/  IMAD.MOV R6, RZ, RZ, -R6 ;  /* 0x000000ffff067224 */ /* 0x000fe400078e0a06 */
[--C-:B------:R-:W-:Y:S01]  /*6ca0*/  @!P5 IMAD.IADD R2, R2, 0x1, -R0.reuse ;  /* 0x000000010202d824 */ /* 0x100fe200078e0a00 */
[----:B------:R-:W-:Y:S01]  /*6cb0*/  ISETP.GE.AND P5, PT, R17, RZ, PT ;  /* 0x000000ff1100720c */ /* 0x000fe20003fa6270 */
[----:B------:R-:W-:Y:S01]  /*6cc0*/  IMAD.MOV R7, RZ, RZ, -R7 ;  /* 0x000000ffff077224 */ /* 0x000fe200078e0a07 */
[----:B------:R-:W-:Y:S01]  /*6cd0*/  STL [R1+0x31c], R9 ;  /* 0x00031c0901007387 */ /* 0x000fe20000100800 */
[----:B------:R-:W-:Y:S02]  /*6ce0*/  @!P4 IMAD.IADD R4, R4, 0x1, -R0 ;  /* 0x000000010404c824 */ /* 0x000fe400078e0a00 */
[C---:B------:R-:W-:Y:S01]  /*6cf0*/  IMAD R10, R0.reuse, R6, R10 ;  /* 0x00000006000a7224 */ /* 0x040fe200078e020a */
[----:B------:R-:W4:Y:S01]  /*6d00*/  LDL.LU R17, [R1+0x748] ;  /* 0x0007480001117983 */ /* 0x000f220000300800 */
[C---:B------:R-:W-:Y:S01]  /*6d10*/  IMAD R6, R0.reuse, R7, R5 ;  /* 0x0000000700067224 */ /* 0x040fe200078e0205 */
[----:B------:R-:W-:Y:S01]  /*6d20*/  ISETP.GT.U32.AND P6, PT, R0, R4, PT ;  /* 0x000000040000720c */ /* 0x000fe20003fc4070 */
[----:B------:R-:W-:-:S03]  /*6d30*/  @!P2 IMAD.IADD R11, R11, 0x1, -R0 ;  /* 0x000000010b0ba824 */ /* 0x000fc600078e0a00 */
[----:B------:R-:W-:Y:S02]  /*6d40*/  ISETP.GT.U32.AND P2, PT, R0, R6, PT ;  /* 0x000000060000720c */ /* 0x000fe40003f44070 */
[----:B------:R-:W-:-:S07]  /*6d50*/  ISETP.GE.AND P1, PT, R16, RZ, PT ;  /* 0x000000ff1000720c */ /* 0x000fce0003f26270 */
[----:B------:R-:W-:-:S04]  /*6d60*/  @!P6 IMAD.IADD R4, R4, 0x1, -R0 ;  /* 0x000000010404e824 */ /* 0x000fc800078e0a00 */
[----:B------:R-:W-:Y:S01]  /*6d70*/  @!P2 IMAD.IADD R6, R6, 0x1, -R0 ;  /* 0x000000010606a824 */ /* 0x000fe200078e0a00 */
[----:B------:R-:W-:Y:S01]  /*6d80*/  ISETP.GE.AND P2, PT, R3, RZ, PT ;  /* 0x000000ff0300720c */ /* 0x000fe20003f46270 */
[----:B------:R-:W-:Y:S02]  /*6d90*/  IMAD.MOV.U32 R3, RZ, RZ, R4 ;  /* 0x000000ffff037224 */ /* 0x000fe400078e0004 */
[----:B------:R-:W-:Y:S01]  /*6da0*/  @!P3 IMAD.MOV R2, RZ, RZ, -R2 ;  /* 0x000000ffff02b224 */ /* 0x000fe200078e0a02 */
[----:B------:R-:W-:Y:S01]  /*6db0*/  ISETP.GE.AND P4, PT, R24, RZ, PT ;  /* 0x000000ff1800720c */ /* 0x000fe20003f86270 */
[----:B------:R-:W-:Y:S02]  /*6dc0*/  @!P1 IMAD.MOV R3, RZ, RZ, -R3 ;  /* 0x000000ffff039224 */ /* 0x000fe400078e0a03 */
[----:B------:R-:W-:Y:S02]  /*6dd0*/  IMAD.MOV.U32 R24, RZ, RZ, R25 ;  /* 0x000000ffff187224 */ /* 0x000fe400078e0019 */
[----:B------:R-:W4:Y:S04]  /*6de0*/  LDL.LU R25, [R1+0x74c] ;  /* 0x00074c0001197983 */ /* 0x000f280000300800 */
[----:B------:R-:W-:Y:S04]  /*6df0*/  STL [R1+0x318], R2 ;  /* 0x0003180201007387 */ /* 0x000fe80000100800 */
[----:B------:R0:W-:Y:S04]  /*6e00*/  STL [R1+0x314], R3 ;  /* 0x0003140301007387 */ /* 0x0001e80000100800 */
[----:B0-----:R-:W4:Y:S01]  /*6e10*/  LDL.LU R3, [R1+0x750] ;  /* 0x0007500001037983 */ /* 0x001f220000300800 */
[----:B---3--:R-:W-:-:S02]  /*6e20*/  IABS R13, R18 ;  /* 0x00000012000d7213 */ /* 0x008fc40000000000 */
[----:B------:R-:W-:-:S03]  /*6e30*/  ISETP.GT.U32.AND P6, PT, R0, R10, PT ;  /* 0x0000000a0000720c */ /* 0x000fc60003fc4070 */
[----:B------:R-:W-:-:S04]  /*6e40*/  IMAD.HI.U32 R14, R8, R13, RZ ;  /* 0x0000000d080e7227 */ /* 0x000fc800078e00ff */
[----:B------:R-:W-:-:S04]  /*6e50*/  IMAD.MOV R14, RZ, RZ, -R14 ;  /* 0x000000ffff0e7224 */ /* 0x000fc800078e0a0e */
[----:B------:R-:W-:Y:S02]  /*6e60*/  IMAD R13, R0, R14, R13 ;  /* 0x0000000e000d7224 */ /* 0x000fe400078e020d */
[----:B------:R-:W-:-:S03]  /*6e70*/  @!P6 IMAD.IADD R10, R10, 0x1, -R0 ;  /* 0x000000010a0ae824 */ /* 0x000fc600078e0a00 */
[C---:B------:R-:W-:Y:S02]  /*6e80*/  ISETP.GT.U32.AND P6, PT, R0.reuse, R13, PT ;  /* 0x0000000d0000720c */ /* 0x040fe40003fc4070 */
[C---:B------:R-:W-:Y:S02]  /*6e90*/  ISETP.GT.U32.AND P3, PT, R0.reuse, R10, PT ;  /* 0x0000000a0000720c */ /* 0x040fe40003f64070 */
[----:B------:R-:W-:Y:S01]  /*6ea0*/  ISETP.GT.U32.AND P0, PT, R0, R15, PT ;  /* 0x0000000f0000720c */ /* 0x000fe20003f04070 */
[----:B------:R-:W-:-:S04]  /*6eb0*/  IMAD.MOV.U32 R2, RZ, RZ, R11 ;  /* 0x000000ffff027224 */ /* 0x000fc800078e000b */
[----:B------:R-:W-:-:S04]  /*6ec0*/  @!P5 IMAD.MOV R2, RZ, RZ, -R2 ;  /* 0x000000ffff02d224 */ /* 0x000fc800078e0a02 */
[--C-:B------:R-:W-:Y:S01]  /*6ed0*/  @!P6 IMAD.IADD R13, R13, 0x1, -R0.reuse ;  /* 0x000000010d0de824 */ /* 0x100fe200078e0a00 */
[----:B------:R-:W-:Y:S02]  /*6ee0*/  ISETP.GT.U32.AND P6, PT, R0, R6, PT ;  /* 0x000000060000720c */ /* 0x000fe40003fc4070 */
[----:B------:R-:W-:Y:S01]  /*6ef0*/  @!P3 IADD3 R10, R10, -R0, RZ ;  /* 0x800000000a0ab210 */ /* 0x000fe20007ffe0ff */
[----:B------:R-:W-:Y:S01]  /*6f00*/  @!P0 IMAD.IADD R15, R15, 0x1, -R0 ;  /* 0x000000010f0f8824 */ /* 0x000fe200078e0a00 */
[----:B------:R-:W-:Y:S01]  /*6f10*/  ISETP.GE.AND P0, PT, R20, RZ, PT ;  /* 0x000000ff1400720c */ /* 0x000fe20003f06270 */
[----:B------:R0:W-:Y:S01]  /*6f20*/  STL [R1+0x310], R2 ;  /* 0x0003100201007387 */ /* 0x0001e20000100800 */
[----:B------:R-:W-:Y:S01]  /*6f30*/  ISETP.GT.U32.AND P1, PT, R0, R13, PT ;  /* 0x0000000d0000720c */ /* 0x000fe20003f24070 */
[----:B------:R-:W-:-:S06]  /*6f40*/  @!P4 IMAD.MOV R15, RZ, RZ, -R15 ;  /* 0x000000ffff0fc224 */ /* 0x000fcc00078e0a0f */
[----:B------:R-:W-:Y:S01]  /*6f50*/  @!P6 IMAD.IADD R6, R6, 0x1, -R0 ;  /* 0x000000010606e824 */ /* 0x000fe200078e0a00 */
[----:B------:R-:W-:-:S03]  /*6f60*/  ISETP.GE.AND P6, PT, R18, RZ, PT ;  /* 0x000000ff1200720c */ /* 0x000fc60003fc6270 */
[----:B------:R-:W-:Y:S02]  /*6f70*/  IMAD.MOV.U32 R11, RZ, RZ, R6 ;  /* 0x000000ffff0b7224 */ /* 0x000fe400078e0006 */
[----:B------:R-:W-:Y:S01]  /*6f80*/  @!P0 IMAD.MOV R10, RZ, RZ, -R10 ;  /* 0x000000ffff0a8224 */ /* 0x000fe200078e0a0a */
[----:B------:R-:W-:Y:S01]  /*6f90*/  STL [R1+0x30c], R15 ;  /* 0x00030c0f01007387 */ /* 0x000fe20000100800 */
[----:B------:R-:W-:Y:S02]  /*6fa0*/  @!P1 IMAD.IADD R13, R13, 0x1, -R0 ;  /* 0x000000010d0d9824 */ /* 0x000fe400078e0a00 */
[----:B------:R-:W-:Y:S01]  /*6fb0*/  @!P2 IMAD.MOV R11, RZ, RZ, -R11 ;  /* 0x000000ffff0ba224 */ /* 0x000fe200078e0a0b */
[----:B--2---:R-:W-:Y:S02]  /*6fc0*/  IABS R12, R28 ;  /* 0x0000001c000c7213 */ /* 0x004fe40000000000 */
[----:B----4-:R-:W-:-:S05]  /*6fd0*/  IABS R5, R19 ;  /* 0x0000001300057213 */ /* 0x010fca0000000000 */
[----:B------:R-:W-:-:S04]  /*6fe0*/  IMAD.HI.U32 R14, R8, R5, RZ ;  /* 0x00000005080e7227 */ /* 0x000fc800078e00ff */
[----:B------:R-:W-:Y:S02]  /*6ff0*/  IMAD.MOV R14, RZ, RZ, -R14 ;  /* 0x000000ffff0e7224 */ /* 0x000fe400078e0a0e */
[----:B------:R-:W-:-:S04]  /*7000*/  IMAD.HI.U32 R9, R8, R12, RZ ;  /* 0x0000000c08097227 */ /* 0x000fc800078e00ff */
[----:B------:R-:W-:Y:S02]  /*7010*/  IMAD R5, R0, R14, R5 ;  /* 0x0000000e00057224 */ /* 0x000fe400078e0205 */
[----:B------:R-:W-:-:S03]  /*7020*/  IMAD.MOV R9, RZ, RZ, -R9 ;  /* 0x000000ffff097224 */ /* 0x000fc600078e0a09 */
[C---:B------:R-:W-:Y:S01]  /*7030*/  ISETP.GT.U32.AND P3, PT, R0.reuse, R5, PT ;  /* 0x000000050000720c */ /* 0x040fe20003f64070 */
[----:B------:R-:W-:-:S05]  /*7040*/  IMAD R9, R0, R9, R12 ;  /* 0x0000000900097224 */ /* 0x000fca00078e020c */
[----:B------:R-:W-:Y:S02]  /*7050*/  ISETP.GT.U32.AND P5, PT, R0, R9, PT ;  /* 0x000000090000720c */ /* 0x000fe40003fa4070 */
[----:B------:R-:W-:-:S05]  /*7060*/  IABS R12, R17 ;  /* 0x00000011000c7213 */ /* 0x000fca0000000000 */
[----:B0-----:R-:W-:-:S04]  /*7070*/  IMAD.HI.U32 R2, R8, R12, RZ ;  /* 0x0000000c08027227 */ /* 0x001fc800078e00ff */
[----:B------:R-:W-:Y:S02]  /*7080*/  IMAD.MOV R2, RZ, RZ, -R2 ;  /* 0x000000ffff027224 */ /* 0x000fe400078e0a02 */
[----:B------:R-:W-:Y:S02]  /*7090*/  @!P3 IMAD.IADD R5, R5, 0x1, -R0 ;  /* 0x000000010505b824 */ /* 0x000fe400078e0a00 */
[----:B------:R-:W-:Y:S01]  /*70a0*/  IMAD R2, R0, R2, R12 ;  /* 0x0000000200027224 */ /* 0x000fe200078e020c */
[----:B------:R-:W-:Y:S01]  /*70b0*/  ISETP.GE.AND P1, PT, R28, RZ, PT ;  /* 0x000000ff1c00720c */ /* 0x000fe20003f26270 */
[----:B------:R-:W-:Y:S01]  /*70c0*/  @!P5 IMAD.IADD R9, R9, 0x1, -R0 ;  /* 0x000000010909d824 */ /* 0x000fe200078e0a00 */
[C---:B------:R-:W-:Y:S01]  /*70d0*/  ISETP.GT.U32.AND P3, PT, R0.reuse, R5, PT ;  /* 0x000000050000720c */ /* 0x040fe20003f64070 */
[----:B------:R-:W2:Y:S01]  /*70e0*/  LDL.LU R28, [R1+0x754] ;  /* 0x00075400011c7983 */ /* 0x000ea20000300800 */
[----:B------:R-:W-:Y:S02]  /*70f0*/  ISETP.GT.U32.AND P2, PT, R0, R2, PT ;  /* 0x000000020000720c */ /* 0x000fe40003f44070 */
[----:B------:R-:W-:-:S02]  /*7100*/  IABS R7, R29 ;  /* 0x0000001d00077213 */ /* 0x000fc40000000000 */
[----:B------:R-:W-:Y:S02]  /*7110*/  ISETP.GE.AND P5, PT, R29, RZ, PT ;  /* 0x000000ff1d00720c */ /* 0x000fe40003fa6270 */
[----:B------:R-:W3:Y:S04]  /*7120*/  LDL.LU R29, [R1+0x758] ;  /* 0x00075800011d7983 */ /* 0x000ee80000300800 */
[----:B------:R0:W-:Y:S01]  /*7130*/  STL [R1+0x308], R10 ;  /* 0x0003080a01007387 */ /* 0x0001e20000100800 */
[----:B------:R-:W-:Y:S02]  /*7140*/  @!P3 IMAD.IADD R5, R5, 0x1, -R0 ;  /* 0x000000010505b824 */ /* 0x000fe400078e0a00 */
[----:B0-----:R-:W-:-:S04]  /*7150*/  IMAD.MOV.U32 R10, RZ, RZ, R13 ;  /* 0x000000ffff0a7224 */ /* 0x001fc800078e000d */
[----:B------:R-:W-:Y:S01]  /*7160*/  @!P6 IMAD.MOV R10, RZ, RZ, -R10 ;  /* 0x000000ffff0ae224 */ /* 0x000fe200078e0a0a */
[----:B------:R-:W-:Y:S01]  /*7170*/  STL [R1+0x2f8], R11 ;  /* 0x0002f80b01007387 */ /* 0x000fe20000100800 */
[----:B------:R-:W-:Y:S01]  /*7180*/  IABS R14, R25 ;  /* 0x00000019000e7213 */ /* 0x000fe20000000000 */
[----:B------:R-:W-:Y:S01]  /*7190*/  @!P2 IMAD.IADD R2, R2, 0x1, -R0 ;  /* 0x000000010202a824 */ /* 0x000fe200078e0a00 */
[----:B------:R-:W-:Y:S01]  /*71a0*/  ISETP.GE.AND P3, PT, R25, RZ, PT ;  /* 0x000000ff1900720c */ /* 0x000fe20003f66270 */
[----:B------:R0:W-:Y:S01]  /*71b0*/  STL [R1+0x2f4], R10 ;  /* 0x0002f40a01007387 */ /* 0x0001e20000100800 */
[----:B------:R-:W-:Y:S02]  /*71c0*/  IABS R6, R3 ;  /* 0x0000000300067213 */ /* 0x000fe40000000000 */
[----:B------:R-:W-:Y:S01]  /*71d0*/  ISETP.GE.AND P2, PT, R3, RZ, PT ;  /* 0x000000ff0300720c */ /* 0x000fe20003f46270 */
[----:B------:R-:W4:Y:S04]  /*71e0*/  LDL.LU R25, [R1+0x770] ;  /* 0x0007700001197983 */ /* 0x000f280000300800 */
[----:B------:R-:W4:Y:S01]  /*71f0*/  LDL.LU R3, [R1+0x75c] ;  /* 0x00075c0001037983 */ /* 0x000f220000300800 */
[----:B------:R-:W-:-:S04]  /*7200*/  IMAD.HI.U32 R16, R8, R7, RZ ;  /* 0x0000000708107227 */ /* 0x000fc800078e00ff */
[----:B------:R-:W-:-:S04]  /*7210*/  IMAD.MOV R16, RZ, RZ, -R16 ;  /* 0x000000ffff107224 */ /* 0x000fc800078e0a10 */
[----:B------:R-:W-:-:S05]  /*7220*/  IMAD R7, R0, R16, R7 ;  /* 0x0000001000077224 */ /* 0x000fca00078e0207 */
[----:B------:R-:W-:Y:S01]  /*7230*/  ISETP.GT.U32.AND P4, PT, R0, R7, PT ;  /* 0x000000070000720c */ /* 0x000fe20003f84070 */
[----:B------:R-:W-:-:S04]  /*7240*/  IMAD.HI.U32 R4, R8, R14, RZ ;  /* 0x0000000e08047227 */ /* 0x000fc800078e00ff */
[----:B------:R-:W-:-:S08]  /*7250*/  IMAD.MOV R4, RZ, RZ, -R4 ;  /* 0x000000ffff047224 */ /* 0x000fd000078e0a04 */
[----:B------:R-:W-:Y:S01]  /*7260*/  @!P4 IMAD.IADD R7, R7, 0x1, -R0 ;  /* 0x000000010707c824 */ /* 0x000fe200078e0a00 */
[----:B------:R-:W-:-:S04]  /*7270*/  ISETP.GT.U32.AND P4, PT, R0, R9, PT ;  /* 0x000000090000720c */ /* 0x000fc80003f84070 */
[C---:B------:R-:W-:Y:S01]  /*7280*/  ISETP.GT.U32.AND P0, PT, R0.reuse, R7, PT ;  /* 0x000000070000720c */ /* 0x040fe20003f04070 */
[----:B------:R-:W-:Y:S02]  /*7290*/  IMAD R4, R0, R4, R14 ;  /* 0x0000000400047224 */ /* 0x000fe400078e020e */
[----:B0-----:R-:W-:-:S06]  /*72a0*/  IMAD.HI.U32 R10, R8, R6, RZ ;  /* 0x00000006080a7227 */ /* 0x001fcc00078e00ff */
[----:B------:R-:W-:Y:S01]  /*72b0*/  @!P4 IMAD.IADD R9, R9, 0x1, -R0 ;  /* 0x000000010909c824 */ /* 0x000fe200078e0a00 */
[C---:B------:R-:W-:Y:S01]  /*72c0*/  ISETP.GT.U32.AND P4, PT, R0.reuse, R4, PT ;  /* 0x000000040000720c */ /* 0x040fe20003f84070 */
[----:B------:R-:W-:Y:S02]  /*72d0*/  IMAD.MOV R10, RZ, RZ, -R10 ;  /* 0x000000ffff0a7224 */ /* 0x000fe400078e0a0a */
[----:B------:R-:W-:Y:S02]  /*72e0*/  @!P1 IMAD.MOV R9, RZ, RZ, -R9 ;  /* 0x000000ffff099224 */ /* 0x000fe400078e0a09 */
[----:B------:R-:W-:Y:S01]  /*72f0*/  @!P0 IMAD.IADD R7, R7, 0x1, -R0 ;  /* 0x0000000107078824 */ /* 0x000fe200078e0a00 */
[----:B------:R-:W-:Y:S01]  /*7300*/  ISETP.GE.AND P6, PT, R19, RZ, PT ;  /* 0x000000ff1300720c */ /* 0x000fe20003fc6270 */
[C---:B------:R-:W-:Y:S01]  /*7310*/  IMAD R10, R0.reuse, R10, R6 ;  /* 0x0000000a000a7224 */ /* 0x040fe200078e0206 */
[----:B------:R0:W-:Y:S01]  /*7320*/  STL [R1+0x2f0], R9 ;  /* 0x0002f00901007387 */ /* 0x0001e20000100800 */
[----:B------:R-:W-:Y:S01]  /*7330*/  ISETP.GT.U32.AND P1, PT, R0, R2, PT ;  /* 0x000000020000720c */ /* 0x000fe20003f24070 */
[----:B0-----:R-:W-:-:S03]  /*7340*/  IMAD.MOV.U32 R9, RZ, RZ, R7 ;  /* 0x000000ffff097224 */ /* 0x001fc600078e0007 */
[----:B------:R-:W-:Y:S01]  /*7350*/  @!P4 IADD3 R4, R4, -R0, RZ ;  /* 0x800000000404c210 */ /* 0x000fe20007ffe0ff */
[----:B------:R-:W-:Y:S01]  /*7360*/  @!P5 IMAD.MOV R9, RZ, RZ, -R9 ;  /* 0x000000ffff09d224 */ /* 0x000fe200078e0a09 */
[C---:B------:R-:W-:Y:S02]  /*7370*/  ISETP.GT.U32.AND P5, PT, R0.reuse, R10, PT ;  /* 0x0000000a0000720c */ /* 0x040fe40003fa4070 */
[----:B------:R-:W-:Y:S02]  /*7380*/  ISETP.GE.AND P0, PT, R17, RZ, PT ;  /* 0x000000ff1100720c */ /* 0x000fe40003f06270 */
[----:B------:R-:W-:Y:S01]  /*7390*/  ISETP.GT.U32.AND P4, PT, R0, R4, PT ;  /* 0x000000040000720c */ /* 0x000fe20003f84070 */
[----:B------:R-:W-:Y:S02]  /*73a0*/  @!P6 IMAD.MOV R5, RZ, RZ, -R5 ;  /* 0x000000ffff05e224 */ /* 0x000fe400078e0a05 */
[--C-:B------:R-:W-:Y:S01]  /*73b0*/  @!P1 IMAD.IADD R2, R2, 0x1, -R0.reuse ;  /* 0x0000000102029824 */ /* 0x100fe200078e0a00 */
[----:B------:R-:W-:Y:S04]  /*73c0*/  STL [R1+0x2ec], R9 ;  /* 0x0002ec0901007387 */ /* 0x000fe80000100800 */
[----:B------:R0:W-:Y:S01]  /*73d0*/  STL [R1+0x2e8], R5 ;  /* 0x0002e80501007387 */ /* 0x0001e20000100800 */
[----:B------:R-:W-:-:S04]  /*73e0*/  @!P5 IMAD.IADD R10, R10, 0x1, -R0 ;  /* 0x000000010a0ad824 */ /* 0x000fc800078e0a00 */
[----:B------:R-:W-:Y:S02]  /*73f0*/  @!P4 IMAD.IADD R4, R4, 0x1, -R0 ;  /* 0x000000010404c824 */ /* 0x000fe400078e0a00 */
[----:B0-----:R-:W-:-:S04]  /*7400*/  IMAD.MOV.U32 R5, RZ, RZ, R2 ;  /* 0x000000ffff057224 */ /* 0x001fc800078e0002 */
[----:B------:R-:W-:Y:S01]  /*7410*/  @!P0 IMAD.MOV R5, RZ, RZ, -R5 ;  /* 0x000000ffff058224 */ /* 0x000fe200078e0a05 */
[----:B------:R-:W-:-:S13]  /*7420*/  ISETP.GT.U32.AND P0, PT, R0, R10, PT ;  /* 0x0000000a0000720c */ /* 0x000fda0003f04070 */
[----:B------:R-:W-:Y:S01]  /*7430*/  @!P0 IMAD.IADD R10, R10, 0x1, -R0 ;  /* 0x000000010a0a8824 */ /* 0x000fe200078e0a00 */
[----:B--2---:R-:W-:-:S05]  /*7440*/  IABS R11, R28 ;  /* 0x0000001c000b7213 */ /* 0x004fca0000000000 */
[----:B------:R-:W-:Y:S01]  /*7450*/  IMAD.HI.U32 R6, R8, R11, RZ ;  /* 0x0000000b08067227 */ /* 0x000fe200078e00ff */
[----:B------:R-:W-:Y:S02]  /*7460*/  ISETP.GE.AND P6, PT, R28, RZ, PT ;  /* 0x000000ff1c00720c */ /* 0x000fe40003fc6270 */
[----:B------:R-:W2:Y:S01]  /*7470*/  LDL.LU R28, [R1+0x778] ;  /* 0x00077800011c7983 */ /* 0x000ea20000300800 */
[----:B------:R-:W-:Y:S01]  /*7480*/  IMAD.MOV R6, RZ, RZ, -R6 ;  /* 0x000000ffff067224 */ /* 0x000fe200078e0a06 */
[----:B---3--:R-:W-:Y:S02]  /*7490*/  IABS R7, R29 ;  /* 0x0000001d00077213 */ /* 0x008fe40000000000 */
[----:B------:R-:W3:Y:S01]  /*74a0*/  LDL.LU R17, [R1+0x774] ;  /* 0x0007740001117983 */ /* 0x000ee20000300800 */
[----:B------:R-:W-:Y:S01]  /*74b0*/  IMAD R11, R0, R6, R11 ;  /* 0x00000006000b7224 */ /* 0x000fe200078e020b */
[----:B------:R-:W-:Y:S02]  /*74c0*/  ISETP.GE.AND P1, PT, R29, RZ, PT ;  /* 0x000000ff1d00720c */ /* 0x000fe40003f26270 */
[----:B------:R-:W-:Y:S01]  /*74d0*/  STL [R1+0x2e4], R5 ;  /* 0x0002e40501007387 */ /* 0x000fe20000100800 */
[----:B----4-:R-:W-:-:S02]  /*74e0*/  IABS R6, R3 ;  /* 0x0000000300067213 */ /* 0x010fc40000000000 */
[----:B------:R-:W-:Y:S01]  /*74f0*/  ISETP.GE.AND P5, PT, R3, RZ, PT ;  /* 0x000000ff0300720c */ /* 0x000fe20003fa6270 */
[----:B------:R-:W-:-:S04]  /*7500*/  IMAD.MOV.U32 R3, RZ, RZ, R4 ;  /* 0x000000ffff037224 */ /* 0x000fc800078e0004 */
[----:B------:R-:W-:Y:S01]  /*7510*/  @!P3 IMAD.MOV R3, RZ, RZ, -R3 ;  /* 0x000000ffff03b224 */ /* 0x000fe200078e0a03 */
[----:B------:R-:W-:Y:S02]  /*7520*/  IABS R2, R25 ;  /* 0x0000001900027213 */ /* 0x000fe40000000000 */
[----:B------:R-:W-:Y:S02]  /*7530*/  ISETP.GE.AND P0, PT, R25, RZ, PT ;  /* 0x000000ff1900720c */ /* 0x000fe40003f06270 */
[----:B------:R0:W-:Y:S04]  /*7540*/  STL [R1+0x2e0], R3 ;  /* 0x0002e00301007387 */ /* 0x0001e80000100800 */
[----:B------:R-:W4:Y:S04]  /*7550*/  LDL.LU R29, [R1+0x77c] ;  /* 0x00077c00011d7983 */ /* 0x000f280000300800 */
[----:B------:R-:W3:Y:S04]  /*7560*/  LDL.LU R25, [R1+0x780] ;  /* 0x0007800001197983 */ /* 0x000ee80000300800 */
[----:B0-----:R-:W4:Y:S01]  /*7570*/  LDL.LU R3, [R1+0x784] ;  /* 0x0007840001037983 */ /* 0x001f220000300800 */
[----:B------:R-:W-:-:S04]  /*7580*/  IMAD.HI.U32 R9, R8, R7, RZ ;  /* 0x0000000708097227 */ /* 0x000fc800078e00ff */
[----:B------:R-:W-:Y:S01]  /*7590*/  IMAD.MOV R9, RZ, RZ, -R9 ;  /* 0x000000ffff097224 */ /* 0x000fe200078e0a09 */
[----:B------:R-:W-:-:S03]  /*75a0*/  ISETP.GT.U32.AND P4, PT, R0, R11, PT ;  /* 0x0000000b0000720c */ /* 0x000fc60003f84070 */
[----:B------:R-:W-:-:S05]  /*75b0*/  IMAD R9, R0, R9, R7 ;  /* 0x0000000900097224 */ /* 0x000fca00078e0207 */
[----:B------:R-:W-:-:S05]  /*75c0*/  ISETP.GT.U32.AND P3, PT, R0, R9, PT ;  /* 0x000000090000720c */ /* 0x000fca0003f64070 */
[----:B------:R-:W-:-:S05]  /*75d0*/  @!P4 IMAD.IADD R11, R11, 0x1, -R0 ;  /* 0x000000010b0bc824 */ /* 0x000fca00078e0a00 */
[----:B------:R-:W-:-:S03]  /*75e0*/  ISETP.GT.U32.AND P4, PT, R0, R11, PT ;  /* 0x0000000b0000720c */ /* 0x000fc60003f84070 */
[----:B------:R-:W-:-:S05]  /*75f0*/  @!P3 IMAD.IADD R9, R9, 0x1, -R0 ;  /* 0x000000010909b824 */ /* 0x000fca00078e0a00 */
[----:B------:R-:W-:Y:S01]  /*7600*/  ISETP.GT.U32.AND P3, PT, R0, R9, PT ;  /* 0x000000090000720c */ /* 0x000fe20003f64070 */
[----:B------:R-:W-:-:S04]  /*7610*/  IMAD.HI.U32 R12, R8, R6, RZ ;  /* 0x00000006080c7227 */ /* 0x000fc800078e00ff */
[----:B------:R-:W-:Y:S01]  /*7620*/  @!P4 IADD3 R11, R11, -R0, RZ ;  /* 0x800000000b0bc210 */ /* 0x000fe20007ffe0ff */
[----:B------:R-:W-:Y:S02]  /*7630*/  IMAD.MOV R12, RZ, RZ, -R12 ;  /* 0x000000ffff0c7224 */ /* 0x000fe400078e0a0c */
[----:B------:R-:W-:Y:S02]  /*7640*/  IMAD.MOV.U32 R14, RZ, RZ, R10 ;  /* 0x000000ffff0e7224 */ /* 0x000fe400078e000a */
[----:B------:R-:W-:-:S03]  /*7650*/  IMAD R6, R0, R12, R6 ;  /* 0x0000000c00067224 */ /* 0x000fc600078e0206 */
[----:B------:R-:W-:Y:S02]  /*7660*/  @!P3 IMAD.IADD R9, R9, 0x1, -R0 ;  /* 0x000000010909b824 */ /* 0x000fe400078e0a00 */
[----:B------:R-:W-:Y:S02]  /*7670*/  IMAD.MOV.U32 R13, RZ, RZ, R11 ;  /* 0x000000ffff0d7224 */ /* 0x000fe400078e000b */
[----:B------:R-:W-:Y:S02]  /*7680*/  IMAD.MOV.U32 R12, RZ, RZ, R9 ;  /* 0x000000ffff0c7224 */ /* 0x000fe400078e0009 */
[----:B------:R-:W-:-:S04]  /*7690*/  IMAD.HI.U32 R4, R8, R2, RZ ;  /* 0x0000000208047227 */ /* 0x000fc800078e00ff */
[----:B------:R-:W-:Y:S02]  /*76a0*/  @!P2 IMAD.MOV R14, RZ, RZ, -R14 ;  /* 0x000000ffff0ea224 */ /* 0x000fe400078e0a0e */
[----:B------:R-:W-:Y:S02]  /*76b0*/  @!P6 IMAD.MOV R13, RZ, RZ, -R13 ;  /* 0x000000ffff0de224 */ /* 0x000fe400078e0a0d */
[----:B------:R-:W-:Y:S02]  /*76c0*/  @!P1 IMAD.MOV R12, RZ, RZ, -R12 ;  /* 0x000000ffff0c9224 */ /* 0x000fe400078e0a0c */
[----:B------:R-:W-:Y:S01]  /*76d0*/  IMAD.MOV R4, RZ, RZ, -R4 ;  /* 0x000000ffff047224 */ /* 0x000fe200078e0a04 */
[----:B------:R-:W-:Y:S01]  /*76e0*/  STL [R1+0x2d8], R14 ;  /* 0x0002d80e01007387 */ /* 0x000fe20000100800 */
[----:B------:R-:W-:Y:S02]  /*76f0*/  IMAD.MOV.U32 R19, RZ, RZ, R24 ;  /* 0x000000ffff137224 */ /* 0x000fe400078e0018 */
[C---:B------:R-:W-:Y:S01]  /*7700*/  IMAD R2, R0.reuse, R4, R2 ;  /* 0x0000000400027224 */ /* 0x040fe200078e0202 */
[----:B------:R0:W-:Y:S04]  /*7710*/  STL [R1+0x2d0], R13 ;  /* 0x0002d00d01007387 */ /* 0x0001e80000100800 */
[----:B------:R1:W-:Y:S01]  /*7720*/  STL [R1+0x2cc], R12 ;  /* 0x0002cc0c01007387 */ /* 0x0003e20000100800 */
[----:B------:R-:W-:-:S03]  /*7730*/  ISETP.GT.U32.AND P4, PT, R0, R6, PT ;  /* 0x000000060000720c */ /* 0x000fc60003f84070 */
[----:B------:R-:W4:Y:S01]  /*7740*/  LDL.LU R24, [R1+0x78c] ;  /* 0x00078c0001187983 */ /* 0x000f220000300800 */
[----:B------:R-:W-:-:S09]  /*7750*/  ISETP.GT.U32.AND P2, PT, R0, R2, PT ;  /* 0x000000020000720c */ /* 0x000fd20003f44070 */
[----:B------:R-:W-:-:S04]  /*7760*/  @!P4 IMAD.IADD R6, R6, 0x1, -R0 ;  /* 0x000000010606c824 */ /* 0x000fc800078e0a00 */
[----:B------:R-:W-:Y:S01]  /*7770*/  @!P2 IMAD.IADD R2, R2, 0x1, -R0 ;  /* 0x000000010202a824 */ /* 0x000fe200078e0a00 */
[----:B------:R-:W-:-:S04]  /*7780*/  ISETP.GT.U32.AND P4, PT, R0, R6, PT ;  /* 0x000000060000720c */ /* 0x000fc80003f84070 */
[----:B------:R-:W-:-:S09]  /*7790*/  ISETP.GT.U32.AND P2, PT, R0, R2, PT ;  /* 0x000000020000720c */ /* 0x000fd20003f44070 */
[----:B------:R-:W-:-:S04]  /*77a0*/  @!P4 IMAD.IADD R6, R6, 0x1, -R0 ;  /* 0x000000010606c824 */ /* 0x000fc800078e0a00 */
[----:B------:R-:W-:Y:S02]  /*77b0*/  @!P2 IMAD.IADD R2, R2, 0x1, -R0 ;  /* 0x000000010202a824 */ /* 0x000fe400078e0a00 */
[----:B0-----:R-:W-:Y:S02]  /*77c0*/  IMAD.MOV.U32 R13, RZ, RZ, R6 ;  /* 0x000000ffff0d7224 */ /* 0x001fe400078e0006 */
[----:B-1----:R-:W-:Y:S02]  /*77d0*/  IMAD.MOV.U32 R12, RZ, RZ, R2 ;  /* 0x000000ffff0c7224 */ /* 0x002fe400078e0002 */
[----:B------:R-:W-:Y:S02]  /*77e0*/  @!P5 IMAD.MOV R13, RZ, RZ, -R13 ;  /* 0x000000ffff0dd224 */ /* 0x000fe400078e0a0d */
[----:B------:R-:W-:Y:S01]  /*77f0*/  @!P0 IMAD.MOV R12, RZ, RZ, -R12 ;  /* 0x000000ffff0c8224 */ /* 0x000fe200078e0a0c */
[----:B--2---:R-:W-:-:S05]  /*7800*/  IABS R5, R28 ;  /* 0x0000001c00057213 */ /* 0x004fca0000000000 */
[----:B------:R-:W-:Y:S01]  /*7810*/  IMAD.HI.U32 R10, R8, R5, RZ ;  /* 0x00000005080a7227 */ /* 0x000fe200078e00ff */
[----:B------:R-:W-:Y:S02]  /*7820*/  ISETP.GE.AND P4, PT, R28, RZ, PT ;  /* 0x000000ff1c00720c */ /* 0x000fe40003f86270 */
[----:B------:R-:W2:Y:S01]  /*7830*/  LDL.LU R28, [R1+0x790] ;  /* 0x00079000011c7983 */ /* 0x000ea20000300800 */
[----:B------:R-:W-:-:S03]  /*7840*/  IMAD.MOV R10, RZ, RZ, -R10 ;  /* 0x000000ffff0a7224 */ /* 0x000fc600078e0a0a */
[----:B------:R-:W-:Y:S01]  /*7850*/  STL [R1+0xc4], R13 ;  /* 0x0000c40d01007387 */ /* 0x000fe20000100800 */
[----:B------:R-:W-:-:S03]  /*7860*/  IMAD R5, R0, R10, R5 ;  /* 0x0000000a00057224 */ /* 0x000fc600078e0205 */
[----:B------:R-:W-:Y:S01]  /*7870*/  STL [R1+0x2d4], R12 ;  /* 0x0002d40c01007387 */ /* 0x000fe20000100800 */
[----:B---3--:R-:W-:Y:S02]  /*7880*/  IABS R10, R25 ;  /* 0x00000019000a7213 */ /* 0x008fe40000000000 */
[----:B------:R-:W-:Y:S02]  /*7890*/  ISETP.GE.AND P0, PT, R25, RZ, PT ;  /* 0x000000ff1900720c */ /* 0x000fe40003f06270 */
[----:B------:R-:W3:Y:S01]  /*78a0*/  LDL.LU R25, [R1+0x794] ;  /* 0x0007940001197983 */ /* 0x000ee20000300800 */
[----:B------:R-:W-:-:S05]  /*78b0*/  IABS R7, R17 ;  /* 0x0000001100077213 */ /* 0x000fca0000000000 */
[----:B------:R-:W-:-:S04]  /*78c0*/  IMAD.HI.U32 R4, R8, R7, RZ ;  /* 0x0000000708047227 */ /* 0x000fc800078e00ff */
[----:B------:R-:W-:-:S04]  /*78d0*/  IMAD.MOV R4, RZ, RZ, -R4 ;  /* 0x000000ffff047224 */ /* 0x000fc800078e0a04 */
[----:B------:R-:W-:Y:S01]  /*78e0*/  IMAD R7, R0, R4, R7 ;  /* 0x0000000400077224 */ /* 0x000fe200078e0207 */
[----:B----4-:R-:W-:-:S05]  /*78f0*/  IABS R4, R29 ;  /* 0x0000001d00047213 */ /* 0x010fca0000000000 */
[----:B------:R-:W-:Y:S01]  /*7900*/  IMAD.HI.U32 R11, R8, R4, RZ ;  /* 0x00000004080b7227 */ /* 0x000fe200078e00ff */
[C---:B------:R-:W-:Y:S02]  /*7910*/  ISETP.GT.U32.AND P1, PT, R0.reuse, R5, PT ;  /* 0x000000050000720c */ /* 0x040fe40003f24070 */
[C---:B------:R-:W-:Y:S01]  /*7920*/  ISETP.GT.U32.AND P3, PT, R0.reuse, R7, PT ;  /* 0x000000070000720c */ /* 0x040fe20003f64070 */
[----:B------:R-:W-:Y:S01]  /*7930*/  IMAD.MOV R11, RZ, RZ, -R11 ;  /* 0x000000ffff0b7224 */ /* 0x000fe200078e0a0b */
[----:B------:R-:W-:Y:S02]  /*7940*/  ISETP.GE.AND P6, PT, R17, RZ, PT ;  /* 0x000000ff1100720c */ /* 0x000fe40003fc6270 */
[----:B------:R-:W4:Y:S01]  /*7950*/  LDL.LU R17, [R1+0x798] ;  /* 0x0007980001117983 */ /* 0x000f220000300800 */
[C---:B------:R-:W-:Y:S01]  /*7960*/  IMAD R4, R0.reuse, R11, R4 ;  /* 0x0000000b00047224 */ /* 0x040fe200078e0204 */
[----:B------:R-:W-:Y:S02]  /*7970*/  ISETP.GE.AND P5, PT, R29, RZ, PT ;  /* 0x000000ff1d00720c */ /* 0x000fe40003fa6270 */
[----:B------:R-:W4:Y:S02]  /*7980*/  LDL.LU R29, [R1+0x79c] ;  /* 0x00079c00011d7983 */ /* 0x000f240000300800 */
[----:B------:R-:W-:-:S02]  /*7990*/  ISETP.GT.U32.AND P2, PT, R0, R4, PT ;  /* 0x000000040000720c */ /* 0x000fc40003f44070 */
[----:B------:R-:W-:Y:S01]  /*79a0*/  @!P1 IADD3 R5, R5, -R0, RZ ;  /* 0x8000000005059210 */ /* 0x000fe20007ffe0ff */
[----:B------:R-:W-:-:S03]  /*79b0*/  @!P3 IMAD.IADD R7, R7, 0x1, -R0 ;  /* 0x000000010707b824 */ /* 0x000fc600078e0a00 */
[C---:B------:R-:W-:Y:S02]  /*79c0*/  ISETP.GT.U32.AND P1, PT, R0.reuse, R5, PT ;  /* 0x000000050000720c */ /* 0x040fe40003f24070 */
[----:B------:R-:W-:-:S05]  /*79d0*/  ISETP.GT.U32.AND P3, PT, R0, R7, PT ;  /* 0x000000070000720c */ /* 0x000fca0003f64070 */
[----:B------:R-:W-:-:S05]  /*79e0*/  @!P2 IMAD.IADD R4, R4, 0x1, -R0 ;  /* 0x000000010404a824 */ /* 0x000fca00078e0a00 */
[----:B------:R-:W-:Y:S01]  /*79f0*/  ISETP.GT.U32.AND P2, PT, R0, R4, PT ;  /* 0x000000040000720c */ /* 0x000fe20003f44070 */
[--C-:B------:R-:W-:Y:S01]  /*7a00*/  @!P1 IMAD.IADD R5, R5, 0x1, -R0.reuse ;  /* 0x0000000105059824 */ /* 0x100fe200078e0a00 */
[----:B------:R-:W-:Y:S01]  /*7a10*/  IABS R9, R3 ;  /* 0x0000000300097213 */ /* 0x000fe20000000000 */
[----:B------:R-:W-:Y:S01]  /*7a20*/  @!P3 IMAD.IADD R7, R7, 0x1, -R0 ;  /* 0x000000010707b824 */ /* 0x000fe200078e0a00 */
[----:B------:R-:W-:Y:S01]  /*7a30*/  ISETP.GE.AND P3, PT, R3, RZ, PT ;  /* 0x000000ff0300720c */ /* 0x000fe20003f66270 */
[----:B------:R-:W-:Y:S02]  /*7a40*/  IMAD.MOV.U32 R3, RZ, RZ, R5 ;  /* 0x000000ffff037224 */ /* 0x000fe400078e0005 */
[----:B------:R-:W-:Y:S02]  /*7a50*/  @!P6 IMAD.MOV R7, RZ, RZ, -R7 ;  /* 0x000000ffff07e224 */ /* 0x000fe400078e0a07 */
[----:B------:R-:W-:-:S04]  /*7a60*/  @!P4 IMAD.MOV R3, RZ, RZ, -R3 ;  /* 0x000000ffff03c224 */ /* 0x000fc800078e0a03 */
[----:B------:R-:W-:Y:S01]  /*7a70*/  @!P2 IMAD.IADD R4, R4, 0x1, -R0 ;  /* 0x000000010404a824 */ /* 0x000fe200078e0a00 */
[----:B------:R-:W-:Y:S04]  /*7a80*/  STL [R1+0x84], R7 ;  /* 0x0000840701007387 */ /* 0x000fe80000100800 */
[----:B------:R0:W-:Y:S02]  /*7a90*/  STL [R1+0x7c], R3 ;  /* 0x00007c0301007387 */ /* 0x0001e40000100800 */
[----:B0-----:R-:W-:-:S04]  /*7aa0*/  IMAD.MOV.U32 R3, RZ, RZ, R4 ;  /* 0x000000ffff037224 */ /* 0x001fc800078e0004 */
[----:B------:R-:W-:-:S05]  /*7ab0*/  @!P5 IMAD.MOV R3, RZ, RZ, -R3 ;  /* 0x000000ffff03d224 */ /* 0x000fca00078e0a03 */
[----:B------:R0:W-:Y:S04]  /*7ac0*/  STL [R1+0x6c], R3 ;  /* 0x00006c0301007387 */ /* 0x0001e80000100800 */
[----:B0-----:R-:W4:Y:S01]  /*7ad0*/  LDL.LU R3, [R1+0x7a0] ;  /* 0x0007a00001037983 */ /* 0x001f220000300800 */
[----:B------:R-:W-:-:S04]  /*7ae0*/  IMAD.HI.U32 R11, R8, R10, RZ ;  /* 0x0000000a080b7227 */ /* 0x000fc800078e00ff */
[----:B------:R-:W-:-:S04]  /*7af0*/  IMAD.HI.U32 R6, R8, R9, RZ ;  /* 0x0000000908067227 */ /* 0x000fc800078e00ff */
[----:B------:R-:W-:Y:S02]  /*7b00*/  IMAD.MOV R11, RZ, RZ, -R11 ;  /* 0x000000ffff0b7224 */ /* 0x000fe400078e0a0b */
[----:B------:R-:W-:Y:S02]  /*7b10*/  IMAD.MOV R2, RZ, RZ, -R6 ;  /* 0x000000ffff027224 */ /* 0x000fe400078e0a06 */
[----:B------:R-:W-:Y:S01]  /*7b20*/  IMAD R6, R0, R11, R10 ;  /* 0x0000000b00067224 */ /* 0x000fe200078e020a */
[----:B------:R-:W-:Y:S02]  /*7b30*/  IABS R7, R24 ;  /* 0x0000001800077213 */ /* 0x000fe40000000000 */
[----:B------:R-:W-:Y:S02]  /*7b40*/  ISETP.GE.AND P2, PT, R24, RZ, PT ;  /* 0x000000ff1800720c */ /* 0x000fe40003f46270 */
[----:B------:R-:W4:Y:S01]  /*7b50*/  LDL.LU R24, [R1+0x7a4] ;  /* 0x0007a40001187983 */ /* 0x000f220000300800 */
[----:B------:R-:W-:Y:S01]  /*7b60*/  ISETP.GT.U32.AND P1, PT, R0, R6, PT ;  /* 0x000000060000720c */ /* 0x000fe20003f24070 */
[----:B------:R-:W-:-:S12]  /*7b70*/  IMAD.HI.U32 R12, R8, R7, RZ ;  /* 0x00000007080c7227 */ /* 0x000fd800078e00ff */
[----:B------:R-:W-:Y:S01]  /*7b80*/  @!P1 IMAD.IADD R6, R6, 0x1, -R0 ;  /* 0x0000000106069824 */ /* 0x000fe200078e0a00 */
[----:B------:R-:W-:-:S04]  /*7b90*/  IADD3 R12, -R12, RZ, RZ ;  /* 0x000000ff0c0c7210 */ /* 0x000fc80007ffe1ff */
[C---:B------:R-:W-:Y:S01]  /*7ba0*/  ISETP.GT.U32.AND P1, PT, R0.reuse, R6, PT ;  /* 0x000000060000720c */ /* 0x040fe20003f24070 */
[C---:B------:R-:W-:Y:S02]  /*7bb0*/  IMAD R4, R0.reuse, R12, R7 ;  /* 0x0000000c00047224 */ /* 0x040fe400078e0207 */
[----:B------:R-:W-:Y:S01]  /*7bc0*/  IMAD R2, R0, R2, R9 ;  /* 0x0000000200027224 */ /* 0x000fe200078e0209 */
[----:B------:R-:W-:-:S09]  /*7bd0*/  IABS R9, R19 ;  /* 0x0000001300097213 */ /* 0x000fd20000000000 */
[----:B------:R-:W-:Y:S01]  /*7be0*/  @!P1 IMAD.IADD R6, R6, 0x1, -R0 ;  /* 0x0000000106069824 */ /* 0x000fe200078e0a00 */
[----:B------:R-:W-:Y:S01]  /*7bf0*/  ISETP.GT.U32.AND P1, PT, R0, R4, PT ;  /* 0x000000040000720c */ /* 0x000fe20003f24070 */
[----:B------:R-:W-:-:S04]  /*7c00*/  IMAD.HI.U32 R5, R8, R9, RZ ;  /* 0x0000000908057227 */ /* 0x000fc800078e00ff */
[----:B------:R-:W-:Y:S02]  /*7c10*/  IMAD.MOV.U32 R13, RZ, RZ, R6 ;  /* 0x000000ffff0d7224 */ /* 0x000fe400078e0006 */
[----:B------:R-:W-:Y:S02]  /*7c20*/  IMAD.MOV R5, RZ, RZ, -R5 ;  /* 0x000000ffff057224 */ /* 0x000fe400078e0a05 */
[----:B------:R-:W-:Y:S02]  /*7c30*/  @!P0 IMAD.MOV R13, RZ, RZ, -R13 ;  /* 0x000000ffff0d8224 */ /* 0x000fe400078e0a0d */
[----:B------:R-:W-:Y:S02]  /*7c40*/  IMAD R5, R0, R5, R9 ;  /* 0x0000000500057224 */ /* 0x000fe400078e0209 */
[----:B------:R-:W-:Y:S01]  /*7c50*/  @!P1 IMAD.IADD R4, R4, 0x1, -R0 ;  /* 0x0000000104049824 */ /* 0x000fe200078e0a00 */
[----:B------:R0:W-:Y:S02]  /*7c60*/  STL [R1+0x68], R13 ;  /* 0x0000680d01007387 */ /* 0x0001e40000100800 */
[----:B------:R-:W-:-:S02]  /*7c70*/  ISETP.GT.U32.AND P5, PT, R0, R5, PT ;  /* 0x000000050000720c */ /* 0x000fc40003fa4070 */
[----:B------:R-:W-:-:S11]  /*7c80*/  ISETP.GT.U32.AND P4, PT, R0, R2, PT ;  /* 0x000000020000720c */ /* 0x000fd60003f84070 */
[--C-:B------:R-:W-:Y:S02]  /*7c90*/  @!P5 IMAD.IADD R5, R5, 0x1, -R0.reuse ;  /* 0x000000010505d824 */ /* 0x100fe400078e0a00 */
[----:B------:R-:W-:-:S03]  /*7ca0*/  @!P4 IMAD.IADD R2, R2, 0x1, -R0 ;  /* 0x000000010202c824 */ /* 0x000fc600078e0a00 */
[C---:B------:R-:W-:Y:S02]  /*7cb0*/  ISETP.GT.U32.AND P5, PT, R0.reuse, R5, PT ;  /* 0x000000050000720c */ /* 0x040fe40003fa4070 */
[----:B------:R-:W-:Y:S02]  /*7cc0*/  ISETP.GT.U32.AND P4, PT, R0, R2, PT ;  /* 0x000000020000720c */ /* 0x000fe40003f84070 */
[----:B---3--:R-:W-:Y:S02]  /*7cd0*/  IABS R9, R25 ;  /* 0x0000001900097213 */ /* 0x008fe40000000000 */
[----:B------:R-:W-:Y:S02]  /*7ce0*/  ISETP.GE.AND P1, PT, R25, RZ, PT ;  /* 0x000000ff1900720c */ /* 0x000fe40003f26270 */
[----:B------:R-:W3:Y:S01]  /*7cf0*/  LDL.LU R25, [R1+0x7a8] ;  /* 0x0007a80001197983 */ /* 0x000ee20000300800 */
[----:B--2---:R-:W-:-:S05]  /*7d00*/  IABS R11, R28 ;  /* 0x0000001c000b7213 */ /* 0x004fca0000000000 */
[----:B------:R-:W-:-:S04]  /*7d10*/  IMAD.HI.U32 R10, R8, R11, RZ ;  /* 0x0000000b080a7227 */ /* 0x000fc800078e00ff */
[----:B------:R-:W-:Y:S01]  /*7d20*/  IMAD.MOV R10, RZ, RZ, -R10 ;  /* 0x000000ffff0a7224 */ /* 0x000fe200078e0a0a */
[----:B------:R-:W-:-:S03]  /*7d30*/  ISETP.GE.AND P6, PT, R19, RZ, PT ;  /* 0x000000ff1300720c */ /* 0x000fc60003fc6270 */
[----:B------:R-:W-:Y:S02]  /*7d40*/  IMAD R11, R0, R10, R11 ;  /* 0x0000000a000b7224 */ /* 0x000fe400078e020b */
[----:B------:R-:W-:-:S04]  /*7d50*/  IMAD.HI.U32 R10, R8, R9, RZ ;  /* 0x00000009080a7227 */ /* 0x000fc800078e00ff */
[----:B------:R-:W-:Y:S02]  /*7d60*/  IMAD.MOV R6, RZ, RZ, -R10 ;  /* 0x000000ffff067224 */ /* 0x000fe400078e0a0a */
[--C-:B------:R-:W-:Y:S02]  /*7d70*/  @!P5 IMAD.IADD R5, R5, 0x1, -R0.reuse ;  /* 0x000000010505d824 */ /* 0x100fe400078e0a00 */
[----:B------:R-:W-:Y:S02]  /*7d80*/  @!P4 IMAD.IADD R2, R2, 0x1, -R0 ;  /* 0x000000010202c824 */ /* 0x000fe400078e0a00 */
[----:B------:R-:W-:Y:S02]  /*7d90*/  IMAD R6, R0, R6, R9 ;  /* 0x0000000600067224 */ /* 0x000fe400078e0209 */
[----:B------:R-:W-:Y:S02]  /*7da0*/  IMAD.MOV.U32 R9, RZ, RZ, R5 ;  /* 0x000000ffff097224 */ /* 0x000fe400078e0005 */
[----:B------:R-:W-:-:S02]  /*7db0*/  @!P3 IMAD.MOV R2, RZ, RZ, -R2 ;  /* 0x000000ffff02b224 */ /* 0x000fc400078e0a02 */
[----:B------:R-:W-:-:S03]  /*7dc0*/  @!P6 IMAD.MOV R9, RZ, RZ, -R9 ;  /* 0x000000ffff09e224 */ /* 0x000fc600078e0a09 */
[----:B------:R1:W-:Y:S04]  /*7dd0*/  STL [R1+0x10], R2 ;  /* 0x0000100201007387 */ /* 0x0003e80000100800 */
[----:B------:R-:W-:Y:S04]  /*7de0*/  STL [R1+0xc], R9 ;  /* 0x00000c0901007387 */ /* 0x000fe80000100800 */
[----:B------:R-:W2:Y:S01]  /*7df0*/  LDL.LU R19, [R1+0x7ac] ;  /* 0x0007ac0001137983 */ /* 0x000ea20000300800 */
[----:B------:R-:W-:Y:S02]  /*7e00*/  ISETP.GT.U32.AND P5, PT, R0, R6, PT ;  /* 0x000000060000720c */ /* 0x000fe40003fa4070 */
[----:B----4-:R-:W-:-:S02]  /*7e10*/  IABS R12, R17 ;  /* 0x00000011000c7213 */ /* 0x010fc40000000000 */
[----:B------:R-:W-:Y:S02]  /*7e20*/  ISETP.GE.AND P0, PT, R28, RZ, PT ;  /* 0x000000ff1c00720c */ /* 0x000fe40003f06270 */
[----:B------:R-:W4:Y:S01]  /*7e30*/  LDL.LU R28, [R1+0x7b0] ;  /* 0x0007b000011c7983 */ /* 0x000f220000300800 */
[----:B------:R-:W-:Y:S01]  /*7e40*/  IMAD.HI.U32 R10, R8, R12, RZ ;  /* 0x0000000c080a7227 */ /* 0x000fe200078e00ff */
[----:B------:R-:W-:-:S03]  /*7e50*/  IABS R7, R29 ;  /* 0x0000001d00077213 */ /* 0x000fc60000000000 */
[----:B------:R-:W-:Y:S02]  /*7e60*/  IMAD.MOV R10, RZ, RZ, -R10 ;  /* 0x000000ffff0a7224 */ /* 0x000fe400078e0a0a */
[----:B------:R-:W-:Y:S01]  /*7e70*/  @!P5 IMAD.IADD R6, R6, 0x1, -R0 ;  /* 0x000000010606d824 */ /* 0x000fe200078e0a00 */
[----:B------:R-:W-:Y:S02]  /*7e80*/  ISETP.GE.AND P5, PT, R29, RZ, PT ;  /* 0x000000ff1d00720c */ /* 0x000fe40003fa6270 */
[----:B------:R-:W4:Y:S01]  /*7e90*/  LDL.LU R29, [R1+0x7b4] ;  /* 0x0007b400011d7983 */ /* 0x000f220000300800 */
[C---:B------:R-:W-:Y:S01]  /*7ea0*/  IMAD R12, R0.reuse, R10, R12 ;  /* 0x0000000a000c7224 */ /* 0x040fe200078e020c */
[----:B------:R-:W-:Y:S01]  /*7eb0*/  ISETP.GT.U32.AND P4, PT, R0, R11, PT ;  /* 0x0000000b0000720c */ /* 0x000fe20003f84070 */
[----:B0-----:R-:W-:Y:S01]  /*7ec0*/  IMAD.HI.U32 R13, R8, R7, RZ ;  /* 0x00000007080d7227 */ /* 0x001fe200078e00ff */
[C---:B------:R-:W-:Y:S02]  /*7ed0*/  ISETP.GT.U32.AND P3, PT, R0.reuse, R4, PT ;  /* 0x000000040000720c */ /* 0x040fe40003f64070 */
[----:B------:R-:W-:Y:S01]  /*7ee0*/  ISETP.GT.U32.AND P6, PT, R0, R12, PT ;  /* 0x0000000c0000720c */ /* 0x000fe20003fc4070 */
[----:B------:R-:W-:-:S04]  /*7ef0*/  IMAD.MOV R13, RZ, RZ, -R13 ;  /* 0x000000ffff0d7224 */ /* 0x000fc800078e0a0d */
[----:B-1----:R-:W-:-:S04]  /*7f00*/  IMAD R2, R0, R13, R7 ;  /* 0x0000000d00027224 */ /* 0x002fc800078e0207 */
[--C-:B------:R-:W-:Y:S02]  /*7f10*/  @!P4 IMAD.IADD R11, R11, 0x1, -R0.reuse ;  /* 0x000000010b0bc824 */ /* 0x100fe400078e0a00 */
[--C-:B------:R-:W-:Y:S02]  /*7f20*/  @!P3 IMAD.IADD R4, R4, 0x1, -R0.reuse ;  /* 0x000000010404b824 */ /* 0x100fe400078e0a00 */
[----:B------:R-:W-:Y:S01]  /*7f30*/  @!P6 IMAD.IADD R12, R12, 0x1, -R0 ;  /* 0x000000010c0ce824 */ /* 0x000fe200078e0a00 */
[C---:B------:R-:W-:Y:S02]  /*7f40*/  ISETP.GT.U32.AND P4, PT, R0.reuse, R11, PT ;  /* 0x0000000b0000720c */ /* 0x040fe40003f84070 */
[C---:B------:R-:W-:Y:S02]  /*7f50*/  ISETP.GT.U32.AND P6, PT, R0.reuse, R6, PT ;  /* 0x000000060000720c */ /* 0x040fe40003fc4070 */
[----:B------:R-:W-:Y:S01]  /*7f60*/  ISETP.GT.U32.AND P3, PT, R0, R2, PT ;  /* 0x000000020000720c */ /* 0x000fe20003f64070 */
[----:B------:R-:W-:-:S08]  /*7f70*/  @!P2 IMAD.MOV R4, RZ, RZ, -R4 ;  /* 0x000000ffff04a224 */ /* 0x000fd000078e0a04 */
[----:B------:R-:W-:Y:S02]  /*7f80*/  @!P4 IADD3 R11, R11, -R0, RZ ;  /* 0x800000000b0bc210 */ /* 0x000fe40007ffe0ff */
[--C-:B------:R-:W-:Y:S01]  /*7f90*/  @!P6 IMAD.IADD R6, R6, 0x1, -R0.reuse ;  /* 0x000000010606e824 */ /* 0x100fe200078e0a00 */
[----:B------:R-:W-:Y:S01]  /*7fa0*/  IABS R10, R3 ;  /* 0x00000003000a7213 */ /* 0x000fe20000000000 */
[----:B------:R-:W-:Y:S01]  /*7fb0*/  @!P3 IMAD.IADD R2, R2, 0x1, -R0 ;  /* 0x000000010202b824 */ /* 0x000fe200078e0a00 */
[----:B------:R-:W-:Y:S01]  /*7fc0*/  ISETP.GE.AND P3, PT, R3, RZ, PT ;  /* 0x000000ff0300720c */ /* 0x000fe20003f66270 */
[----:B------:R-:W-:Y:S02]  /*7fd0*/  IMAD.MOV.U32 R3, RZ, RZ, R6 ;  /* 0x000000ffff037224 */ /* 0x000fe400078e0006 */
[----:B------:R-:W-:Y:S02]  /*7fe0*/  @!P0 IMAD.MOV R11, RZ, RZ, -R11 ;  /* 0x000000ffff0b8224 */ /* 0x000fe400078e0a0b */
[----:B------:R-:W-:Y:S01]  /*7ff0*/  @!P1 IMAD.MOV R3, RZ, RZ, -R3 ;  /* 0x000000ffff039224 */ /* 0x000fe200078e0a03 */
[----:B------:R-:W-:-:S02]  /*8000*/  ISETP.GE.AND P4, PT, R17, RZ, PT ;  /* 0x000000ff1100720c */ /* 0x000fc40003f86270 */
[----:B------:R-:W-:Y:S04]  /*8010*/  STL [R1+0x3de8], R11 ;  /* 0x003de80b01007387 */ /* 0x000fe80000100800 */
[----:B------:R-:W-:Y:S04]  /*8020*/  STL [R1+0x8], R4 ;  /* 0x0000080401007387 */ /* 0x000fe80000100800 */
[----:B------:R-:W4:Y:S04]  /*8030*/  LDL.LU R17, [R1+0x7b8] ;  /* 0x0007b80001117983 */ /* 0x000f280000300800 */
[----:B------:R0:W-:Y:S04]  /*8040*/  STL [R1+0x294], R3 ;  /* 0x0002940301007387 */ /* 0x0001e80000100800 */
[----:B0-----:R-:W4:Y:S01]  /*8050*/  LDL.LU R3, [R1+0x7bc] ;  /* 0x0007bc0001037983 */ /* 0x001f220000300800 */
[----:B------:R-:W-:-:S02]  /*8060*/  ISETP.GT.U32.AND P0, PT, R0, R2, PT ;  /* 0x000000020000720c */ /* 0x000fc40003f04070 */
[----:B------:R-:W-:-:S11]  /*8070*/  IABS R5, R24 ;  /* 0x0000001800057213 */ /* 0x000fd60000000000 */
[----:B------:R-:W-:Y:S01]  /*8080*/  @!P0 IMAD.IADD R2, R2, 0x1, -R0 ;  /* 0x0000000102028824 */ /* 0x000fe200078e0a00 */
[----:B------:R-:W-:Y:S02]  /*8090*/  ISETP.GE.AND P0, PT, R24, RZ, PT ;  /* 0x000000ff1800720c */ /* 0x000fe40003f06270 */
[----:B------:R-:W4:Y:S01]  /*80a0*/  LDL.LU R24, [R1+0x7c0] ;  /* 0x0007c00001187983 */ /* 0x000f220000300800 */
[----:B------:R-:W-:Y:S01]  /*80b0*/  IMAD.HI.U32 R13, R8, R10, RZ ;  /* 0x0000000a080d7227 */ /* 0x000fe200078e00ff */
[----:B------:R-:W-:-:S03]  /*80c0*/  ISETP.GT.U32.AND P2, PT, R0, R12, PT ;  /* 0x0000000c0000720c */ /* 0x000fc60003f44070 */
[----:B------:R-:W-:-:S04]  /*80d0*/  IMAD.HI.U32 R9, R8, R5, RZ ;  /* 0x0000000508097227 */ /* 0x000fc800078e00ff */
[----:B------:R-:W-:Y:S02]  /*80e0*/  IMAD.MOV R13, RZ, RZ, -R13 ;  /* 0x000000ffff0d7224 */ /* 0x000fe400078e0a0d */
[----:B------:R-:W-:Y:S02]  /*80f0*/  IMAD.MOV R9, RZ, RZ, -R9 ;  /* 0x000000ffff097224 */ /* 0x000fe400078e0a09 */
[C---:B------:R-:W-:Y:S02]  /*8100*/  IMAD R10, R0.reuse, R13, R10 ;  /* 0x0000000d000a7224 */ /* 0x040fe400078e020a */
[----:B------:R-:W-:-:S03]  /*8110*/  IMAD R5, R0, R9, R5 ;  /* 0x0000000900057224 */ /* 0x000fc600078e0205 */
[----:B------:R-:W-:Y:S01]  /*8120*/  ISETP.GT.U32.AND P6, PT, R0, R10, PT ;  /* 0x0000000a0000720c */ /* 0x000fe20003fc4070 */
[----:B------:R-:W-:Y:S01]  /*8130*/  @!P2 IMAD.IADD R12, R12, 0x1, -R0 ;  /* 0x000000010c0ca824 */ /* 0x000fe200078e0a00 */
[----:B------:R-:W-:-:S11]  /*8140*/  ISETP.GT.U32.AND P2, PT, R0, R5, PT ;  /* 0x000000050000720c */ /* 0x000fd60003f44070 */
[----:B------:R-:W-:Y:S01]  /*8150*/  @!P6 IMAD.IADD R10, R10, 0x1, -R0 ;  /* 0x000000010a0ae824 */ /* 0x000fe200078e0a00 */
[----:B---3--:R-:W-:Y:S02]  /*8160*/  IABS R7, R25 ;  /* 0x0000001900077213 */ /* 0x008fe40000000000 */
[----:B------:R-:W-:Y:S02]  /*8170*/  ISETP.GE.AND P1, PT, R25, RZ, PT ;  /* 0x000000ff1900720c */ /* 0x000fe40003f26270 */
[----:B------:R-:W3:Y:S01]  /*8180*/  LDL.LU R25, [R1+0x7c4] ;  /* 0x0007c40001197983 */ /* 0x000ee20000300800 */
[----:B------:R-:W-:Y:S01]  /*8190*/  IMAD.HI.U32 R9, R8, R7, RZ ;  /* 0x0000000708097227 */ /* 0x000fe200078e00ff */
[----:B------:R-:W-:Y:S02]  /*81a0*/  MOV R11, R12 ;  /* 0x0000000c000b7202 */ /* 0x000fe40000000f00 */
[----:B------:R-:W3:Y:S01]  /*81b0*/  LDL.LU R18, [R1+0x7c8] ;  /* 0x0007c80001127983 */ /* 0x000ee20000300800 */
[----:B------:R-:W-:-:S04]  /*81c0*/  IMAD.MOV R9, RZ, RZ, -R9 ;  /* 0x000000ffff097224 */ /* 0x000fc800078e0a09 */
[----:B------:R-:W-:Y:S02]  /*81d0*/  IMAD R7, R0, R9, R7 ;  /* 0x0000000900077224 */ /* 0x000fe400078e0207 */
[----:B------:R-:W-:-:S03]  /*81e0*/  @!P2 IMAD.IADD R5, R5, 0x1, -R0 ;  /* 0x000000010505a824 */ /* 0x000fc600078e0a00 */
[C---:B------:R-:W-:Y:S02]  /*81f0*/  ISETP.GT.U32.AND P6, PT, R0.reuse, R7, PT ;  /* 0x000000070000720c */ /* 0x040fe40003fc4070 */
[C---:B------:R-:W-:Y:S01]  /*8200*/  ISETP.GT.U32.AND P2, PT, R0.reuse, R10, PT ;  /* 0x0000000a0000720c */ /* 0x040fe20003f44070 */
[----:B------:R-:W-:Y:S01]  /*8210*/  @!P4 IMAD.MOV R11, RZ, RZ, -R11 ;  /* 0x000000ffff0bc224 */ /* 0x000fe200078e0a0b */
[----:B------:R-:W-:-:S09]  /*8220*/  ISETP.GT.U32.AND P4, PT, R0, R5, PT ;  /* 0x000000050000720c */ /* 0x000fd20003f84070 */
[--C-:B------:R-:W-:Y:S02]  /*8230*/  @!P6 IMAD.IADD R7, R7, 0x1, -R0.reuse ;  /* 0x000000010707e824 */ /* 0x100fe400078e0a00 */
[----:B------:R-:W-:Y:S01]  /*8240*/  @!P2 IMAD.IADD R10, R10, 0x1, -R0 ;  /* 0x000000010a0aa824 */ /* 0x000fe200078e0a00 */
[----:B--2---:R-:W-:-:S05]  /*8250*/  IABS R14, R19 ;  /* 0x00000013000e7213 */ /* 0x004fca0000000000 */
[----:B------:R-:W-:Y:S01]  /*8260*/  IMAD.HI.U32 R15, R8, R14, RZ ;  /* 0x0000000e080f7227 */ /* 0x000fe200078e00ff */
[C---:B------:R-:W-:Y:S01]  /*8270*/  ISETP.GT.U32.AND P6, PT, R0.reuse, R7, PT ;  /* 0x000000070000720c */ /* 0x040fe20003fc4070 */
[----:B------:R0:W-:Y:S02]  /*8280*/  STL [R1+0x2b8], R11 ;  /* 0x0002b80b01007387 */ /* 0x0001e40000100800 */
[----:B------:R-:W-:Y:S02]  /*8290*/  IMAD.MOV R15, RZ, RZ, -R15 ;  /* 0x000000ffff0f7224 */ /* 0x000fe400078e0a0f */
[----:B------:R-:W-:Y:S02]  /*82a0*/  @!P5 IMAD.MOV R2, RZ, RZ, -R2 ;  /* 0x000000ffff02d224 */ /* 0x000fe400078e0a02 */
[----:B------:R-:W-:Y:S02]  /*82b0*/  IMAD R6, R0, R15, R14 ;  /* 0x0000000f00067224 */ /* 0x000fe400078e020e */
[----:B0-----:R-:W-:-:S03]  /*82c0*/  IMAD.MOV.U32 R11, RZ, RZ, R10 ;  /* 0x000000ffff0b7224 */ /* 0x001fc600078e000a */
[----:B------:R-:W-:Y:S01]  /*82d0*/  ISETP.GT.U32.AND P2, PT, R0, R6, PT ;  /* 0x000000060000720c */ /* 0x000fe20003f44070 */
[--C-:B------:R-:W-:Y:S02]  /*82e0*/  @!P4 IMAD.IADD R5, R5, 0x1, -R0.reuse ;  /* 0x000000010505c824 */ /* 0x100fe400078e0a00 */
[----:B------:R-:W-:Y:S01]  /*82f0*/  @!P3 IMAD.MOV R11, RZ, RZ, -R11 ;  /* 0x000000ffff0bb224 */ /* 0x000fe200078e0a0b */
[----:B------:R-:W-:Y:S01]  /*8300*/  STL [R1+0x2c4], R2 ;  /* 0x0002c40201007387 */ /* 0x000fe20000100800 */
[----:B----4-:R-:W-:Y:S01]  /*8310*/  IABS R4, R28 ;  /* 0x0000001c00047213 */ /* 0x010fe20000000000 */
[----:B------:R-:W-:Y:S02]  /*8320*/  @!P6 IMAD.IADD R7, R7, 0x1, -R0 ;  /* 0x000000010707e824 */ /* 0x000fe400078e0a00 */
[----:B------:R0:W-:Y:S01]  /*8330*/  STL [R1+0x2c8], R11 ;  /* 0x0002c80b01007387 */ /* 0x0001e20000100800 */
[----:B------:R-:W-:Y:S01]  /*8340*/  IABS R9, R29 ;  /* 0x0000001d00097213 */ /* 0x000fe20000000000 */
[----:B------:R-:W-:-:S02]  /*8350*/  @!P1 IMAD.MOV R7, RZ, RZ, -R7 ;  /* 0x000000ffff079224 */ /* 0x000fc400078e0a07 */
[----:B------:R-:W-:-:S04]  /*8360*/  IMAD.HI.U32 R13, R8, R4, RZ ;  /* 0x00000004080d7227 */ /* 0x000fc800078e00ff */
[----:B0-----:R-:W-:-:S04]  /*8370*/  IMAD.MOV.U32 R11, RZ, RZ, R5 ;  /* 0x000000ffff0b7224 */ /* 0x001fc800078e0005 */
[----:B------:R-:W-:Y:S02]  /*8380*/  @!P0 IMAD.MOV R11, RZ, RZ, -R11 ;  /* 0x000000ffff0b8224 */ /* 0x000fe400078e0a0b */
[----:B------:R-:W-:Y:S01]  /*8390*/  IMAD.HI.U32 R12, R8, R9, RZ ;  /* 0x00000009080c7227 */ /* 0x000fe200078e00ff */
[----:B------:R-:W-:Y:S02]  /*83a0*/  ISETP.GE.AND P4, PT, R28, RZ, PT ;  /* 0x000000ff1c00720c */ /* 0x000fe40003f86270 */
[----:B------:R-:W-:Y:S01]  /*83b0*/  STL [R1+0x2c0], R11 ;  /* 0x0002c00b01007387 */ /* 0x000fe20000100800 */
[----:B------:R-:W-:Y:S02]  /*83c0*/  IMAD.MOV R13, RZ, RZ, -R13 ;  /* 0x000000ffff0d7224 */ /* 0x000fe400078e0a0d */
[----:B------:R-:W-:Y:S01]  /*83d0*/  @!P2 IMAD.IADD R6, R6, 0x1, -R0 ;  /* 0x000000010606a824 */ /* 0x000fe200078e0a00 */
[----:B------:R-:W-:Y:S01]  /*83e0*/  STL [R1+0x2bc], R7 ;  /* 0x0002bc0701007387 */ /* 0x000fe20000100800 */
[----:B------:R-:W-:Y:S01]  /*83f0*/  ISETP.GE.AND P2, PT, R29, RZ, PT ;  /* 0x000000ff1d00720c */ /* 0x000fe20003f46270 */
[----:B------:R-:W-:-:S02]  /*8400*/  IMAD.MOV R12, RZ, RZ, -R12 ;  /* 0x000000ffff0c7224 */ /* 0x000fc400078e0a0c */
[----:B------:R-:W2:Y:S01]  /*8410*/  LDL.LU R28, [R1+0x7cc] ;  /* 0x0007cc00011c7983 */ /* 0x000ea20000300800 */
[----:B------:R-:W-:-:S03]  /*8420*/  IMAD R4, R0, R13, R4 ;  /* 0x0000000d00047224 */ /* 0x000fc600078e0204 */
[----:B------:R-:W4:Y:S01]  /*8430*/  LDL.LU R29, [R1+0x8d0] ;  /* 0x0008d000011d7983 */ /* 0x000f220000300800 */
[C---:B------:R-:W-:Y:S01]  /*8440*/  IMAD R2, R0.reuse, R12, R9 ;  /* 0x0000000c00027224 */ /* 0x040fe200078e0209 */
[----:B------:R-:W-:-:S04]  /*8450*/  ISETP.GT.U32.AND P3, PT, R0, R4, PT ;  /* 0x000000040000720c */ /* 0x000fc80003f64070 */
[----:B------:R-:W-:-:S09]  /*8460*/  ISETP.GT.U32.AND P6, PT, R0, R2, PT ;  /* 0x000000020000720c */ /* 0x000fd20003fc4070 */
[----:B------:R-:W-:-:S04]  /*8470*/  @!P3 IMAD.IADD R4, R4, 0x1, -R0 ;  /* 0x000000010404b824 */ /* 0x000fc800078e0a00 */
[----:B------:R-:W-:Y:S01]  /*8480*/  @!P6 IMAD.IADD R2, R2, 0x1, -R0 ;  /* 0x000000010202e824 */ /* 0x000fe200078e0a00 */
[C---:B------:R-:W-:Y:S02]  /*8490*/  ISETP.GT.U32.AND P6, PT, R0.reuse, R4, PT ;  /* 0x000000040000720c */ /* 0x040fe40003fc4070 */
[C---:B------:R-:W-:Y:S02]  /*84a0*/  ISETP.GT.U32.AND P3, PT, R0.reuse, R6, PT ;  /* 0x000000060000720c */ /* 0x040fe40003f64070 */
[----:B------:R-:W-:Y:S02]  /*84b0*/  ISETP.GT.U32.AND P0, PT, R0, R2, PT ;  /* 0x000000020000720c */ /* 0x000fe40003f04070 */
[----:B------:R-:W-:Y:S02]  /*84c0*/  ISETP.GE.AND P5, PT, R19, RZ, PT ;  /* 0x000000ff1300720c */ /* 0x000fe40003fa6270 */
[----:B------:R-:W-:-:S05]  /*84d0*/  IABS R13, R3 ;  /* 0x00000003000d7213 */ /* 0x000fca0000000000 */
[--C-:B------:R-:W-:Y:S02]  /*84e0*/  @!P6 IMAD.IADD R4, R4, 0x1, -R0.reuse ;  /* 0x000000010404e824 */ /* 0x100fe400078e0a00 */
[----:B------:R-:W-:Y:S02]  /*84f0*/  @!P3 IADD3 R6, R6, -R0, RZ ;  /* 0x800000000606b210 */ /* 0x000fe40007ffe0ff */
[----:B------:R-:W-:Y:S01]  /*8500*/  @!P0 IMAD.IADD R2, R2, 0x1, -R0 ;  /* 0x0000000102028824 */ /* 0x000fe200078e0a00 */
[----:B------:R-:W-:Y:S01]  /*8510*/  ISETP.GE.AND P0, PT, R3, RZ, PT ;  /* 0x000000ff0300720c */ /* 0x000fe20003f06270 */
[----:B------:R-:W-:Y:S02]  /*8520*/  IMAD.MOV.U32 R3, RZ, RZ, R4 ;  /* 0x000000ffff037224 */ /* 0x000fe400078e0004 */
[----:B------:R-:W-:Y:S02]  /*8530*/  @!P5 IMAD.MOV R6, RZ, RZ, -R6 ;  /* 0x000000ffff06d224 */ /* 0x000fe400078e0a06 */
[----:B------:R-:W-:Y:S01]  /*8540*/  @!P4 IMAD.MOV R3, RZ, RZ, -R3 ;  /* 0x000000ffff03c224 */ /* 0x000fe200078e0a03 */
[----:B------:R-:W-:-:S02]  /*8550*/  IABS R14, R17 ;  /* 0x00000011000e7213 */ /* 0x000fc40000000000 */
[----:B------:R-:W-:Y:S02]  /*8560*/  ISETP.GE.AND P3, PT, R17, RZ, PT ;  /* 0x000000ff1100720c */ /* 0x000fe40003f66270 */
[----:B------:R-:W4:Y:S04]  /*8570*/  LDL.LU R17, [R1+0x8d4] ;  /* 0x0008d40001117983 */ /* 0x000f280000300800 */
[----:B------:R-:W-:Y:S04]  /*8580*/  STL [R1+0x2a8], R6 ;  /* 0x0002a80601007387 */ /* 0x000fe80000100800 */
[----:B------:R0:W-:Y:S01]  /*8590*/  STL [R1+0x2b0], R3 ;  /* 0x0002b00301007387 */ /* 0x0001e20000100800 */
[----:B------:R-:W-:-:S03]  /*85a0*/  IMAD.HI.U32 R9, R8, R14, RZ ;  /* 0x0000000e08097227 */ /* 0x000fc600078e00ff */
[----:B0-----:R-:W4:Y:S01]  /*85b0*/  LDL.LU R3, [R1+0x8d8] ;  /* 0x0008d80001037983 */ /* 0x001f220000300800 */
[----:B------:R-:W-:-:S04]  /*85c0*/  IMAD.MOV R9, RZ, RZ, -R9 ;  /* 0x000000ffff097224 */ /* 0x000fc800078e0a09 */
[----:B------:R-:W-:-:S05]  /*85d0*/  IMAD R14, R0, R9, R14 ;  /* 0x00000009000e7224 */ /* 0x000fca00078e020e */
[----:B------:R-:W-:Y:S02]  /*85e0*/  ISETP.GT.U32.AND P1, PT, R0, R14, PT ;  /* 0x0000000e0000720c */ /* 0x000fe40003f24070 */
[----:B------:R-:W-:Y:S01]  /*85f0*/  IABS R12, R24 ;  /* 0x00000018000c7213 */ /* 0x000fe20000000000 */
[----:B------:R-:W-:-:S10]  /*8600*/  IMAD.HI.U32 R5, R8, R13, RZ ;  /* 0x0000000d08057227 */ /* 0x000fd400078e00ff */
[----:B------:R-:W-:Y:S01]  /*8610*/  @!P1 IMAD.IADD R14, R14, 0x1, -R0 ;  /* 0x000000010e0e9824 */ /* 0x000fe200078e0a00 */
[----:B------:R-:W-:Y:S02]  /*8620*/  ISETP.GE.AND P1, PT, R24, RZ, PT ;  /* 0x000000ff1800720c */ /* 0x000fe40003f26270 */
[----:B------:R-:W4:Y:S01]  /*8630*/  LDL.LU R24, [R1+0x8dc] ;  /* 0x0008dc0001187983 */ /* 0x000f220000300800 */
[----:B------:R-:W-:-:S04]  /*8640*/  IMAD.MOV R5, RZ, RZ, -R5 ;  /* 0x000000ffff057224 */ /* 0x000fc800078e0a05 */
[----:B------:R-:W-:-:S05]  /*8650*/  IMAD R13, R0, R5, R13 ;  /* 0x00000005000d7224 */ /* 0x000fca00078e020d */
[----:B------:R-:W-:-:S13]  /*8660*/  ISETP.GT.U32.AND P6, PT, R0, R13, PT ;  /* 0x0000000d0000720c */ /* 0x000fda0003fc4070 */
[----:B------:R-:W-:-:S05]  /*8670*/  @!P6 IMAD.IADD R13, R13, 0x1, -R0 ;  /* 0x000000010d0de824 */ /* 0x000fca00078e0a00 */
[----:B------:R-:W-:Y:S01]  /*8680*/  ISETP.GT.U32.AND P4, PT, R0, R13, PT ;  /* 0x0000000d0000720c */ /* 0x000fe20003f84070 */
[----:B------:R-:W-:-:S05]  /*8690*/  @!P2 IMAD.MOV R2, RZ, RZ, -R2 ;  /* 0x000000ffff02a224 */ /* 0x000fca00078e0a02 */
[----:B------:R0:W-:Y:S07]  /*86a0*/  STL [R1+0x2b4], R2 ;  /* 0x0002b40201007387 */ /* 0x0001ee0000100800 */
[----:B------:R-:W-:Y:S01]  /*86b0*/  @!P4 IMAD.IADD R13, R13, 0x1, -R0 ;  /* 0x000000010d0dc824 */ /* 0x000fe200078e0a00 */
[----:B---3--:R-:W-:Y:S02]  /*86c0*/  IABS R10, R25 ;  /* 0x00000019000a7213 */ /* 0x008fe40000000000 */
[----:B------:R-:W-:-:S02]  /*86d0*/  ISETP.GE.AND P4, PT, R25, RZ, PT ;  /* 0x000000ff1900720c */ /* 0x000fc40003f86270 */
[----:B------:R-:W3:Y:S01]  /*86e0*/  LDL.LU R25, [R1+0x8e0] ;  /* 0x0008e00001197983 */ /* 0x000ee20000300800 */
[----:B------:R-:W-:Y:S01]  /*86f0*/  IMAD.HI.U32 R15, R8, R12, RZ ;  /* 0x0000000c080f7227 */ /* 0x000fe200078e00ff */
[----:B------:R-:W-:Y:S02]  /*8700*/  IABS R9, R18 ;  /* 0x0000001200097213 */ /* 0x000fe40000000000 */
[----:B------:R-:W-:Y:S01]  /*8710*/  ISETP.GT.U32.AND P5, PT, R0, R14, PT ;  /* 0x0000000e0000720c */ /* 0x000fe20003fa4070 */
[----:B------:R-:W-:Y:S01]  /*8720*/  IMAD.HI.U32 R7, R8, R10, RZ ;  /* 0x0000000a08077227 */ /* 0x000fe200078e00ff */
[----:B------:R-:W3:Y:S03]  /*8730*/  LDL.LU R19, [R1+0x8e4] ;  /* 0x0008e40001137983 */ /* 0x000ee60000300800 */
[----:B------:R-:W-:Y:S02]  /*8740*/  IMAD.MOV R15, RZ, RZ, -R15 ;  /* 0x000000ffff0f7224 */ /* 0x000fe400078e0a0f */
[----:B------:R-:W-:-:S02]  /*8750*/  IMAD.MOV R7, RZ, RZ, -R7 ;  /* 0x000000ffff077224 */ /* 0x000fc400078e0a07 */
[C---:B------:R-:W-:Y:S02]  /*8760*/  IMAD R12, R0.reuse, R15, R12 ;  /* 0x0000000f000c7224 */ /* 0x040fe400078e020c */
[----:B------:R-:W-:Y:S02]  /*8770*/  IMAD R10, R0, R7, R10 ;  /* 0x00000007000a7224 */ /* 0x000fe400078e020a */
[----:B------:R-:W-:Y:S01]  /*8780*/  IMAD.HI.U32 R5, R8, R9, RZ ;  /* 0x0000000908057227 */ /* 0x000fe200078e00ff */
[C---:B------:R-:W-:Y:S02]  /*8790*/  ISETP.GT.U32.AND P6, PT, R0.reuse, R12, PT ;  /* 0x0000000c0000720c */ /* 0x040fe40003fc4070 */
[----:B------:R-:W-:Y:S01]  /*87a0*/  ISETP.GT.U32.AND P2, PT, R0, R10, PT ;  /* 0x0000000a0000720c */ /* 0x000fe20003f44070 */
[----:B------:R-:W-:-:S04]  /*87b0*/  IMAD.MOV R5, RZ, RZ, -R5 ;  /* 0x000000ffff057224 */ /* 0x000fc800078e0a05 */
[----:B------:R-:W-:Y:S02]  /*87c0*/  IMAD R9, R0, R5, R9 ;  /* 0x0000000500097224 */ /* 0x000fe400078e0209 */
[----:B------:R-:W-:-:S03]  /*87d0*/  @!P5 IMAD.IADD R14, R14, 0x1, -R0 ;  /* 0x000000010e0ed824 */ /* 0x000fc600078e0a00 */
[----:B------:R-:W-:Y:S01]  /*87e0*/  ISETP.GT.U32.AND P5, PT, R0, R9, PT ;  /* 0x000000090000720c */ /* 0x000fe20003fa4070 */
[--C-:B------:R-:W-:Y:S02]  /*87f0*/  @!P6 IMAD.IADD R12, R12, 0x1, -R0.reuse ;  /* 0x000000010c0ce824 */ /* 0x100fe400078e0a00 */
[----:B------:R-:W-:-:S03]  /*8800*/  @!P2 IMAD.IADD R10, R10, 0x1, -R0 ;  /* 0x000000010a0aa824 */ /* 0x000fc600078e0a00 */
[C---:B------:R-:W-:Y:S02]  /*8810*/  ISETP.GT.U32.AND P6, PT, R0.reuse, R12, PT ;  /* 0x0000000c0000720c */ /* 0x040fe40003fc4070 */
[----:B------:R-:W-:Y:S01]  /*8820*/  ISETP.GT.U32.AND P2, PT, R0, R10, PT ;  /* 0x0000000a0000720c */ /* 0x000fe20003f44070 */
[----:B------:R-:W-:-:S04]  /*8830*/  IMAD.MOV.U32 R11, RZ, RZ, R14 ;  /* 0x000000ffff0b7224 */ /* 0x000fc800078e000e */
[----:B------:R-:W-:Y:S02]  /*8840*/  @!P5 IMAD.IADD R9, R9, 0x1, -R0 ;  /* 0x000000010909d824 */ /* 0x000fe400078e0a00 */
[----:B------:R-:W-:-:S03]  /*8850*/  @!P3 IMAD.MOV R11, RZ, RZ, -R11 ;  /* 0x000000ffff0bb224 */ /* 0x000fc600078e0a0b */
[----:B------:R-:W-:Y:S01]  /*8860*/  ISETP.GT.U32.AND P3, PT, R0, R9, PT ;  /* 0x000000090000720c */ /* 0x000fe20003f64070 */
[--C-:B------:R-:W-:Y:S02]  /*8870*/  @!P6 IMAD.IADD R12, R12, 0x1, -R0.reuse ;  /* 0x000000010c0ce824 */ /* 0x100fe400078e0a00 */
[----:B------:R-:W-:Y:S01]  /*8880*/  @!P2 IMAD.IADD R10, R10, 0x1, -R0 ;  /* 0x000000010a0aa824 */ /* 0x000fe200078e0a00 */
[----:B------:R-:W-:Y:S01]  /*8890*/  ISETP.GE.AND P5, PT, R18, RZ, PT ;  /* 0x000000ff1200720c */ /* 0x000fe20003fa6270 */
[----:B------:R-:W-:Y:S01]  /*88a0*/  IMAD.MOV.U32 R18, RZ, RZ, R13 ;  /* 0x000000ffff127224 */ /* 0x000fe200078e000d */
[----:B------:R1:W-:Y:S01]  /*88b0*/  STL [R1+0x2ac], R11 ;  /* 0x0002ac0b01007387 */ /* 0x0003e20000100800 */
[----:B--2---:R-:W-:Y:S02]  /*88c0*/  IABS R7, R28 ;  /* 0x0000001c00077213 */ /* 0x004fe40000000000 */
[----:B----4-:R-:W-:-:S03]  /*88d0*/  IABS R6, R29 ;  /* 0x0000001d00067213 */ /* 0x010fc60000000000 */
[----:B------:R-:W-:-:S04]  /*88e0*/  IMAD.HI.U32 R4, R8, R7, RZ ;  /* 0x0000000708047227 */ /* 0x000fc800078e00ff */
[----:B0-----:R-:W-:-:S04]  /*88f0*/  IMAD.HI.U32 R2, R8, R6, RZ ;  /* 0x0000000608027227 */ /* 0x001fc800078e00ff */
[----:B------:R-:W-:Y:S01]  /*8900*/  IMAD.MOV R4, RZ, RZ, -R4 ;  /* 0x000000ffff047224 */ /* 0x000fe200078e0a04 */
[----:B------:R-:W-:-:S03]  /*8910*/  IADD3 R2, -R2, RZ, RZ ;  /* 0x000000ff02027210 */ /* 0x000fc60007ffe1ff */
[C---:B------:R-:W-:Y:S02]  /*8920*/  IMAD R7, R0.reuse, R4, R7 ;  /* 0x0000000400077224 */ /* 0x040fe400078e0207 */
[----:B------:R-:W-:-:S03]  /*8930*/  IMAD R6, R0, R2, R6 ;  /* 0x0000000200067224 */ /* 0x000fc600078e0206 */
[C---:B------:R-:W-:Y:S02]  /*8940*/  ISETP.GT.U32.AND P6, PT, R0.reuse, R7, PT ;  /* 0x000000070000720c */ /* 0x040fe40003fc4070 */
[----:B------:R-:W-:Y:S01]  /*8950*/  ISETP.GT.U32.AND P2, PT, R0, R6, PT ;  /* 0x000000060000720c */ /* 0x000fe20003f44070 */
[----:B------:R-:W-:Y:S01]  /*8960*/  @!P3 IMAD.IADD R9, R9, 0x1, -R0 ;  /* 0x000000010909b824 */ /* 0x000fe200078e0a00 */
[----:B------:R-:W-:Y:S01]  /*8970*/  ISETP.GE.AND P3, PT, R28, RZ, PT ;  /* 0x000000ff1c00720c */ /* 0x000fe20003f66270 */
[----:B-1----:R-:W-:Y:S01]  /*8980*/  IMAD.MOV.U32 R11, RZ, RZ, R12 ;  /* 0x000000ffff0b7224 */ /* 0x002fe200078e000c */
[----:B------:R-:W2:Y:S01]  /*8990*/  LDL.LU R28, [R1+0x8e8] ;  /* 0x0008e800011c7983 */ /* 0x000ea20000300800 */
[----:B------:R-:W-:-:S06]  /*89a0*/  @!P0 IMAD.MOV R18, RZ, RZ, -R18 ;  /* 0x000000ffff128224 */ /* 0x000fcc00078e0a12 */
[--C-:B------:R-:W-:Y:S02]  /*89b0*/  @!P6 IMAD.IADD R7, R7, 0x1, -R0.reuse ;  /* 0x000000010707e824 */ /* 0x100fe400078e0a00 */
[----:B------:R-:W-:Y:S02]  /*89c0*/  @!P2 IMAD.IADD R6, R6, 0x1, -R0 ;  /* 0x000000010606a824 */ /* 0x000fe400078e0a00 */
[----:B------:R-:W-:Y:S01]  /*89d0*/  @!P1 IMAD.MOV R11, RZ, RZ, -R11 ;  /* 0x000000ffff0b9224 */ /* 0x000fe200078e0a0b */
[C---:B------:R-:W-:Y:S02]  /*89e0*/  ISETP.GT.U32.AND P0, PT, R0.reuse, R7, PT ;  /* 0x000000070000720c */ /* 0x040fe40003f04070 */
[----:B------:R-:W-:Y:S01]  /*89f0*/  ISETP.GT.U32.AND P1, PT, R0, R6, PT ;  /* 0x000000060000720c */ /* 0x000fe20003f24070 */
[----:B------:R-:W-:Y:S01]  /*8a00*/  @!P4 IMAD.MOV R10, RZ, RZ, -R10 ;  /* 0x000000ffff0ac224 */ /* 0x000fe200078e0a0a */
[----:B------:R-:W-:Y:S01]  /*8a10*/  @!P5 IADD3 R9, -R9, RZ, RZ ;  /* 0x000000ff0909d210 */ /* 0x000fe20007ffe1ff */
[----:B------:R-:W-:Y:S08]  /*8a20*/  STL [R1+0x2a4], R18 ;  /* 0x0002a41201007387 */ /* 0x000ff00000100800 */
[----:B------:R-:W-:-:S02]  /*8a30*/  @!P0 IMAD.IADD R7, R7, 0x1, -R0 ;  /* 0x0000000107078824 */ /* 0x000fc400078e0a00 */
[----:B------:R-:W-:Y:S01]  /*8a40*/  @!P1 IMAD.IADD R6, R6, 0x1, -R0 ;  /* 0x0000000106069824 */ /* 0x000fe200078e0a00 */
[----:B------:R-:W-:Y:S01]  /*8a50*/  ISETP.GE.AND P2, PT, R29, RZ, PT ;  /* 0x000000ff1d00720c */ /* 0x000fe20003f46270 */
[----:B------:R-:W-:Y:S04]  /*8a60*/  STL [R1+0x2a0], R11 ;  /* 0x0002a00b01007387 */ /* 0x000fe80000100800 */
[----:B------:R-:W4:Y:S01]  /*8a70*/  LDL.LU R29, [R1+0x8ec] ;  /* 0x0008ec00011d7983 */ /* 0x000f220000300800 */
[----:B------:R-:W-:Y:S02]  /*8a80*/  IABS R2, R3 ;  /* 0x0000000300027213 */ /* 0x000fe40000000000 */
[----:B------:R-:W-:Y:S01]  /*8a90*/  ISETP.GE.AND P1, PT, R3, RZ, PT ;  /* 0x000000ff0300720c */ /* 0x000fe20003f26270 */
[----:B------:R-:W-:Y:S01]  /*8aa0*/  IMAD.MOV.U32 R3, RZ, RZ, R7 ;  /* 0x000000ffff037224 */ /* 0x000fe200078e0007 */
[----:B------:R-:W-:Y:S01]  /*8ab0*/  STL [R1+0x29c], R10 ;  /* 0x00029c0a01007387 */ /* 0x000fe20000100800 */
[----:B------:R-:W-:-:S04]  /*8ac0*/  IMAD.HI.U32 R16, R8, R2, RZ ;  /* 0x0000000208107227 */ /* 0x000fc800078e00ff */
[----:B------:R-:W-:Y:S01]  /*8ad0*/  @!P3 IMAD.MOV R3, RZ, RZ, -R3 ;  /* 0x000000ffff03b224 */ /* 0x000fe200078e0a03 */
[----:B------:R-:W-:Y:S01]  /*8ae0*/  STL [R1+0x298], R9 ;  /* 0x0002980901007387 */ /* 0x000fe20000100800 */
[----:B------:R-:W-:-:S03]  /*8af0*/  IMAD.MOV R16, RZ, RZ, -R16 ;  /* 0x000000ffff107224 */ /* 0x000fc600078e0a10 */
[----:B------:R0:W-:Y:S01]  /*8b00*/  STL [R1+0x1d8], R3 ;  /* 0x0001d80301007387 */ /* 0x0001e20000100800 */
[----:B------:R-:W-:-:S03]  /*8b10*/  IMAD R2, R0, R16, R2 ;  /* 0x0000001000027224 */ /* 0x000fc600078e0202 */
[----:B0-----:R-:W4:Y:S02]  /*8b20*/  LDL.LU R3, [R1+0x8f0] ;  /* 0x0008f00001037983 */ /* 0x001f240000300800 */
[----:B------:R-:W-:Y:S02]  /*8b30*/  ISETP.GT.U32.AND P4, PT, R0, R2, PT ;  /* 0x000000020000720c */ /* 0x000fe40003f84070 */
[----:B------:R-:W-:-:S11]  /*8b40*/  IABS R4, R24 ;  /* 0x0000001800047213 */ /* 0x000fd60000000000 */
[----:B------:R-:W-:Y:S01]  /*8b50*/  @!P4 IMAD.IADD R2, R2, 0x1, -R0 ;  /* 0x000000010202c824 */ /* 0x000fe200078e0a00 */
[----:B------:R-:W-:Y:S02]  /*8b60*/  ISETP.GE.AND P4, PT, R24, RZ, PT ;  /* 0x000000ff1800720c */ /* 0x000fe40003f86270 */
[----:B------:R-:W4:Y:S01]  /*8b70*/  LDL.LU R24, [R1+0x8f4] ;  /* 0x0008f40001187983 */ /* 0x000f220000300800 */
[----:B------:R-:W-:-:S04]  /*8b80*/  IMAD.HI.U32 R15, R8, R4, RZ ;  /* 0x00000004080f7227 */ /* 0x000fc800078e00ff */
[----:B------:R-:W-:-:S04]  /*8b90*/  IMAD.MOV R15, RZ, RZ, -R15 ;  /* 0x000000ffff0f7224 */ /* 0x000fc800078e0a0f */
[----:B------:R-:W-:Y:S01]  /*8ba0*/  IMAD R4, R0, R15, R4 ;  /* 0x0000000f00047224 */ /* 0x000fe200078e0204 */
[----:B------:R-:W-:-:S04]  /*8bb0*/  IABS R5, R17 ;  /* 0x0000001100057213 */ /* 0x000fc80000000000 */
[----:B------:R-:W-:Y:S01]  /*8bc0*/  ISETP.GT.U32.AND P0, PT, R0, R4, PT ;  /* 0x000000040000720c */ /* 0x000fe20003f04070 */
[----:B------:R-:W-:-:S04]  /*8bd0*/  IMAD.HI.U32 R14, R8, R5, RZ ;  /* 0x00000005080e7227 */ /* 0x000fc800078e00ff */
[----:B------:R-:W-:-:S04]  /*8be0*/  IMAD.MOV R14, RZ, RZ, -R14 ;  /* 0x000000ffff0e7224 */ /* 0x000fc800078e0a0e */
[----:B------:R-:W-:-:S04]  /*8bf0*/  IMAD R5, R0, R14, R5 ;  /* 0x0000000e00057224 */ /* 0x000fc800078e0205 */
[----:B------:R-:W-:Y:S01]  /*8c00*/  @!P0 IMAD.IADD R4, R4, 0x1, -R0 ;  /* 0x0000000104048824 */ /* 0x000fe200078e0a00 */
[----:B---3--:R-:W-:Y:S02]  /*8c10*/  IABS R14, R25 ;  /* 0x00000019000e7213 */ /* 0x008fe40000000000 */
[----:B------:R-:W-:Y:S02]  /*8c20*/  ISETP.GE.AND P0, PT, R25, RZ, PT ;  /* 0x000000ff1900720c */ /* 0x000fe40003f06270 */
[----:B------:R-:W3:Y:S01]  /*8c30*/  LDL.LU R25, [R1+0x8f8] ;  /* 0x0008f80001197983 */ /* 0x000ee20000300800 */
[C---:B------:R-:W-:Y:S02]  /*8c40*/  ISETP.GT.U32.AND P6, PT, R0.reuse, R5, PT ;  /* 0x000000050000720c */ /* 0x040fe40003fc4070 */
[----:B------:R-:W-:-:S11]  /*8c50*/  ISETP.GT.U32.AND P3, PT, R0, R2, PT ;  /* 0x000000020000720c */ /* 0x000fd60003f64070 */
[----:B------:R-:W-:-:S05]  /*8c60*/  @!P6 IMAD.IADD R5, R5, 0x1, -R0 ;  /* 0x000000010505e824 */ /* 0x000fca00078e0a00 */
[----:B------:R-:W-:Y:S01]  /*8c70*/  ISETP.GT.U32.AND P6, PT, R0, R5, PT ;  /* 0x000000050000720c */ /* 0x000fe20003fc4070 */
[----:B------:R-:W-:Y:S01]  /*8c80*/  IMAD.MOV.U32 R10, RZ, RZ, R6 ;  /* 0x000000ffff0a7224 */ /* 0x000fe200078e0006 */
[----:B------:R-:W-:Y:S01]  /*8c90*/  ISETP.GE.AND P5, PT, R17, RZ, PT ;  /* 0x000000ff1100720c */ /* 0x000fe20003fa6270 */
[----:B------:R-:W-:Y:S01]  /*8ca0*/  @!P3 IMAD.IADD R2, R2, 0x1, -R0 ;  /* 0x000000010202b824 */ /* 0x000fe200078e0a00 */
[----:B------:R-:W3:Y:S01]  /*8cb0*/  LDL.LU R17, [R1+0x8fc] ;  /* 0x0008fc0001117983 */ /* 0x000ee20000300800 */
[----:B------:R-:W-:-:S08]  /*8cc0*/  @!P2 IMAD.MOV R10, RZ, RZ, -R10 ;  /* 0x000000ffff0aa224 */ /* 0x000fd000078e0a0a */
[----:B------:R-:W-:Y:S01]  /*8cd0*/  @!P6 IMAD.IADD R5, R5, 0x1, -R0 ;  /* 0x000000010505e824 */ /* 0x000fe200078e0a00 */
[----:B------:R0:W-:Y:S03]  /*8ce0*/  STL [R1+0x254], R10 ;  /* 0x0002540a01007387 */ /* 0x0001e60000100800 */
[----:B------:R-:W-:Y:S02]  /*8cf0*/  IMAD.MOV.U32 R11, RZ, RZ, R5 ;  /* 0x000000ffff0b7224 */ /* 0x000fe400078e0005 */
[----:B------:R-:W-:-:S04]  /*8d00*/  IMAD.HI.U32 R13, R8, R14, RZ ;  /* 0x0000000e080d7227 */ /* 0x000fc800078e00ff */
[----:B0-----:R-:W-:Y:S02]  /*8d10*/  IMAD.MOV.U32 R10, RZ, RZ, R2 ;  /* 0x000000ffff0a7224 */ /* 0x001fe400078e0002 */
[----:B------:R-:W-:Y:S02]  /*8d20*/  @!P5 IMAD.MOV R11, RZ, RZ, -R11 ;  /* 0x000000ffff0bd224 */ /* 0x000fe400078e0a0b */
[----:B------:R-:W-:Y:S01]  /*8d30*/  @!P1 IMAD.MOV R10, RZ, RZ, -R10 ;  /* 0x000000ffff0a9224 */ /* 0x000fe200078e0a0a */
[----:B------:R-:W-:Y:S01]  /*8d40*/  IABS R15, R19 ;  /* 0x00000013000f7213 */ /* 0x000fe20000000000 */
[----:B------:R-:W-:Y:S01]  /*8d50*/  IMAD.MOV R13, RZ, RZ, -R13 ;  /* 0x000000ffff0d7224 */ /* 0x000fe200078e0a0d */
[----:B------:R-:W-:Y:S03]  /*8d60*/  STL [R1+0x284], R11 ;  /* 0x0002840b01007387 */ /* 0x000fe60000100800 */
[----:B------:R-:W-:Y:S01]  /*8d70*/  IMAD R9, R0, R13, R14 ;  /* 0x0000000d00097224 */ /* 0x000fe200078e020e */
[----:B------:R0:W-:Y:S01]  /*8d80*/  STL [R1+0x290], R10 ;  /* 0x0002900a01007387 */ /* 0x0001e20000100800 */
[----:B------:R-:W-:-:S03]  /*8d90*/  IMAD.HI.U32 R14, R8, R15, RZ ;  /* 0x0000000f080e7227 */ /* 0x000fc600078e00ff */
[C---:B------:R-:W-:Y:S01]  /*8da0*/  ISETP.GT.U32.AND P6, PT, R0.reuse, R9, PT ;  /* 0x000000090000720c */ /* 0x040fe20003fc4070 */
[----:B------:R-:W-:Y:S01]  /*8db0*/  IMAD.MOV R14, RZ, RZ, -R14 ;  /* 0x000000ffff0e7224 */ /* 0x000fe200078e0a0e */
[----:B------:R-:W-:-:S03]  /*8dc0*/  ISETP.GT.U32.AND P2, PT, R0, R4, PT ;  /* 0x000000040000720c */ /* 0x000fc60003f44070 */
[----:B------:R-:W-:-:S05]  /*8dd0*/  IMAD R14, R0, R14, R15 ;  /* 0x0000000e000e7224 */ /* 0x000fca00078e020f */
[----:B------:R-:W-:-:S03]  /*8de0*/  ISETP.GT.U32.AND P3, PT, R0, R14, PT ;  /* 0x0000000e0000720c */ /* 0x000fc60003f64070 */
[----:B------:R-:W-:Y:S02]  /*8df0*/  @!P6 IMAD.IADD R9, R9, 0x1, -R0 ;  /* 0x000000010909e824 */ /* 0x000fe400078e0a00 */
[----:B------:R-:W-:-:S03]  /*8e00*/  @!P2 IADD3 R4, R4, -R0, RZ ;  /* 0x800000000404a210 */ /* 0x000fc60007ffe0ff */
[----:B------:R-:W-:-:S05]  /*8e10*/  ISETP.GT.U32.AND P6, PT, R0, R9, PT ;  /* 0x000000090000720c */ /* 0x000fca0003fc4070 */
[----:B------:R-:W-:Y:S01]  /*8e20*/  @!P3 IMAD.IADD R14, R14, 0x1, -R0 ;  /* 0x000000010e0eb824 */ /* 0x000fe200078e0a00 */
[----:B--2---:R-:W-:Y:S02]  /*8e30*/  IABS R7, R28 ;  /* 0x0000001c00077213 */ /* 0x004fe40000000000 */
[----:B------:R-:W-:Y:S02]  /*8e40*/  ISETP.GE.AND P1, PT, R28, RZ, PT ;  /* 0x000000ff1c00720c */ /* 0x000fe40003f26270 */
[----:B------:R-:W2:Y:S01]  /*8e50*/  LDL.LU R28, [R1+0x900] ;  /* 0x00090000011c7983 */ /* 0x000ea20000300800 */
[----:B------:R-:W-:-:S04]  /*8e60*/  IMAD.HI.U32 R6, R8, R7, RZ ;  /* 0x0000000708067227 */ /* 0x000fc800078e00ff */
[----:B------:R-:W-:Y:S02]  /*8e70*/  IMAD.MOV R5, RZ, RZ, -R6 ;  /* 0x000000ffff057224 */ /* 0x000fe400078e0a06 */
[----:B------:R-:W-:Y:S02]  /*8e80*/  @!P6 IMAD.IADD R9, R9, 0x1, -R0 ;  /* 0x000000010909e824 */ /* 0x000fe400078e0a00 */
[----:B------:R-:W-:-:S05]  /*8e90*/  IMAD R5, R0, R5, R7 ;  /* 0x0000000500057224 */ /* 0x000fca00078e0207 */
[----:B------:R-:W-:Y:S02]  /*8ea0*/  ISETP.GT.U32.AND P6, PT, R0, R5, PT ;  /* 0x000000050000720c */ /* 0x000fe40003fc4070 */
[----:B----4-:R-:W-:Y:S02]  /*8eb0*/  IABS R13, R29 ;  /* 0x0000001d000d7213 */ /* 0x010fe40000000000 */
[----:B------:R-:W-:Y:S02]  /*8ec0*/  ISETP.GE.AND P2, PT, R29, RZ, PT ;  /* 0x000000ff1d00720c */ /* 0x000fe40003f46270 */
[----:B------:R-:W4:Y:S07]  /*8ed0*/  LDL.LU R29, [R1+0x904] ;  /* 0x00090400011d7983 */ /* 0x000f2e0000300800 */
[----:B------:R-:W-:Y:S01]  /*8ee0*/  @!P6 IMAD.IADD R5, R5, 0x1, -R0 ;  /* 0x000000010505e824 */ /* 0x000fe200078e0a00 */
[----:B------:R-:W-:-:S02]  /*8ef0*/  ISETP.GE.AND P3, PT, R3, RZ, PT ;  /* 0x000000ff0300720c */ /* 0x000fc40003f66270 */
[----:B0-----:R-:W-:Y:S01]  /*8f00*/  IABS R10, R3 ;  /* 0x00000003000a7213 */ /* 0x001fe20000000000 */
[----:B------:R-:W-:-:S04]  /*8f10*/  IMAD.MOV.U32 R3, RZ, RZ, R4 ;  /* 0x000000ffff037224 */ /* 0x000fc800078e0004 */
[----:B------:R-:W-:-:S05]  /*8f20*/  @!P4 IMAD.MOV R3, RZ, RZ, -R3 ;  /* 0x000000ffff03c224 */ /* 0x000fca00078e0a03 */
[----:B------:R0:W-:Y:S02]  /*8f30*/  STL [R1+0x28c], R3 ;  /* 0x00028c0301007387 */ /* 0x0001e40000100800 */
[----:B0-----:R-:W-:-:S04]  /*8f40*/  IMAD.MOV.U32 R3, RZ, RZ, R9 ;  /* 0x000000ffff037224 */ /* 0x001fc800078e0009 */
[----:B------:R-:W-:Y:S01]  /*8f50*/  @!P0 IMAD.MOV R3, RZ, RZ, -R3 ;  /* 0x000000ffff038224 */ /* 0x000fe200078e0a03 */
[----:B------:R-:W-:-:S04]  /*8f60*/  IABS R6, R24 ;  /* 0x0000001800067213 */ /* 0x000fc80000000000 */
[----:B------:R0:W-:Y:S01]  /*8f70*/  STL [R1+0x288], R3 ;  /* 0x0002880301007387 */ /* 0x0001e20000100800 */
[----:B------:R-:W-:Y:S01]  /*8f80*/  ISETP.GT.U32.AND P6, PT, R0, R5, PT ;  /* 0x000000050000720c */ /* 0x000fe20003fc4070 */
[----:B------:R-:W-:Y:S02]  /*8f90*/  IMAD.HI.U32 R4, R8, R6, RZ ;  /* 0x0000000608047227 */ /* 0x000fe400078e00ff */
[----:B0-----:R-:W4:Y:S02]  /*8fa0*/  LDL.LU R3, [R1+0x908] ;  /* 0x0009080001037983 */ /* 0x001f240000300800 */
[----:B------:R-:W-:Y:S01]  /*8fb0*/  IMAD.MOV R4, RZ, RZ, -R4 ;  /* 0x000000ffff047224 */ /* 0x000fe200078e0a04 */
[----:B------:R-:W-:-:S03]  /*8fc0*/  ISETP.GT.U32.AND P4, PT, R0, R14, PT ;  /* 0x0000000e0000720c */ /* 0x000fc60003f84070 */
[----:B------:R-:W-:-:S04]  /*8fd0*/  IMAD R6, R0, R4, R6 ;  /* 0x0000000400067224 */ /* 0x000fc800078e0206 */
[----:B------:R-:W-:Y:S02]  /*8fe0*/  @!P6 IMAD.IADD R5, R5, 0x1, -R0 ;  /* 0x000000010505e824 */ /* 0x000fe400078e0a00 */
[----:B------:R-:W-:Y:S01]  /*8ff0*/  IMAD.HI.U32 R2, R8, R13, RZ ;  /* 0x0000000d08027227 */ /* 0x000fe200078e00ff */
[----:B------:R-:W-:Y:S02]  /*9000*/  ISETP.GT.U32.AND P6, PT, R0, R6, PT ;  /* 0x000000060000720c */ /* 0x000fe40003fc4070 */
[----:B------:R-:W-:Y:S01]  /*9010*/  ISETP.GE.AND P5, PT, R19, RZ, PT ;  /* 0x000000ff1300720c */ /* 0x000fe20003fa6270 */
[----:B------:R-:W-:Y:S02]  /*9020*/  IMAD.MOV R2, RZ, RZ, -R2 ;  /* 0x000000ffff027224 */ /* 0x000fe400078e0a02 */
[----:B------:R-:W-:Y:S02]  /*9030*/  @!P4 IMAD.IADD R14, R14, 0x1, -R0 ;  /* 0x000000010e0ec824 */ /* 0x000fe400078e0a00 */
[----:B------:R-:W-:-:S02]  /*9040*/  IMAD R13, R0, R2, R13 ;  /* 0x00000002000d7224 */ /* 0x000fc400078e020d */
[----:B------:R-:W-:-:S03]  /*9050*/  IMAD.MOV.U32 R11, RZ, RZ, R14 ;  /* 0x000000ffff0b7224 */ /* 0x000fc600078e000e */
[----:B------:R-:W-:Y:S02]  /*9060*/  ISETP.GT.U32.AND P0, PT, R0, R13, PT ;  /* 0x0000000d0000720c */ /* 0x000fe40003f04070 */
[----:B------:R-:W-:Y:S01]  /*9070*/  @!P6 IADD3 R6, R6, -R0, RZ ;  /* 0x800000000606e210 */ /* 0x000fe20007ffe0ff */
[----:B------:R-:W-:-:S03]  /*9080*/  @!P5 IMAD.MOV R11, RZ, RZ, -R11 ;  /* 0x000000ffff0bd224 */ /* 0x000fc600078e0a0b */
[----:B------:R-:W-:Y:S01]  /*9090*/  ISETP.GT.U32.AND P5, PT, R0, R6, PT ;  /* 0x000000060000720c */ /* 0x000fe20003fa4070 */
[----:B------:R-:W-:-:S06]  /*90a0*/  @!P1 IMAD.MOV R5, RZ, RZ, -R5 ;  /* 0x000000ffff059224 */ /* 0x000fcc00078e0a05 */
[--C-:B------:R-:W-:Y:S01]  /*90b0*/  @!P0 IMAD.IADD R13, R13, 0x1, -R0.reuse ;  /* 0x000000010d0d8824 */ /* 0x100fe200078e0a00 */
[----:B------:R-:W-:Y:S02]  /*90c0*/  ISETP.GE.AND P0, PT, R24, RZ, PT ;  /* 0x000000ff1800720c */ /* 0x000fe40003f06270 */
[----:B------:R-:W4:Y:S03]  /*90d0*/  LDL.LU R24, [R1+0x90c] ;  /* 0x00090c0001187983 */ /* 0x000f260000300800 */
[----:B------:R-:W-:Y:S01]  /*90e0*/  @!P5 IMAD.IADD R6, R6, 0x1, -R0 ;  /* 0x000000010606d824 */ /* 0x000fe200078e0a00 */
[----:B------:R0:W-:Y:S04]  /*90f0*/  STL [R1+0x27c], R11 ;  /* 0x00027c0b01007387 */ /* 0x0001e80000100800 */
[----:B------:R1:W-:Y:S04]  /*9100*/  STL [R1+0x280], R5 ;  /* 0x0002800501007387 */ /* 0x0003e80000100800 */
[----:B------:R-:W4:Y:S01]  /*9110*/  LDL.LU R19, [R1+0x910] ;  /* 0x0009100001137983 */ /* 0x000f220000300800 */
[----:B---3--:R-:W-:-:S02]  /*9120*/  IABS R2, R25 ;  /* 0x0000001900027213 */ /* 0x008fc40000000000 */
[----:B------:R-:W-:Y:S02]  /*9130*/  ISETP.GE.AND P5, PT, R25, RZ, PT ;  /* 0x000000ff1900720c */ /* 0x000fe40003fa6270 */
[----:B------:R-:W3:Y:S01]  /*9140*/  LDL.LU R25, [R1+0x914] ;  /* 0x0009140001197983 */ /* 0x000ee20000300800 */
[----:B------:R-:W-:-:S04]  /*9150*/  IMAD.HI.U32 R12, R8, R10, RZ ;  /* 0x0000000a080c7227 */ /* 0x000fc800078e00ff */
[----:B------:R-:W-:-:S04]  /*9160*/  IMAD.MOV R9, RZ, RZ, -R12 ;  /* 0x000000ffff097224 */ /* 0x000fc800078e0a0c */
[----:B------:R-:W-:-:S05]  /*9170*/  IMAD R10, R0, R9, R10 ;  /* 0x00000009000a7224 */ /* 0x000fca00078e020a */
[----:B------:R-:W-:Y:S02]  /*9180*/  ISETP.GT.U32.AND P4, PT, R0, R10, PT ;  /* 0x0000000a0000720c */ /* 0x000fe40003f84070 */
[----:B------:R-:W-:-:S05]  /*9190*/  IABS R7, R17 ;  /* 0x0000001100077213 */ /* 0x000fca0000000000 */
[----:B------:R-:W-:-:S06]  /*91a0*/  IMAD.HI.U32 R4, R8, R7, RZ ;  /* 0x0000000708047227 */ /* 0x000fcc00078e00ff */
[----:B------:R-:W-:Y:S02]  /*91b0*/  @!P4 IMAD.IADD R10, R10, 0x1, -R0 ;  /* 0x000000010a0ac824 */ /* 0x000fe400078e0a00 */
[----:B------:R-:W-:-:S03]  /*91c0*/  IMAD.MOV R4, RZ, RZ, -R4 ;  /* 0x000000ffff047224 */ /* 0x000fc600078e0a04 */
[C---:B------:R-:W-:Y:S01]  /*91d0*/  ISETP.GT.U32.AND P6, PT, R0.reuse, R10, PT ;  /* 0x0000000a0000720c */ /* 0x040fe20003fc4070 */
[----:B------:R-:W-:Y:S02]  /*91e0*/  IMAD R7, R0, R4, R7 ;  /* 0x0000000400077224 */ /* 0x000fe400078e0207 */
[----:B------:R-:W-:Y:S01]  /*91f0*/  IMAD.HI.U32 R12, R8, R2, RZ ;  /* 0x00000002080c7227 */ /* 0x000fe200078e00ff */
[----:B------:R-:W-:-:S03]  /*9200*/  ISETP.GT.U32.AND P4, PT, R0, R13, PT ;  /* 0x0000000d0000720c */ /* 0x000fc60003f84070 */
[----:B------:R-:W-:-:S04]  /*9210*/  IMAD.MOV R12, RZ, RZ, -R12 ;  /* 0x000000ffff0c7224 */ /* 0x000fc800078e0a0c */
[----:B------:R-:W-:Y:S02]  /*9220*/  IMAD R2, R0, R12, R2 ;  /* 0x0000000c00027224 */ /* 0x000fe400078e0202 */
[----:B------:R-:W-:-:S03]  /*9230*/  @!P6 IMAD.IADD R10, R10, 0x1, -R0 ;  /* 0x000000010a0ae824 */ /* 0x000fc600078e0a00 */
[----:B------:R-:W-:Y:S01]  /*9240*/  ISETP.GT.U32.AND P1, PT, R0, R2, PT ;  /* 0x000000020000720c */ /* 0x000fe20003f24070 */
[----:B------:R-:W-:-:S04]  /*9250*/  @!P4 IMAD.IADD R13, R13, 0x1, -R0 ;  /* 0x000000010d0dc824 */ /* 0x000fc800078e0a00 */
[----:B0-----:R-:W-:-:S04]  /*9260*/  IMAD.MOV.U32 R11, RZ, RZ, R13 ;  /* 0x000000ffff0b7224 */ /* 0x001fc800078e000d */
[----:B------:R-:W-:-:S04]  /*9270*/  @!P2 IMAD.MOV R11, RZ, RZ, -R11 ;  /* 0x000000ffff0ba224 */ /* 0x000fc800078e0a0b */
[----:B------:R-:W-:Y:S01]  /*9280*/  @!P1 IMAD.IADD R2, R2, 0x1, -R0 ;  /* 0x0000000102029824 */ /* 0x000fe200078e0a00 */
[----:B------:R-:W-:Y:S02]  /*9290*/  ISETP.GE.AND P1, PT, R17, RZ, PT ;  /* 0x000000ff1100720c */ /* 0x000fe40003f26270 */
[----:B------:R-:W3:Y:S01]  /*92a0*/  LDL.LU R17, [R1+0x918] ;  /* 0x0009180001117983 */ /* 0x000ee20000300800 */
[----:B------:R-:W-:Y:S01]  /*92b0*/  ISETP.GT.U32.AND P4, PT, R0, R7, PT ;  /* 0x000000070000720c */ /* 0x000fe20003f84070 */
[----:B------:R-:W-:Y:S02]  /*92c0*/  @!P3 IMAD.MOV R10, RZ, RZ, -R10 ;  /* 0x000000ffff0ab224 */ /* 0x000fe400078e0a0a */
[----:B------:R-:W-:Y:S01]  /*92d0*/  @!P0 IMAD.MOV R6, RZ, RZ, -R6 ;  /* 0x000000ffff068224 */ /* 0x000fe200078e0a06 */
[----:B--2---:R-:W-:-:S05]  /*92e0*/  IABS R9, R28 ;  /* 0x0000001c00097213 */ /* 0x004fca0000000000 */
[----:B------:R-:W-:-:S04]  /*92f0*/  IMAD.HI.U32 R4, R8, R9, RZ ;  /* 0x0000000908047227 */ /* 0x000fc800078e00ff */
[----:B------:R-:W-:-:S04]  /*9300*/  IMAD.MOV R4, RZ, RZ, -R4 ;  /* 0x000000ffff047224 */ /* 0x000fc800078e0a04 */
[----:B------:R-:W-:-:S05]  /*9310*/  IMAD R9, R0, R4, R9 ;  /* 0x0000000400097224 */ /* 0x000fca00078e0209 */
[----:B------:R-:W-:-:S13]  /*9320*/  ISETP.GT.U32.AND P6, PT, R0, R9, PT ;  /* 0x000000090000720c */ /* 0x000fda0003fc4070 */
[----:B------:R-:W-:-:S05]  /*9330*/  @!P6 IMAD.IADD R9, R9, 0x1, -R0 ;  /* 0x000000010909e824 */ /* 0x000fca00078e0a00 */
[----:B------:R-:W-:Y:S01]  /*9340*/  ISETP.GT.U32.AND P2, PT, R0, R9, PT ;  /* 0x000000090000720c */ /* 0x000fe20003f44070 */
[----:B------:R0:W-:Y:S01]  /*9350*/  STL [R1+0x268], R11 ;  /* 0x0002680b01007387 */ /* 0x0001e20000100800 */
[----:B------:R-:W-:-:S03]  /*9360*/  ISETP.GE.AND P3, PT, R28, RZ, PT ;  /* 0x000000ff1c00720c */ /* 0x000fc60003f66270 */
[----:B------:R-:W-:Y:S04]  /*9370*/  STL [R1+0x274], R10 ;  /* 0x0002740a01007387 */ /* 0x000fe80000100800 */
[----:B------:R3:W-:Y:S01]  /*9380*/  STL [R1+0x278], R6 ;  /* 0x0002780601007387 */ /* 0x0007e20000100800 */
[----:B------:R-:W-:-:S03]  /*9390*/  @!P4 IMAD.IADD R7, R7, 0x1, -R0 ;  /* 0x000000010707c824 */ /* 0x000fc600078e0a00 */
[----:B------:R-:W-:Y:S01]  /*93a0*/  @!P2 IADD3 R9, R9, -R0, RZ ;  /* 0x800000000909a210 */ /* 0x000fe20007ffe0ff */
[----:B------:R-:W2:Y:S01]  /*93b0*/  LDL.LU R28, [R1+0x91c] ;  /* 0x00091c00011c7983 */ /* 0x000ea20000300800 */
[C---:B------:R-:W-:Y:S02]  /*93c0*/  ISETP.GT.U32.AND P4, PT, R0.reuse, R2, PT ;  /* 0x000000020000720c */ /* 0x040fe40003f84070 */
[----:B------:R-:W-:Y:S02]  /*93d0*/  ISETP.GT.U32.AND P6, PT, R0, R7, PT ;  /* 0x000000070000720c */ /* 0x000fe40003fc4070 */
[----:B----4-:R-:W-:-:S05]  /*93e0*/  IABS R12, R29 ;  /* 0x0000001d000c7213 */ /* 0x010fca0000000000 */
[----:B------:R-:W-:-:S04]  /*93f0*/  IMAD.HI.U32 R4, R8, R12, RZ ;  /* 0x0000000c08047227 */ /* 0x000fc800078e00ff */
[--C-:B------:R-:W-:Y:S01]  /*9400*/  @!P4 IMAD.IADD R2, R2, 0x1, -R0.reuse ;  /* 0x000000010202c824 */ /* 0x100fe200078e0a00 */
[----:B------:R-:W-:Y:S01]  /*9410*/  ISETP.GE.AND P4, PT, R29, RZ, PT ;  /* 0x000000ff1d00720c */ /* 0x000fe20003f86270 */
[----:B------:R-:W-:Y:S02]  /*9420*/  @!P6 IMAD.IADD R7, R7, 0x1, -R0 ;  /* 0x000000010707e824 */ /* 0x000fe400078e0a00 */
[----:B------:R-:W-:-:S04]  /*9430*/  IMAD.MOV R4, RZ, RZ, -R4 ;  /* 0x000000ffff047224 */ /* 0x000fc800078e0a04 */
[----:B------:R-:W-:Y:S01]  /*9440*/  IMAD R12, R0, R4, R12 ;  /* 0x00000004000c7224 */ /* 0x000fe200078e020c */
[----:B------:R-:W-:Y:S02]  /*9450*/  IABS R14, R3 ;  /* 0x00000003000e7213 */ /* 0x000fe40000000000 */
[----:B------:R-:W-:Y:S02]  /*9460*/  ISETP.GE.AND P2, PT, R3, RZ, PT ;  /* 0x000000ff0300720c */ /* 0x000fe40003f46270 */
[----:B------:R-:W4:Y:S01]  /*9470*/  LDL.LU R3, [R1+0x920] ;  /* 0x0009200001037983 */ /* 0x000f220000300800 */
[----:B-1----:R-:W-:-:S03]  /*9480*/  IMAD.HI.U32 R5, R8, R14, RZ ;  /* 0x0000000e08057227 */ /* 0x002fc600078e00ff */
[----:B------:R-:W4:Y:S01]  /*9490*/  LDL.LU R29, [R1+0x924] ;  /* 0x00092400011d7983 */ /* 0x000f220000300800 */
[----:B------:R-:W-:-:S04]  /*94a0*/  IMAD.MOV R5, RZ, RZ, -R5 ;  /* 0x000000ffff057224 */ /* 0x000fc800078e0a05 */
[----:B------:R-:W-:-:S05]  /*94b0*/  IMAD R14, R0, R5, R14 ;  /* 0x00000005000e7224 */ /* 0x000fca00078e020e */
[C---:B------:R-:W-:Y:S01]  /*94c0*/  ISETP.GT.U32.AND P6, PT, R0.reuse, R14, PT ;  /* 0x0000000e0000720c */ /* 0x040fe20003fc4070 */
[----:B0-----:R-:W-:Y:S01]  /*94d0*/  IMAD.MOV.U32 R11, RZ, RZ, R7 ;  /* 0x000000ffff0b7224 */ /* 0x001fe200078e0007 */
[----:B------:R-:W-:-:S03]  /*94e0*/  ISETP.GT.U32.AND P0, PT, R0, R12, PT ;  /* 0x0000000c0000720c */ /* 0x000fc60003f04070 */
[----:B------:R-:W-:-:S08]  /*94f0*/  @!P1 IMAD.MOV R11, RZ, RZ, -R11 ;  /* 0x000000ffff0b9224 */ /* 0x000fd000078e0a0b */
[----:B------:R-:W-:Y:S02]  /*9500*/  @!P6 IMAD.IADD R14, R14, 0x1, -R0 ;  /* 0x000000010e0ee824 */ /* 0x000fe400078e0a00 */
[----:B------:R-:W-:-:S03]  /*9510*/  IMAD.MOV.U32 R15, RZ, RZ, R2 ;  /* 0x000000ffff0f7224 */ /* 0x000fc600078e0002 */
[----:B------:R-:W-:Y:S01]  /*9520*/  ISETP.GT.U32.AND P1, PT, R0, R14, PT ;  /* 0x0000000e0000720c */ /* 0x000fe20003f24070 */
[----:B------:R-:W-:Y:S01]  /*9530*/  @!P5 IMAD.MOV R15, RZ, RZ, -R15 ;  /* 0x000000ffff0fd224 */ /* 0x000fe200078e0a0f */
[----:B------:R-:W-:Y:S01]  /*9540*/  IABS R4, R24 ;  /* 0x0000001800047213 */ /* 0x000fe20000000000 */
[--C-:B------:R-:W-:Y:S01]  /*9550*/  @!P0 IMAD.IADD R12, R12, 0x1, -R0.reuse ;  /* 0x000000010c0c8824 */ /* 0x100fe200078e0a00 */
[----:B------:R-:W-:Y:S01]  /*9560*/  ISETP.GE.AND P0, PT, R24, RZ, PT ;  /* 0x000000ff1800720c */ /* 0x000fe20003f06270 */
[----:B------:R-:W-:Y:S01]  /*9570*/  @!P3 IMAD.MOV R9, RZ, RZ, -R9 ;  /* 0x000000ffff09b224 */ /* 0x000fe200078e0a09 */
[----:B------:R-:W4:Y:S04]  /*9580*/  LDL.LU R24, [R1+0x928] ;  /* 0x0009280001187983 */ /* 0x000f280000300800 */
[----:B------:R-:W-:Y:S03]  /*9590*/  STL [R1+0x270], R15 ;  /* 0x0002700f01007387 */ /* 0x000fe60000100800 */
[----:B------:R-:W-:Y:S01]  /*95a0*/  @!P1 IMAD.IADD R14, R14, 0x1, -R0 ;  /* 0x000000010e0e9824 */ /* 0x000fe200078e0a00 */
[----:B------:R0:W-:Y:S04]  /*95b0*/  STL [R1+0x26c], R11 ;  /* 0x00026c0b01007387 */ /* 0x0001e80000100800 */
[----:B------:R-:W-:Y:S01]  /*95c0*/  STL [R1+0x264], R9 ;  /* 0x0002640901007387 */ /* 0x000fe20000100800 */
[----:B---3--:R-:W-:-:S02]  /*95d0*/  IABS R6, R25 ;  /* 0x0000001900067213 */ /* 0x008fc40000000000 */
[----:B------:R-:W-:Y:S02]  /*95e0*/  ISETP.GE.AND P1, PT, R25, RZ, PT ;  /* 0x000000ff1900720c */ /* 0x000fe40003f26270 */
[----:B------:R-:W3:Y:S01]  /*95f0*/  LDL.LU R25, [R1+0x92c] ;  /* 0x00092c0001197983 */ /* 0x000ee20000300800 */
[----:B------:R-:W-:Y:S01]  /*9600*/  IMAD.HI.U32 R5, R8, R4, RZ ;  /* 0x0000000408057227 */ /* 0x000fe200078e00ff */
[----:B------:R-:W-:-:S03]  /*9610*/  IABS R13, R19 ;  /* 0x00000013000d7213 */ /* 0x000fc60000000000 */
[----:B------:R-:W-:Y:S01]  /*9620*/  IMAD.MOV R5, RZ, RZ, -R5 ;  /* 0x000000ffff057224 */ /* 0x000fe200078e0a05 */
[----:B------:R-:W-:-:S03]  /*9630*/  ISETP.GT.U32.AND P5, PT, R0, R12, PT ;  /* 0x0000000c0000720c */ /* 0x000fc60003fa4070 */
[----:B------:R-:W-:Y:S02]  /*9640*/  IMAD R4, R0, R5, R4 ;  /* 0x0000000500047224 */ /* 0x000fe400078e0204 */
[----:B------:R-:W-:-:S03]  /*9650*/  IMAD.HI.U32 R10, R8, R13, RZ ;  /* 0x0000000d080a7227 */ /* 0x000fc600078e00ff */
[----:B------:R-:W-:Y:S01]  /*9660*/  ISETP.GT.U32.AND P6, PT, R0, R4, PT ;  /* 0x000000040000720c */ /* 0x000fe20003fc4070 */
[----:B------:R-:W-:-:S04]  /*9670*/  IMAD.HI.U32 R2, R8, R6, RZ ;  /* 0x0000000608027227 */ /* 0x000fc800078e00ff */
[----:B------:R-:W-:Y:S02]  /*9680*/  IMAD.MOV R7, RZ, RZ, -R10 ;  /* 0x000000ffff077224 */ /* 0x000fe400078e0a0a */
[----:B------:R-:W-:Y:S02]  /*9690*/  IMAD.MOV R2, RZ, RZ, -R2 ;  /* 0x000000ffff027224 */ /* 0x000fe400078e0a02 */
[C---:B------:R-:W-:Y:S02]  /*96a0*/  IMAD R13, R0.reuse, R7, R13 ;  /* 0x00000007000d7224 */ /* 0x040fe400078e020d */
[----:B------:R-:W-:Y:S02]  /*96b0*/  IMAD R6, R0, R2, R6 ;  /* 0x0000000200067224 */ /* 0x000fe400078e0206 */
[--C-:B------:R-:W-:Y:S01]  /*96c0*/  @!P5 IMAD.IADD R12, R12, 0x1, -R0.reuse ;  /* 0x000000010c0cd824 */ /* 0x100fe200078e0a00 */
[----:B------:R-:W-:Y:S01]  /*96d0*/  ISETP.GT.U32.AND P5, PT, R0, R13, PT ;  /* 0x0000000d0000720c */ /* 0x000fe20003fa4070 */
[----:B------:R-:W-:Y:S01]  /*96e0*/  @!P6 IMAD.IADD R4, R4, 0x1, -R0 ;  /* 0x000000010404e824 */ /* 0x000fe200078e0a00 */
[----:B------:R-:W-:Y:S01]  /*96f0*/  ISETP.GT.U32.AND P6, PT, R0, R6, PT ;  /* 0x000000060000720c */ /* 0x000fe20003fc4070 */
[----:B0-----:R-:W-:-:S05]  /*9700*/  IMAD.MOV.U32 R11, RZ, RZ, R12 ;  /* 0x000000ffff0b7224 */ /* 0x001fca00078e000c */
[----:B------:R-:W-:-:S05]  /*9710*/  @!P4 IADD3 R11, -R11, RZ, RZ ;  /* 0x000000ff0b0bc210 */ /* 0x000fca0007ffe1ff */
[--C-:B------:R-:W-:Y:S01]  /*9720*/  @!P5 IMAD.IADD R13, R13, 0x1, -R0.reuse ;  /* 0x000000010d0dd824 */ /* 0x100fe200078e0a00 */
[----:B------:R-:W-:Y:S01]  /*9730*/  ISETP.GT.U32.AND P5, PT, R0, R4, PT ;  /* 0x000000040000720c */ /* 0x000fe20003fa4070 */
[----:B------:R0:W-:Y:S01]  /*9740*/  STL [R1+0x260], R11 ;  /* 0x0002600b01007387 */ /* 0x0001e20000100800 */
[----:B------:R-:W-:Y:S01]  /*9750*/  @!P6 IMAD.IADD R6, R6, 0x1, -R0 ;  /* 0x000000010606e824 */ /* 0x000fe200078e0a00 */
[----:B------:R-:W-:-:S05]  /*9760*/  IABS R5, R17 ;  /* 0x0000001100057213 */ /* 0x000fca0000000000 */
[----:B------:R-:W-:-:S04]  /*9770*/  IMAD.HI.U32 R7, R8, R5, RZ ;  /* 0x0000000508077227 */ /* 0x000fc800078e00ff */
[----:B------:R-:W-:Y:S02]  /*9780*/  IMAD.MOV R7, RZ, RZ, -R7 ;  /* 0x000000ffff077224 */ /* 0x000fe400078e0a07 */
[----:B0-----:R-:W-:Y:S02]  /*9790*/  IMAD.MOV.U32 R11, RZ, RZ, R14 ;  /* 0x000000ffff0b7224 */ /* 0x001fe400078e000e */
[C---:B------:R-:W-:Y:S01]  /*97a0*/  IMAD R5, R0.reuse, R7, R5 ;  /* 0x0000000700057224 */ /* 0x040fe200078e0205 */
[C---:B------:R-:W-:Y:S01]  /*97b0*/  ISETP.GT.U32.AND P6, PT, R0.reuse, R13, PT ;  /* 0x0000000d0000720c */ /* 0x040fe20003fc4070 */
[----:B------:R-:W-:Y:S01]  /*97c0*/  @!P2 IMAD.MOV R11, RZ, RZ, -R11 ;  /* 0x000000ffff0ba224 */ /* 0x000fe200078e0a0b */
[C---:B------:R-:W-:Y:S02]  /*97d0*/  ISETP.GT.U32.AND P4, PT, R0.reuse, R6, PT ;  /* 0x000000060000720c */ /* 0x040fe40003f84070 */
[----:B------:R-:W-:Y:S01]  /*97e0*/  ISETP.GT.U32.AND P2, PT, R0, R5, PT ;  /* 0x000000050000720c */ /* 0x000fe20003f44070 */
[----:B------:R-:W-:Y:S01]  /*97f0*/  @!P5 IMAD.IADD R4, R4, 0x1, -R0 ;  /* 0x000000010404d824 */ /* 0x000fe200078e0a00 */
[----:B------:R-:W-:Y:S01]  /*9800*/  ISETP.GE.AND P3, PT, R19, RZ, PT ;  /* 0x000000ff1300720c */ /* 0x000fe20003f66270 */
[----:B------:R0:W-:Y:S04]  /*9810*/  STL [R1+0x25c], R11 ;  /* 0x00025c0b01007387 */ /* 0x0001e80000100800 */
[----:B------:R-:W3:Y:S01]  /*9820*/  LDL.LU R19, [R1+0x930] ;  /* 0x0009300001137983 */ /* 0x000ee20000300800 */
[----:B------:R-:W-:-:S02]  /*9830*/  @!P0 IMAD.MOV R4, RZ, RZ, -R4 ;  /* 0x000000ffff048224 */ /* 0x000fc400078e0a04 */
[--C-:B------:R-:W-:Y:S02]  /*9840*/  @!P6 IMAD.IADD R13, R13, 0x1, -R0.reuse ;  /* 0x000000010d0de824 */ /* 0x100fe400078e0a00 */
[--C-:B------:R-:W-:Y:S02]  /*9850*/  @!P4 IMAD.IADD R6, R6, 0x1, -R0.reuse ;  /* 0x000000010606c824 */ /* 0x100fe400078e0a00 */
[----:B------:R-:W-:Y:S01]  /*9860*/  @!P2 IMAD.IADD R5, R5, 0x1, -R0 ;  /* 0x000000010505a824 */ /* 0x000fe200078e0a00 */
[----:B------:R-:W-:Y:S01]  /*9870*/  ISETP.GE.AND P5, PT, R17, RZ, PT ;  /* 0x000000ff1100720c */ /* 0x000fe20003fa6270 */
[----:B------:R-:W-:Y:S03]  /*9880*/  STL [R1+0x258], R4 ;  /* 0x0002580401007387 */ /* 0x000fe60000100800 */
[----:B------:R-:W-:Y:S01]  /*9890*/  ISETP.GT.U32.AND P2, PT, R0, R5, PT ;  /* 0x000000050000720c */ /* 0x000fe20003f44070 */
[----:B------:R-:W3:Y:S01]  /*98a0*/  LDL.LU R17, [R1+0x934] ;  /* 0x0009340001117983 */ /* 0x000ee20000300800 */
[----:B0-----:R-:W-:-:S04]  /*98b0*/  IMAD.MOV.U32 R11, RZ, RZ, R13 ;  /* 0x000000ffff0b7224 */ /* 0x001fc800078e000d */
[----:B------:R-:W-:-:S07]  /*98c0*/  @!P3 IMAD.MOV R11, RZ, RZ, -R11 ;  /* 0x000000ffff0bb224 */ /* 0x000fce00078e0a0b */
[----:B------:R-:W-:Y:S02]  /*98d0*/  @!P2 IMAD.IADD R5, R5, 0x1, -R0 ;  /* 0x000000010505a824 */ /* 0x000fe400078e0a00 */
[----:B------:R-:W-:Y:S01]  /*98e0*/  @!P1 IMAD.MOV R6, RZ, RZ, -R6 ;  /* 0x000000ffff069224 */ /* 0x000fe200078e0a06 */
[----:B--2---:R-:W-:-:S05]  /*98f0*/  IABS R7, R28 ;  /* 0x0000001c00077213 */ /* 0x004fca0000000000 */
[----:B------:R-:W-:-:S04]  /*9900*/  IMAD.HI.U32 R15, R8, R7, RZ ;  /* 0x00000007080f7227 */ /* 0x000fc800078e00ff */
[----:B------:R-:W-:-:S04]  /*9910*/  IMAD.MOV R15, RZ, RZ, -R15 ;  /* 0x000000ffff0f7224 */ /* 0x000fc800078e0a0f */
[----:B------:R-:W-:-:S05]  /*9920*/  IMAD R7, R0, R15, R7 ;  /* 0x0000000f00077224 */ /* 0x000fca00078e0207 */
[----:B------:R-:W-:Y:S02]  /*9930*/  ISETP.GT.U32.AND P6, PT, R0, R7, PT ;  /* 0x000000070000720c */ /* 0x000fe40003fc4070 */
[----:B----4-:R-:W-:-:S05]  /*9940*/  IABS R2, R3 ;  /* 0x0000000300027213 */ /* 0x010fca0000000000 */
[----:B------:R-:W-:-:S04]  /*9950*/  IMAD.HI.U32 R12, R8, R2, RZ ;  /* 0x00000002080c7227 */ /* 0x000fc800078e00ff */
[----:B------:R-:W-:-:S04]  /*9960*/  IMAD.MOV R12, RZ, RZ, -R12 ;  /* 0x000000ffff0c7224 */ /* 0x000fc800078e0a0c */
[----:B------:R-:W-:Y:S01]  /*9970*/  IMAD R2, R0, R12, R2 ;  /* 0x0000000c00027224 */ /* 0x000fe200078e0202 */
[----:B------:R-:W-:-:S04]  /*9980*/  IABS R9, R29 ;  /* 0x0000001d00097213 */ /* 0x000fc80000000000 */
[----:B------:R-:W-:Y:S01]  /*9990*/  ISETP.GT.U32.AND P4, PT, R0, R2, PT ;  /* 0x000000020000720c */ /* 0x000fe20003f84070 */
[----:B------:R-:W-:-:S04]  /*99a0*/  IMAD.HI.U32 R14, R8, R9, RZ ;  /* 0x00000009080e7227 */ /* 0x000fc800078e00ff */
[----:B------:R-:W-:Y:S01]  /*99b0*/  @!P6 IMAD.IADD R7, R7, 0x1, -R0 ;  /* 0x000000010707e824 */ /* 0x000fe200078e0a00 */
[----:B------:R-:W-:Y:S01]  /*99c0*/  ISETP.GE.AND P6, PT, R3, RZ, PT ;  /* 0x000000ff0300720c */ /* 0x000fe20003fc6270 */
[----:B------:R-:W-:Y:S01]  /*99d0*/  IMAD.MOV R14, RZ, RZ, -R14 ;  /* 0x000000ffff0e7224 */ /* 0x000fe200078e0a0e */
[----:B------:R-:W2:Y:S05]  /*99e0*/  LDL.LU R3, [R1+0x938] ;  /* 0x0009380001037983 */ /* 0x000eaa0000300800 */
[----:B------:R-:W-:Y:S02]  /*99f0*/  @!P4 IMAD.IADD R2, R2, 0x1, -R0 ;  /* 0x000000010202c824 */ /* 0x000fe400078e0a00 */
[C---:B------:R-:W-:Y:S01]  /*9a00*/  IMAD R9, R0.reuse, R14, R9 ;  /* 0x0000000e00097224 */ /* 0x040fe200078e0209 */
[----:B------:R0:W-:Y:S02]  /*9a10*/  STL [R1+0x234], R11 ;  /* 0x0002340b01007387 */ /* 0x0001e40000100800 */
[----:B------:R-:W-:-:S02]  /*9a20*/  ISETP.GT.U32.AND P3, PT, R0, R2, PT ;  /* 0x000000020000720c */ /* 0x000fc40003f64070 */
[----:B------:R-:W-:Y:S02]  /*9a30*/  ISETP.GT.U32.AND P2, PT, R0, R9, PT ;  /* 0x000000090000720c */ /* 0x000fe40003f44070 */
[----:B0-----:R-:W-:Y:S01]  /*9a40*/  MOV R11, R5 ;  /* 0x00000005000b7202 */ /* 0x001fe20000000f00 */
[----:B------:R0:W-:Y:S04]  /*9a50*/  STL [R1+0x244], R6 ;  /* 0x0002440601007387 */ /* 0x0001e80000100800 */
[----:B------:R-:W-:Y:S01]  /*9a60*/  @!P5 IMAD.MOV R11, RZ, RZ, -R11 ;  /* 0x000000ffff0bd224 */ /* 0x000fe200078e0a0b */
[----:B------:R-:W-:-:S03]  /*9a70*/  ISETP.GE.AND P0, PT, R28, RZ, PT ;  /* 0x000000ff1c00720c */ /* 0x000fc60003f06270 */
[--C-:B------:R-:W-:Y:S01]  /*9a80*/  @!P3 IMAD.IADD R2, R2, 0x1, -R0.reuse ;  /* 0x000000010202b824 */ /* 0x100fe200078e0a00 */
[----:B------:R-:W-:Y:S01]  /*9a90*/  IABS R10, R24 ;  /* 0x00000018000a7213 */ /* 0x000fe20000000000 */
[----:B------:R-:W-:Y:S01]  /*9aa0*/  STL [R1+0x250], R11 ;  /* 0x0002500b01007387 */ /* 0x000fe20000100800 */
[----:B------:R-:W-:Y:S01]  /*9ab0*/  ISETP.GE.AND P3, PT, R24, RZ, PT ;  /* 0x000000ff1800720c */ /* 0x000fe20003f66270 */
[----:B------:R-:W-:Y:S02]  /*9ac0*/  @!P2 IMAD.IADD R9, R9, 0x1, -R0 ;  /* 0x000000010909a824 */ /* 0x000fe400078e0a00 */
[----:B------:R-:W4:Y:S01]  /*9ad0*/  LDL.LU R28, [R1+0x93c] ;  /* 0x00093c00011c7983 */ /* 0x000f220000300800 */
[----:B------:R-:W-:-:S03]  /*9ae0*/  ISETP.GE.AND P1, PT, R29, RZ, PT ;  /* 0x000000ff1d00720c */ /* 0x000fc60003f26270 */
[----:B------:R-:W4:Y:S04]  /*9af0*/  LDL.LU R24, [R1+0x940] ;  /* 0x0009400001187983 */ /* 0x000f280000300800 */
[----:B------:R-:W4:Y:S01]  /*9b00*/  LDL.LU R29, [R1+0x944] ;  /* 0x00094400011d7983 */ /* 0x000f220000300800 */
[----:B---3--:R-:W-:Y:S02]  /*9b10*/  IABS R4, R25 ;  /* 0x0000001900047213 */ /* 0x008fe40000000000 */
[----:B------:R-:W-:Y:S02]  /*9b20*/  ISETP.GE.AND P2, PT, R25, RZ, PT ;  /* 0x000000ff1900720c */ /* 0x000fe40003f46270 */
[----:B------:R-:W3:Y:S01]  /*9b30*/  LDL.LU R25, [R1+0x948] ;  /* 0x0009480001197983 */ /* 0x000ee20000300800 */
[----:B------:R-:W-:-:S04]  /*9b40*/  IMAD.HI.U32 R12, R8, R10, RZ ;  /* 0x0000000a080c7227 */ /* 0x000fc800078e00ff */
[----:B------:R-:W-:Y:S01]  /*9b50*/  IMAD.MOV R12, RZ, RZ, -R12 ;  /* 0x000000ffff0c7224 */ /* 0x000fe200078e0a0c */
[----:B------:R-:W-:-:S03]  /*9b60*/  ISETP.GT.U32.AND P4, PT, R0, R7, PT ;  /* 0x000000070000720c */ /* 0x000fc60003f84070 */
[----:B------:R-:W-:Y:S02]  /*9b70*/  IMAD R10, R0, R12, R10 ;  /* 0x0000000c000a7224 */ /* 0x000fe400078e020a */
[----:B------:R-:W-:-:S04]  /*9b80*/  IMAD.HI.U32 R12, R8, R4, RZ ;  /* 0x00000004080c7227 */ /* 0x000fc800078e00ff */
[----:B------:R-:W-:Y:S01]  /*9b90*/  IMAD.MOV R12, RZ, RZ, -R12 ;  /* 0x000000ffff0c7224 */ /* 0x000fe200078e0a0c */
[----:B------:R-:W-:-:S03]  /*9ba0*/  ISETP.GT.U32.AND P5, PT, R0, R10, PT ;  /* 0x0000000a0000720c */ /* 0x000fc60003fa4070 */
[----:B------:R-:W-:Y:S02]  /*9bb0*/  IMAD R4, R0, R12, R4 ;  /* 0x0000000c00047224 */ /* 0x000fe400078e0204 */
[----:B------:R-:W-:-:S03]  /*9bc0*/  @!P4 IMAD.IADD R7, R7, 0x1, -R0 ;  /* 0x000000010707c824 */ /* 0x000fc600078e0a00 */
[----:B------:R-:W-:-:S05]  /*9bd0*/  ISETP.GT.U32.AND P4, PT, R0, R4, PT ;  /* 0x000000040000720c */ /* 0x000fca0003f84070 */
[----:B------:R-:W-:Y:S01]  /*9be0*/  @!P5 IMAD.IADD R10, R10, 0x1, -R0 ;  /* 0x000000010a0ad824 */ /* 0x000fe200078e0a00 */
[----:B------:R-:W-:Y:S01]  /*9bf0*/  ISETP.GT.U32.AND P5, PT, R0, R9, PT ;  /* 0x000000090000720c */ /* 0x000fe20003fa4070 */
[----:B------:R-:W-:-:S06]  /*9c00*/  @!P0 IMAD.MOV R7, RZ, RZ, -R7 ;  /* 0x000000ffff078224 */ /* 0x000fcc00078e0a07 */
[----:B------:R-:W-:Y:S01]  /*9c10*/  @!P4 IMAD.IADD R4, R4, 0x1, -R0 ;  /* 0x000000010404c824 */ /* 0x000fe200078e0a00 */
[----:B------:R-:W-:Y:S01]  /*9c20*/  ISETP.GT.U32.AND P4, PT, R0, R10, PT ;  /* 0x0000000a0000720c */ /* 0x000fe20003f84070 */
[----:B------:R-:W-:-:S03]  /*9c30*/  @!P6 IMAD.MOV R2, RZ, RZ, -R2 ;  /* 0x000000ffff02e224 */ /* 0x000fc600078e0a02 */
[----:B------:R-:W-:Y:S01]  /*9c40*/  ISETP.GT.U32.AND P0, PT, R0, R4, PT ;  /* 0x000000040000720c */ /* 0x000fe20003f04070 */
[----:B------:R-:W-:Y:S04]  /*9c50*/  STL [R1+0x248], R7 ;  /* 0x0002480701007387 */ /* 0x000fe80000100800 */
[----:B------:R1:W-:Y:S01]  /*9c60*/  STL [R1+0x24c], R2 ;  /* 0x00024c0201007387 */ /* 0x0003e20000100800 */
[----:B------:R-:W-:-:S03]  /*9c70*/  @!P5 IMAD.IADD R9, R9, 0x1, -R0 ;  /* 0x000000010909d824 */ /* 0x000fc600078e0a00 */
[----:B------:R-:W-:-:S04]  /*9c80*/  @!P4 IMAD.IADD R10, R10, 0x1, -R0 ;  /* 0x000000010a0ac824 */ /* 0x000fc800078e0a00 */
[----:B------:R-:W-:Y:S01]  /*9c90*/  @!P0 IMAD.IADD R4, R4, 0x1, -R0 ;  /* 0x0000000104048824 */ /* 0x000fe200078e0a00 */
[----:B0-----:R-:W-:-:S05]  /*9ca0*/  IABS R6, R19 ;  /* 0x0000001300067213 */ /* 0x001fca0000000000 */
[----:B------:R-:W-:-:S04]  /*9cb0*/  IMAD.HI.U32 R12, R8, R6, RZ ;  /* 0x00000006080c7227 */ /* 0x000fc800078e00ff */
[----:B------:R-:W-:Y:S01]  /*9cc0*/  IMAD.MOV R12, RZ, RZ, -R12 ;  /* 0x000000ffff0c7224 */ /* 0x000fe200078e0a0c */
[----:B------:R-:W-:-:S03]  /*9cd0*/  IABS R5, R17 ;  /* 0x0000001100057213 */ /* 0x000fc60000000000 */
[----:B------:R-:W-:Y:S02]  /*9ce0*/  IMAD R6, R0, R12, R6 ;  /* 0x0000000c00067224 */ /* 0x000fe400078e0206 */
[----:B-1----:R-:W-:-:S03]  /*9cf0*/  IMAD.HI.U32 R2, R8, R5, RZ ;  /* 0x0000000508027227 */ /* 0x002fc600078e00ff */
[----:B------:R-:W-:Y:S01]  /*9d00*/  ISETP.GT.U32.AND P4, PT, R0, R6, PT ;  /* 0x000000060000720c */ /* 0x000fe20003f84070 */
[----:B------:R-:W-:-:S04]  /*9d10*/  IMAD.MOV R2, RZ, RZ, -R2 ;  /* 0x000000ffff027224 */ /* 0x000fc800078e0a02 */
[----:B------:R-:W-:-:S08]  /*9d20*/  IMAD R5, R0, R2, R5 ;  /* 0x0000000200057224 */ /* 0x000fd000078e0205 */
[----:B------:R-:W-:-:S05]  /*9d30*/  @!P4 IMAD.IADD R6, R6, 0x1, -R0 ;  /* 0x000000010606c824 */ /* 0x000fca00078e0a00 */
[----:B------:R-:W-:Y:S01]  /*9d40*/  ISETP.GT.U32.AND P4, PT, R0, R6, PT ;  /* 0x000000060000720c */ /* 0x000fe20003f84070 */
[----:B------:R-:W-:Y:S01]  /*9d50*/  @!P3 IMAD.MOV R10, RZ, RZ, -R10 ;  /* 0x000000ffff0ab224 */ /* 0x000fe200078e0a0a */
[----:B------:R-:W-:Y:S02]  /*9d60*/  ISETP.GE.AND P6, PT, R19, RZ, PT ;  /* 0x000000ff1300720c */ /* 0x000fe40003fc6270 */
[----:B------:R-:W-:-:S09]  /*9d70*/  ISETP.GE.AND P5, PT, R17, RZ, PT ;  /* 0x000000ff1100720c */ /* 0x000fd20003fa6270 */
[----:B------:R-:W-:-:S04]  /*9d80*/  @!P4 IMAD.IADD R6, R6, 0x1, -R0 ;  /* 0x000000010606c824 */ /* 0x000fc800078e0a00 */
[----:B------:R-:W-:-:S04]  /*9d90*/  IMAD.MOV.U32 R11, RZ, RZ, R6 ;  /* 0x000000ffff0b7224 */ /* 0x000fc800078e0006 */
[----:B------:R-:W-:Y:S02]  /*9da0*/  @!P6 IMAD.MOV R11, RZ, RZ, -R11 ;  /* 0x000000ffff0be224 */ /* 0x000fe400078e0a0b */
[----:B------:R-:W-:Y:S01]  /*9db0*/  @!P2 IMAD.MOV R4, RZ, RZ, -R4 ;  /* 0x000000ffff04a224 */ /* 0x000fe200078e0a04 */
[----:B--2---:R-:W-:Y:S02]  /*9dc0*/  IABS R13, R3 ;  /* 0x00000003000d7213 */ /* 0x004fe40000000000 */
[----:B------:R-:W-:Y:S01]  /*9dd0*/  ISETP.GE.AND P0, PT, R3, RZ, PT ;  /* 0x000000ff0300720c */ /* 0x000fe20003f06270 */
[----:B------:R-:W-:-:S05]  /*9de0*/  IMAD.MOV.U32 R3, RZ, RZ, R9 ;  /* 0x000000ffff037224 */ /* 0x000fca00078e0009 */
[----:B------:R-:W-:Y:S02]  /*9df0*/  @!P1 IADD3 R3, -R3, RZ, RZ ;  /* 0x000000ff03039210 */ /* 0x000fe40007ffe1ff */
[----:B------:R-:W-:Y:S01]  /*9e00*/  ISETP.GT.U32.AND P1, PT, R0, R5, PT ;  /* 0x000000050000720c */ /* 0x000fe20003f24070 */
[----:B------:R-:W-:Y:S02]  /*9e10*/  IMAD.HI.U32 R7, R8, R13, RZ ;  /* 0x0000000d08077227 */ /* 0x000fe400078e00ff */
[----:B------:R0:W-:Y:S02]  /*9e20*/  STL [R1+0x240], R3 ;  /* 0x0002400301007387 */ /* 0x0001e40000100800 */
[----:B------:R-:W-:-:S04]  /*9e30*/  IMAD.MOV R7, RZ, RZ, -R7 ;  /* 0x000000ffff077224 */ /* 0x000fc800078e0a07 */
[C---:B------:R-:W-:Y:S01]  /*9e40*/  IMAD R13, R0.reuse, R7, R13 ;  /* 0x00000007000d7224 */ /* 0x040fe200078e020d */
[----:B0-----:R-:W2:Y:S03]  /*9e50*/  LDL.LU R3, [R1+0x94c] ;  /* 0x00094c0001037983 */ /* 0x001ea60000300800 */
[----:B------:R-:W-:Y:S01]  /*9e60*/  @!P1 IMAD.IADD R5, R5, 0x1, -R0 ;  /* 0x0000000105059824 */ /* 0x000fe200078e0a00 */
[----:B------:R-:W2:Y:S04]  /*9e70*/  LDL.LU R19, [R1+0x950] ;  /* 0x0009500001137983 */ /* 0x000ea80000300800 */
[----:B------:R-:W-:Y:S02]  /*9e80*/  ISETP.GT.U32.AND P1, PT, R0, R5, PT ;  /* 0x000000050000720c */ /* 0x000fe40003f24070 */
[----:B----4-:R-:W-:Y:S01]  /*9e90*/  IABS R7, R24 ;  /* 0x0000001800077213 */ /* 0x010fe20000000000 */
[----:B------:R0:W-:Y:S04]  /*9ea0*/  STL [R1+0x23c], R10 ;  /* 0x00023c0a01007387 */ /* 0x0001e80000100800 */
[----:B------:R-:W-:Y:S01]  /*9eb0*/  IMAD.HI.U32 R9, R8, R7, RZ ;  /* 0x0000000708097227 */ /* 0x000fe200078e00ff */
[----:B------:R-:W-:-:S05]  /*9ec0*/  IABS R12, R29 ;  /* 0x0000001d000c7213 */ /* 0x000fca0000000000 */
[----:B------:R-:W-:Y:S01]  /*9ed0*/  @!P1 IMAD.IADD R5, R5, 0x1, -R0 ;  /* 0x0000000105059824 */ /* 0x000fe200078e0a00 */
[----:B---3--:R-:W-:-:S05]  /*9ee0*/  IABS R2, R25 ;  /* 0x0000001900027213 */ /* 0x008fca0000000000 */
[----:B0-----:R-:W-:Y:S02]  /*9ef0*/  IMAD.MOV.U32 R10, RZ, RZ, R2 ;  /* 0x000000ffff0a7224 */ /* 0x001fe400078e0002 */
[----:B------:R-:W-:Y:S02]  /*9f00*/  IMAD.MOV R2, RZ, RZ, -R9 ;  /* 0x000000ffff027224 */ /* 0x000fe400078e0a09 */
[----:B------:R-:W-:-:S04]  /*9f10*/  IMAD.HI.U32 R9, R8, R12, RZ ;  /* 0x0000000c08097227 */ /* 0x000fc800078e00ff */
[----:B------:R-:W-:Y:S02]  /*9f20*/  IMAD R2, R0, R2, R7 ;  /* 0x0000000200027224 */ /* 0x000fe400078e0207 */
[----:B------:R-:W-:-:S03]  /*9f30*/  IMAD.MOV R9, RZ, RZ, -R9 ;  /* 0x000000ffff097224 */ /* 0x000fc600078e0a09 */
[C---:B------:R-:W-:Y:S01]  /*9f40*/  ISETP.GT.U32.AND P6, PT, R0.reuse, R2, PT ;  /* 0x000000020000720c */ /* 0x040fe20003fc4070 */
[----:B------:R-:W-:Y:S02]  /*9f50*/  IMAD R12, R0, R9, R12 ;  /* 0x00000009000c7224 */ /* 0x000fe400078e020c */
[----:B------:R-:W-:Y:S01]  /*9f60*/  IMAD.MOV.U32 R9, RZ, RZ, R5 ;  /* 0x000000ffff097224 */ /* 0x000fe200078e0005 */
[----:B------:R0:W-:Y:S04]  /*9f70*/  STL [R1+0x238], R4 ;  /* 0x0002380401007387 */ /* 0x0001e80000100800 */
[----:B------:R-:W-:Y:S01]  /*9f80*/  @!P5 IADD3 R9, -R9, RZ, RZ ;  /* 0x000000ff0909d210 */ /* 0x000fe20007ffe1ff */
[----:B------:R-:W3:Y:S04]  /*9f90*/  LDL.LU R17, [R1+0x954] ;  /* 0x0009540001117983 */ /* 0x000ee80000300800 */
[----:B------:R1:W-:Y:S01]  /*9fa0*/  STL [R1+0x210], R11 ;  /* 0x0002100b01007387 */ /* 0x0003e20000100800 */
[----:B------:R-:W-:Y:S01]  /*9fb0*/  @!P6 IMAD.IADD R2, R2, 0x1, -R0 ;  /* 0x000000010202e824 */ /* 0x000fe200078e0a00 */
[----:B------:R-:W-:-:S02]  /*9fc0*/  ISETP.GE.AND P6, PT, R24, RZ, PT ;  /* 0x000000ff1800720c */ /* 0x000fc40003fc6270 */
[----:B------:R-:W-:Y:S04]  /*9fd0*/  STL [R1+0x21c], R9 ;  /* 0x00021c0901007387 */ /* 0x000fe80000100800 */
[----:B------:R-:W4:Y:S01]  /*9fe0*/  LDL.LU R24, [R1+0x958] ;  /* 0x0009580001187983 */ /* 0x000f220000300800 */
[----:B------:R-:W-:-:S13]  /*9ff0*/  ISETP.GT.U32.AND P1, PT, R0, R12, PT ;  /* 0x0000000c0000720c */ /* 0x000fda0003f24070 */
[----:B------:R-:W-:Y:S01]  /*a000*/  @!P1 IMAD.IADD R12, R12, 0x1, -R0 ;  /* 0x000000010c0c9824 */ /* 0x000fe200078e0a00 */
[----:B------:R-:W-:Y:S02]  /*a010*/  ISETP.GE.AND P1, PT, R25, RZ, PT ;  /* 0x000000ff1900720c */ /* 0x000fe40003f26270 */
[----:B------:R-:W3:Y:S01]  /*a020*/  LDL.LU R25, [R1+0x95c] ;  /* 0x00095c0001197983 */ /* 0x000ee20000300800 */
[----:B------:R-:W-:-:S05]  /*a030*/  IABS R14, R28 ;  /* 0x0000001c000e7213 */ /* 0x000fca0000000000 */
[----:B------:R-:W-:-:S04]  /*a040*/  IMAD.HI.U32 R15, R8, R14, RZ ;  /* 0x0000000e080f7227 */ /* 0x000fc800078e00ff */
[----:B------:R-:W-:Y:S01]  /*a050*/  IMAD.MOV R15, RZ, RZ, -R15 ;  /* 0x000000ffff0f7224 */ /* 0x000fe200078e0a0f */
[----:B------:R-:W-:-:S03]  /*a060*/  ISETP.GT.U32.AND P3, PT, R0, R13, PT ;  /* 0x0000000d0000720c */ /* 0x000fc60003f64070 */
[----:B0-----:R-:W-:-:S05]  /*a070*/  IMAD R4, R0, R15, R14 ;  /* 0x0000000f00047224 */ /* 0x001fca00078e020e */
[----:B------:R-:W-:-:S05]  /*a080*/  ISETP.GT.U32.AND P4, PT, R0, R4, PT ;  /* 0x000000040000720c */ /* 0x000fca0003f84070 */
[----:B------:R-:W-:-:S05]  /*a090*/  @!P3 IMAD.IADD R13, R13, 0x1, -R0 ;  /* 0x000000010d0db824 */ /* 0x000fca00078e0a00 */
[----:B------:R-:W-:-:S03]  /*a0a0*/  ISETP.GT.U32.AND P3, PT, R0, R13, PT ;  /* 0x0000000d0000720c */ /* 0x000fc60003f64070 */
[----:B------:R-:W-:Y:S01]  /*a0b0*/  @!P4 IMAD.IADD R4, R4, 0x1, -R0 ;  /* 0x000000010404c824 */ /* 0x000fe200078e0a00 */
[----:B------:R-:W-:Y:S01]  /*a0c0*/  ISETP.GE.AND P2, PT, R28, RZ, PT ;  /* 0x000000ff1c00720c */ /* 0x000fe20003f46270 */
[----:B------:R-:W-:-:S03]  /*a0d0*/  IMAD.HI.U32 R7, R8, R10, RZ ;  /* 0x0000000a08077227 */ /* 0x000fc600078e00ff */
[----:B------:R-:W-:Y:S01]  /*a0e0*/  ISETP.GT.U32.AND P4, PT, R0, R4, PT ;  /* 0x000000040000720c */ /* 0x000fe20003f84070 */
[----:B------:R-:W-:-:S04]  /*a0f0*/  IMAD.MOV R7, RZ, RZ, -R7 ;  /* 0x000000ffff077224 */ /* 0x000fc800078e0a07 */
[----:B------:R-:W-:Y:S02]  /*a100*/  @!P3 IMAD.IADD R13, R13, 0x1, -R0 ;  /* 0x000000010d0db824 */ /* 0x000fe400078e0a00 */
[----:B------:R-:W-:Y:S02]  /*a110*/  IMAD R10, R0, R7, R10 ;  /* 0x00000007000a7224 */ /* 0x000fe400078e020a */
[----:B-1----:R-:W-:-:S04]  /*a120*/  IMAD.MOV.U32 R11, RZ, RZ, R13 ;  /* 0x000000ffff0b7224 */ /* 0x002fc800078e000d */
[----:B------:R-:W-:Y:S01]  /*a130*/  @!P4 IMAD.IADD R4, R4, 0x1, -R0 ;  /* 0x000000010404c824 */ /* 0x000fe200078e0a00 */
[----:B------:R-:W-:Y:S01]  /*a140*/  ISETP.GT.U32.AND P3, PT, R0, R10, PT ;  /* 0x0000000a0000720c */ /* 0x000fe20003f64070 */
[----:B------:R-:W-:Y:S02]  /*a150*/  @!P0 IMAD.MOV R11, RZ, RZ, -R11 ;  /* 0x000000ffff0b8224 */ /* 0x000fe400078e0a0b */
[----:B------:R-:W-:Y:S01]  /*a160*/  @!P2 IMAD.MOV R4, RZ, RZ, -R4 ;  /* 0x000000ffff04a224 */ /* 0x000fe200078e0a04 */
[----:B------:R-:W-:Y:S02]  /*a170*/  ISETP.GE.AND P4, PT, R29, RZ, PT ;  /* 0x000000ff1d00720c */ /* 0x000fe40003f86270 */
[----:B------:R0:W-:Y:S04]  /*a180*/  STL [R1+0x220], R11 ;  /* 0x0002200b01007387 */ /* 0x0001e80000100800 */
[----:B------:R4:W-:Y:S04]  /*a190*/  STL [R1+0x228], R4 ;  /* 0x0002280401007387 */ /* 0x0009e80000100800 */
[----:B------:R-:W3:Y:S04]  /*a1a0*/  LDL.LU R20, [R1+0x964] ;  /* 0x0009640001147983 */ /* 0x000ee80000300800 */
[----:B------:R-:W3:Y:S01]  /*a1b0*/  LDL.LU R29, [R1+0x968] ;  /* 0x00096800011d7983 */ /* 0x000ee20000300800 */
[----:B------:R-:W-:Y:S01]  /*a1c0*/  @!P3 IMAD.IADD R10, R10, 0x1, -R0 ;  /* 0x000000010a0ab824 */ /* 0x000fe200078e0a00 */
[----:B------:R-:W-:-:S02]  /*a1d0*/  ISETP.GT.U32.AND P5, PT, R0, R2, PT ;  /* 0x000000020000720c */ /* 0x000fc40003fa4070 */
[C---:B------:R-:W-:Y:S02]  /*a1e0*/  ISETP.GT.U32.AND P0, PT, R0.reuse, R12, PT ;  /* 0x0000000c0000720c */ /* 0x040fe40003f04070 */
[----:B------:R-:W-:-:S09]  /*a1f0*/  ISETP.GT.U32.AND P3, PT, R0, R10, PT ;  /* 0x0000000a0000720c */ /* 0x000fd20003f64070 */
[--C-:B------:R-:W-:Y:S02]  /*a200*/  @!P5 IMAD.IADD R2, R2, 0x1, -R0.reuse ;  /* 0x000000010202d824 */ /* 0x100fe400078e0a00 */
[--C-:B------:R-:W-:Y:S02]  /*a210*/  @!P0 IMAD.IADD R12, R12, 0x1, -R0.reuse ;  /* 0x000000010c0c8824 */ /* 0x100fe400078e0a00 */
[----:B------:R-:W-:-:S04]  /*a220*/  @!P3 IMAD.IADD R10, R10, 0x1, -R0 ;  /* 0x000000010a0ab824 */ /* 0x000fc800078e0a00 */
[----:B0-----:R-:W-:Y:S01]  /*a230*/  IMAD.MOV.U32 R11, RZ, RZ, R10 ;  /* 0x000000ffff0b7224 */ /* 0x001fe200078e000a */
[----:B------:R-:W-:-:S03]  /*a240*/  @!P4 IADD3 R12, -R12, RZ, RZ ;  /* 0x000000ff0c0cc210 */ /* 0x000fc60007ffe1ff */
[----:B------:R-:W-:Y:S01]  /*a250*/  @!P1 IMAD.MOV R11, RZ, RZ, -R11 ;  /* 0x000000ffff0b9224 */ /* 0x000fe200078e0a0b */
[----:B--2---:R-:W-:Y:S02]  /*a260*/  IABS R7, R3 ;  /* 0x0000000300077213 */ /* 0x004fe40000000000 */
[----:B------:R-:W-:Y:S02]  /*a270*/  ISETP.GE.AND P2, PT, R3, RZ, PT ;  /* 0x000000ff0300720c */ /* 0x000fe40003f46270 */
[----:B------:R-:W2:Y:S01]  /*a280*/  LDL.LU R3, [R1+0x96c] ;  /* 0x00096c0001037983 */ /* 0x000ea20000300800 */
[----:B------:R-:W-:Y:S01]  /*a290*/  IMAD.HI.U32 R9, R8, R7, RZ ;  /* 0x0000000708097227 */ /* 0x000fe200078e00ff */
[----:B------:R-:W-:Y:S02]  /*a2a0*/  IABS R6, R19 ;  /* 0x0000001300067213 */ /* 0x000fe40000000000 */
[----:B------:R-:W2:Y:S01]  /*a2b0*/  LDL.LU R28, [R1+0x960] ;  /* 0x00096000011c7983 */ /* 0x000ea20000300800 */
[----:B------:R-:W-:-:S02]  /*a2c0*/  IMAD.MOV R9, RZ, RZ, -R9 ;  /* 0x000000ffff097224 */ /* 0x000fc400078e0a09 */
[----:B------:R-:W-:-:S04]  /*a2d0*/  IMAD.HI.U32 R5, R8, R6, RZ ;  /* 0x0000000608057227 */ /* 0x000fc800078e00ff */
[----:B------:R-:W-:Y:S02]  /*a2e0*/  IMAD R7, R0, R9, R7 ;  /* 0x0000000900077224 */ /* 0x000fe400078e0207 */
[----:B------:R-:W-:-:S03]  /*a2f0*/  IMAD.MOV R5, RZ, RZ, -R5 ;  /* 0x000000ffff057224 */ /* 0x000fc600078e0a05 */
[C---:B------:R-:W-:Y:S01]  /*a300*/  ISETP.GT.U32.AND P5, PT, R0.reuse, R7, PT ;  /* 0x000000070000720c */ /* 0x040fe20003fa4070 */
[----:B------:R-:W-:Y:S02]  /*a310*/  IMAD R6, R0, R5, R6 ;  /* 0x0000000500067224 */ /* 0x000fe400078e0206 */
[----:B------:R-:W-:-:S04]  /*a320*/  IMAD.MOV.U32 R5, RZ, RZ, R2 ;  /* 0x000000ffff057224 */ /* 0x000fc800078e0002 */
[----:B------:R-:W-:Y:S01]  /*a330*/  @!P6 IMAD.MOV R5, RZ, RZ, -R5 ;  /* 0x000000ffff05e224 */ /* 0x000fe200078e0a05 */
[----:B------:R-:W-:-:S04]  /*a340*/  ISETP.GT.U32.AND P6, PT, R0, R6, PT ;  /* 0x000000060000720c */ /* 0x000fc80003fc4070 */
[----:B------:R0:W-:Y:S01]  /*a350*/  STL [R1+0x230], R5 ;  /* 0x0002300501007387 */ /* 0x0001e20000100800 */
[----:B------:R-:W-:-:S03]  /*a360*/  @!P5 IMAD.IADD R7, R7, 0x1, -R0 ;  /* 0x000000010707d824 */ /* 0x000fc600078e0a00 */
[----:B------:R-:W-:Y:S04]  /*a370*/  STL [R1+0x22c], R12 ;  /* 0x00022c0c01007387 */ /* 0x000fe80000100800 */
[----:B------:R-:W-:Y:S01]  /*a380*/  STL [R1+0x224], R11 ;  /* 0x0002240b01007387 */ /* 0x000fe20000100800 */
[----:B------:R-:W-:Y:S01]  /*a390*/  @!P6 IMAD.IADD R6, R6, 0x1, -R0 ;  /* 0x000000010606e824 */ /* 0x000fe200078e0a00 */
[----:B------:R-:W-:-:S13]  /*a3a0*/  ISETP.GT.U32.AND P6, PT, R0, R7, PT ;  /* 0x000000070000720c */ /* 0x000fda0003fc4070 */
[----:B------:R-:W-:Y:S01]  /*a3b0*/  @!P6 IMAD.IADD R7, R7, 0x1, -R0 ;  /* 0x000000010707e824 */ /* 0x000fe200078e0a00 */
[----:B----4-:R-:W-:Y:S02]  /*a3c0*/  IABS R4, R24 ;  /* 0x0000001800047213 */ /* 0x010fe40000000000 */
[----:B------:R-:W-:Y:S02]  /*a3d0*/  ISETP.GE.AND P5, PT, R24, RZ, PT ;  /* 0x000000ff1800720c */ /* 0x000fe40003fa6270 */
[----:B------:R-:W4:Y:S01]  /*a3e0*/  LDL.LU R24, [R1+0x970] ;  /* 0x0009700001187983 */ /* 0x000f220000300800 */
[----:B------:R-:W-:-:S04]  /*a3f0*/  IMAD.MOV.U32 R18, RZ, RZ, R7 ;  /* 0x000000ffff127224 */ /* 0x000fc800078e0007 */
[----:B------:R-:W-:-:S05]  /*a400*/  @!P2 IMAD.MOV R18, RZ, RZ, -R18 ;  /* 0x000000ffff12a224 */ /* 0x000fca00078e0a12 */
[----:B------:R1:W-:Y:S01]  /*a410*/  STL [R1+0x218], R18 ;  /* 0x0002181201007387 */ /* 0x0003e20000100800 */
[----:B---3--:R-:W-:Y:S02]  /*a420*/  IABS R2, R25 ;  /* 0x0000001900027213 */ /* 0x008fe40000000000 */
[----:B------:R-:W-:Y:S02]  /*a430*/  ISETP.GE.AND P1, PT, R25, RZ, PT ;  /* 0x000000ff1900720c */ /* 0x000fe40003f26270 */
[----:B------:R-:W3:Y:S01]  /*a440*/  LDL.LU R25, [R1+0x974] ;  /* 0x0009740001197983 */ /* 0x000ee20000300800 */
[----:B------:R-:W-:Y:S01]  /*a450*/  IABS R9, R17 ;  /* 0x0000001100097213 */ /* 0x000fe20000000000 */
[----:B0-----:R-:W-:Y:S01]  /*a460*/  IMAD.HI.U32 R5, R8, R4, RZ ;  /* 0x0000000408057227 */ /* 0x001fe200078e00ff */
[----:B------:R-:W-:Y:S01]  /*a470*/  ISETP.GT.U32.AND P4, PT, R0, R6, PT ;  /* 0x000000060000720c */ /* 0x000fe20003f84070 */
[----:B-1----:R-:W3:Y:S02]  /*a480*/  LDL.LU R18, [R1+0x978] ;  /* 0x0009780001127983 */ /* 0x002ee40000300800 */
[----:B------:R-:W-:-:S04]  /*a490*/  IMAD.HI.U32 R13, R8, R9, RZ ;  /* 0x00000009080d7227 */ /* 0x000fc800078e00ff */
[----:B------:R-:W-:Y:S02]  /*a4a0*/  IMAD.MOV R13, RZ, RZ, -R13 ;  /* 0x000000ffff0d7224 */ /* 0x000fe400078e0a0d */
[----:B------:R-:W-:Y:S02]  /*a4b0*/  IMAD.MOV R10, RZ, RZ, -R5 ;  /* 0x000000ffff0a7224 */ /* 0x000fe400078e0a05 */
[----:B------:R-:W-:Y:S02]  /*a4c0*/  IMAD R5, R0, R13, R9 ;  /* 0x0000000d00057224 */ /* 0x000fe400078e0209 */
[----:B------:R-:W-:-:S03]  /*a4d0*/  IMAD.HI.U32 R14, R8, R2, RZ ;  /* 0x00000002080e7227 */ /* 0x000fc600078e00ff */
[C---:B------:R-:W-:Y:S01]  /*a4e0*/  ISETP.GT.U32.AND P6, PT, R0.reuse, R5, PT ;  /* 0x000000050000720c */ /* 0x040fe20003fc4070 */
[----:B------:R-:W-:Y:S02]  /*a4f0*/  IMAD.MOV R14, RZ, RZ, -R14 ;  /* 0x000000ffff0e7224 */ /* 0x000fe400078e0a0e */
[C---:B------:R-:W-:Y:S02]  /*a500*/  IMAD R4, R0.reuse, R10, R4 ;  /* 0x0000000a00047224 */ /* 0x040fe400078e0204 */
[----:B------:R-:W-:Y:S02]  /*a510*/  IMAD R2, R0, R14, R2 ;  /* 0x0000000e00027224 */ /* 0x000fe400078e0202 */
[----:B------:R-:W-:Y:S01]  /*a520*/  @!P4 IMAD.IADD R6, R6, 0x1, -R0 ;  /* 0x000000010606c824 */ /* 0x000fe200078e0a00 */
[----:B------:R-:W-:-:S05]  /*a530*/  ISETP.GT.U32.AND P4, PT, R0, R4, PT ;  /* 0x000000040000720c */ /* 0x000fca0003f84070 */
[----:B------:R-:W-:Y:S01]  /*a540*/  @!P6 IMAD.IADD R5, R5, 0x1, -R0 ;  /* 0x000000010505e824 */ /* 0x000fe200078e0a00 */
[----:B------:R-:W-:Y:S02]  /*a550*/  ISETP.GT.U32.AND P6, PT, R0, R2, PT ;  /* 0x000000020000720c */ /* 0x000fe40003fc4070 */
[----:B------:R-:W-:-:S05]  /*a560*/  ISETP.GE.AND P0, PT, R19, RZ, PT ;  /* 0x000000ff1300720c */ /* 0x000fca0003f06270 */
[----:B------:R-:W-:Y:S01]  /*a570*/  @!P4 IMAD.IADD R4, R4, 0x1, -R0 ;  /* 0x000000010404c824 */ /* 0x000fe200078e0a00 */
[----:B------:R-:W-:-:S05]  /*a580*/  ISETP.GT.U32.AND P4, PT, R0, R5, PT ;  /* 0x000000050000720c */ /* 0x000fca0003f84070 */
[----:B------:R-:W-:Y:S01]  /*a590*/  @!P6 IMAD.IADD R2, R2, 0x1, -R0 ;  /* 0x000000010202e824 */ /* 0x000fe200078e0a00 */
[C---:B------:R-:W-:Y:S02]  /*a5a0*/  ISETP.GT.U32.AND P2, PT, R0.reuse, R4, PT ;  /* 0x000000040000720c */ /* 0x040fe40003f44070 */
[----:B------:R-:W-:Y:S02]  /*a5b0*/  ISETP.GE.AND P3, PT, R17, RZ, PT ;  /* 0x000000ff1100720c */ /* 0x000fe40003f66270 */
[----:B------:R-:W-:Y:S01]  /*a5c0*/  ISETP.GT.U32.AND P6, PT, R0, R2, PT ;  /* 0x000000020000720c */ /* 0x000fe20003fc4070 */
[----:B------:R-:W-:Y:S02]  /*a5d0*/  IMAD.MOV.U32 R11, RZ, RZ, R6 ;  /* 0x000000ffff0b7224 */ /* 0x000fe400078e0006 */
[----:B------:R-:W-:Y:S02]  /*a5e0*/  @!P4 IMAD.IADD R5, R5, 0x1, -R0 ;  /* 0x000000010505c824 */ /* 0x000fe400078e0a00 */
[----:B------:R-:W-:Y:S01]  /*a5f0*/  @!P0 IMAD.MOV R11, RZ, RZ, -R11 ;  /* 0x000000ffff0b8224 */ /* 0x000fe200078e0a0b */
[----:B------:R-:W-:-:S02]  /*a600*/  IABS R10, R20 ;  /* 0x00000014000a7213 */ /* 0x000fc40000000000 */
[----:B------:R-:W-:-:S03]  /*a610*/  IABS R12, R29 ;  /* 0x0000001d000c7213 */ /* 0x000fc60000000000 */
[----:B------:R-:W-:Y:S01]  /*a620*/  IMAD.HI.U32 R15, R8, R10, RZ ;  /* 0x0000000a080f7227 */ /* 0x000fe200078e00ff */
[----:B------:R-:W-:Y:S01]  /*a630*/  @!P2 IADD3 R4, R4, -R0, RZ ;  /* 0x800000000404a210 */ /* 0x000fe20007ffe0ff */
[----:B------:R0:W-:Y:S02]  /*a640*/  STL [R1+0x214], R11 ;  /* 0x0002140b01007387 */ /* 0x0001e40000100800 */
[----:B------:R-:W-:-:S04]  /*a650*/  IMAD.HI.U32 R16, R8, R12, RZ ;  /* 0x0000000c08107227 */ /* 0x000fc800078e00ff */
[----:B------:R-:W-:Y:S02]  /*a660*/  IMAD.MOV R15, RZ, RZ, -R15 ;  /* 0x000000ffff0f7224 */ /* 0x000fe400078e0a0f */
[----:B------:R-:W-:Y:S02]  /*a670*/  @!P6 IMAD.IADD R2, R2, 0x1, -R0 ;  /* 0x000000010202e824 */ /* 0x000fe400078e0a00 */
[----:B0-----:R-:W-:Y:S02]  /*a680*/  IMAD.MOV.U32 R11, RZ, RZ, R5 ;  /* 0x000000ffff0b7224 */ /* 0x001fe400078e0005 */
[----:B------:R-:W-:Y:S02]  /*a690*/  IMAD.MOV R16, RZ, RZ, -R16 ;  /* 0x000000ffff107224 */ /* 0x000fe400078e0a10 */
[----:B------:R-:W-:Y:S02]  /*a6a0*/  IMAD R10, R0, R15, R10 ;  /* 0x0000000f000a7224 */ /* 0x000fe400078e020a */
[----:B------:R-:W-:-:S02]  /*a6b0*/  IMAD.MOV.U32 R7, RZ, RZ, R4 ;  /* 0x000000ffff077224 */ /* 0x000fc400078e0004 */
[----:B------:R-:W-:Y:S01]  /*a6c0*/  @!P3 IMAD.MOV R11, RZ, RZ, -R11 ;  /* 0x000000ffff0bb224 */ /* 0x000fe200078e0a0b */
[C---:B------:R-:W-:Y:S01]  /*a6d0*/  ISETP.GT.U32.AND P2, PT, R0.reuse, R10, PT ;  /* 0x0000000a0000720c */ /* 0x040fe20003f44070 */
[C---:B------:R-:W-:Y:S02]  /*a6e0*/  IMAD R12, R0.reuse, R16, R12 ;  /* 0x00000010000c7224 */ /* 0x040fe400078e020c */
[----:B------:R-:W-:Y:S01]  /*a6f0*/  @!P5 IMAD.MOV R7, RZ, RZ, -R7 ;  /* 0x000000ffff07d224 */ /* 0x000fe200078e0a07 */
[----:B------:R-:W-:Y:S02]  /*a700*/  STL [R1+0x20c], R11 ;  /* 0x00020c0b01007387 */ /* 0x000fe40000100800 */
[----:B------:R-:W-:Y:S02]  /*a710*/  ISETP.GT.U32.AND P3, PT, R0, R12, PT ;  /* 0x0000000c0000720c */ /* 0x000fe40003f64070 */
[----:B------:R-:W3:Y:S05]  /*a720*/  LDL.LU R19, [R1+0x97c] ;  /* 0x00097c0001137983 */ /* 0x000eea0000300800 */
[----:B------:R-:W-:-:S06]  /*a730*/  @!P2 IMAD.IADD R10, R10, 0x1, -R0 ;  /* 0x000000010a0aa824 */ /* 0x000fcc00078e0a00 */
[----:B------:R-:W-:Y:S01]  /*a740*/  @!P3 IMAD.IADD R12, R12, 0x1, -R0 ;  /* 0x000000010c0cb824 */ /* 0x000fe200078e0a00 */
[----:B------:R-:W-:-:S13]  /*a750*/  ISETP.GT.U32.AND P3, PT, R0, R10, PT ;  /* 0x0000000a0000720c */ /* 0x000fda0003f64070 */
[----:B------:R-:W-:Y:S01]  /*a760*/  @!P3 IMAD.IADD R10, R10, 0x1, -R0 ;  /* 0x000000010a0ab824 */ /* 0x000fe200078e0a00 */
[----:B--2---:R-:W-:-:S05]  /*a770*/  IABS R13, R3 ;  /* 0x00000003000d7213 */ /* 0x004fca0000000000 */
[----:B------:R-:W-:-:S04]  /*a780*/  IMAD.HI.U32 R17, R8, R13, RZ ;  /* 0x0000000d08117227 */ /* 0x000fc800078e00ff */
[----:B------:R-:W-:-:S04]  /*a790*/  IMAD.MOV R17, RZ, RZ, -R17 ;  /* 0x000000ffff117224 */ /* 0x000fc800078e0a11 */
[----:B------:R-:W-:-:S05]  /*a7a0*/  IMAD R13, R0, R17, R13 ;  /* 0x00000011000d7224 */ /* 0x000fca00078e020d */
[----:B------:R-:W-:Y:S02]  /*a7b0*/  ISETP.GT.U32.AND P6, PT, R0, R13, PT ;  /* 0x0000000d0000720c */ /* 0x000fe40003fc4070 */
[----:B------:R-:W-:Y:S02]  /*a7c0*/  IABS R9, R28 ;  /* 0x0000001c00097213 */ /* 0x000fe40000000000 */
[----:B------:R-:W-:Y:S02]  /*a7d0*/  ISETP.GE.AND P0, PT, R28, RZ, PT ;  /* 0x000000ff1c00720c */ /* 0x000fe40003f06270 */
[----:B------:R-:W2:Y:S04]  /*a7e0*/  LDL.LU R28, [R1+0x980] ;  /* 0x00098000011c7983 */ /* 0x000ea80000300800 */
[----:B------:R0:W-:Y:S03]  /*a7f0*/  STL [R1+0x208], R7 ;  /* 0x0002080701007387 */ /* 0x0001e60000100800 */
[----:B------:R-:W-:-:S02]  /*a800*/  @!P6 IMAD.IADD R13, R13, 0x1, -R0 ;  /* 0x000000010d0de824 */ /* 0x000fc400078e0a00 */
[----:B0-----:R-:W-:-:S04]  /*a810*/  IMAD.MOV.U32 R7, RZ, RZ, R2 ;  /* 0x000000ffff077224 */ /* 0x001fc800078e0002 */
[----:B------:R-:W-:Y:S01]  /*a820*/  @!P1 IMAD.MOV R7, RZ, RZ, -R7 ;  /* 0x000000ffff079224 */ /* 0x000fe200078e0a07 */
[----:B------:R-:W-:-:S04]  /*a830*/  ISETP.GT.U32.AND P1, PT, R0, R13, PT ;  /* 0x0000000d0000720c */ /* 0x000fc80003f24070 */
[----:B------:R-:W-:Y:S09]  /*a840*/  STL [R1+0x204], R7 ;  /* 0x0002040701007387 */ /* 0x000ff20000100800 */
[----:B------:R-:W-:Y:S02]  /*a850*/  @!P1 IADD3 R13, R13, -R0, RZ ;  /* 0x800000000d0d9210 */ /* 0x000fe40007ffe0ff */
[----:B----4-:R-:W-:-:S05]  /*a860*/  IABS R6, R24 ;  /* 0x0000001800067213 */ /* 0x010fca0000000000 */
[----:B------:R-:W-:-:S04]  /*a870*/  IMAD.MOV.U32 R4, RZ, RZ, R6 ;  /* 0x000000ffff047224 */ /* 0x000fc800078e0006 */
[----:B------:R-:W-:Y:S01]  /*a880*/  IMAD.HI.U32 R6, R8, R4, RZ ;  /* 0x0000000408067227 */ /* 0x000fe200078e00ff */
[----:B------:R-:W-:Y:S02]  /*a890*/  ISETP.GE.AND P1, PT, R24, RZ, PT ;  /* 0x000000ff1800720c */ /* 0x000fe40003f26270 */
[----:B------:R-:W4:Y:S01]  /*a8a0*/  LDL.LU R24, [R1+0x984] ;  /* 0x0009840001187983 */ /* 0x000f220000300800 */
[----:B------:R-:W-:-:S04]  /*a8b0*/  IMAD.MOV R6, RZ, RZ, -R6 ;  /* 0x000000ffff067224 */ /* 0x000fc800078e0a06 */
[----:B------:R-:W-:-:S05]  /*a8c0*/  IMAD R4, R0, R6, R4 ;  /* 0x0000000600047224 */ /* 0x000fca00078e0204 */
[----:B------:R-:W-:Y:S02]  /*a8d0*/  ISETP.GT.U32.AND P3, PT, R0, R4, PT ;  /* 0x000000040000720c */ /* 0x000fe40003f64070 */
[----:B---3--:R-:W-:-:S11]  /*a8e0*/  IABS R5, R25 ;  /* 0x0000001900057213 */ /* 0x008fd60000000000 */
[----:B------:R-:W-:Y:S01]  /*a8f0*/  @!P3 IMAD.IADD R4, R4, 0x1, -R0 ;  /* 0x000000010404b824 */ /* 0x000fe200078e0a00 */
[----:B------:R-:W-:Y:S02]  /*a900*/  ISETP.GE.AND P3, PT, R25, RZ, PT ;  /* 0x000000ff1900720c */ /* 0x000fe40003f66270 */
[----:B------:R-:W3:Y:S01]  /*a910*/  LDL.LU R25, [R1+0x988] ;  /* 0x0009880001197983 */ /* 0x000ee20000300800 */
[----:B------:R-:W-:-:S04]  /*a920*/  IMAD.HI.U32 R14, R8, R9, RZ ;  /* 0x00000009080e7227 */ /* 0x000fc800078e00ff */
[----:B------:R-:W-:-:S04]  /*a930*/  IMAD.MOV R14, RZ, RZ, -R14 ;  /* 0x000000ffff0e7224 */ /* 0x000fc800078e0a0e */
[----:B------:R-:W-:-:S05]  /*a940*/  IMAD R14, R0, R14, R9 ;  /* 0x0000000e000e7224 */ /* 0x000fca00078e0209 */
[----:B------:R-:W-:Y:S01]  /*a950*/  ISETP.GT.U32.AND P4, PT, R0, R14, PT ;  /* 0x0000000e0000720c */ /* 0x000fe20003f84070 */
[----:B------:R-:W-:Y:S01]  /*a960*/  IMAD.HI.U32 R2, R8, R5, RZ ;  /* 0x0000000508027227 */ /* 0x000fe200078e00ff */
[----:B------:R-:W-:-:S03]  /*a970*/  ISETP.GT.U32.AND P6, PT, R0, R12, PT ;  /* 0x0000000c0000720c */ /* 0x000fc60003fc4070 */
[----:B------:R-:W-:-:S08]  /*a980*/  IMAD.MOV R2, RZ, RZ, -R2 ;  /* 0x000000ffff027224 */ /* 0x000fd000078e0a02 */
[----:B------:R-:W-:Y:S02]  /*a990*/  @!P4 IMAD.IADD R14, R14, 0x1, -R0 ;  /* 0x000000010e0ec824 */ /* 0x000fe400078e0a00 */
[----:B------:R-:W-:-:S03]  /*a9a0*/  IMAD R2, R0, R2, R5 ;  /* 0x0000000200027224 */ /* 0x000fc600078e0205 */
[----:B------:R-:W-:Y:S01]  /*a9b0*/  ISETP.GT.U32.AND P2, PT, R0, R14, PT ;  /* 0x0000000e0000720c */ /* 0x000fe20003f44070 */
[----:B------:R-:W-:Y:S01]  /*a9c0*/  @!P6 IMAD.IADD R12, R12, 0x1, -R0 ;  /* 0x000000010c0ce824 */ /* 0x000fe200078e0a00 */
[----:B------:R-:W-:Y:S02]  /*a9d0*/  ISETP.GT.U32.AND P6, PT, R0, R2, PT ;  /* 0x000000020000720c */ /* 0x000fe40003fc4070 */
[----:B------:R-:W-:Y:S02]  /*a9e0*/  ISETP.GE.AND P5, PT, R20, RZ, PT ;  /* 0x000000ff1400720c */ /* 0x000fe40003fa6270 */
[----:B------:R-:W-:-:S07]  /*a9f0*/  IABS R9, R18 ;  /* 0x0000001200097213 */ /* 0x000fce0000000000 */
[----:B------:R-:W-:Y:S01]  /*aa00*/  @!P2 IMAD.IADD R14, R14, 0x1, -R0 ;  /* 0x000000010e0ea824 */ /* 0x000fe200078e0a00 */
[----:B------:R-:W-:-:S03]  /*aa10*/  ISETP.GE.AND P2, PT, R3, RZ, PT ;  /* 0x000000ff0300720c */ /* 0x000fc60003f46270 */
[----:B------:R-:W-:Y:S02]  /*aa20*/  IMAD.MOV.U32 R3, RZ, RZ, R14 ;  /* 0x000000ffff037224 */ /* 0x000fe400078e000e */
[----:B------:R-:W-:Y:S02]  /*aa30*/  @!P6 IMAD.IADD R2, R2, 0x1, -R0 ;  /* 0x000000010202e824 */ /* 0x000fe400078e0a00 */
[----:B------:R-:W-:Y:S02]  /*aa40*/  @!P0 IMAD.MOV R3, RZ, RZ, -R3 ;  /* 0x000000ffff038224 */ /* 0x000fe400078e0a03 */
[----:B------:R-:W-:Y:S01]  /*aa50*/  IMAD.HI.U32 R6, R8, R9, RZ ;  /* 0x0000000908067227 */ /* 0x000fe200078e00ff */
[C---:B------:R-:W-:Y:S02]  /*aa60*/  ISETP.GT.U32.AND P6, PT, R0.reuse, R2, PT ;  /* 0x000000020000720c */ /* 0x040fe40003fc4070 */
[----:B------:R0:W-:Y:S01]  /*aa70*/  STL [R1+0x200], R3 ;  /* 0x0002000301007387 */ /* 0x0001e20000100800 */
[----:B------:R-:W-:Y:S01]  /*aa80*/  IMAD.MOV R6, RZ, RZ, -R6 ;  /* 0x000000ffff067224 */ /* 0x000fe200078e0a06 */
[----:B------:R-:W-:-:S02]  /*aa90*/  ISETP.GT.U32.AND P0, PT, R0, R4, PT ;  /* 0x000000040000720c */ /* 0x000fc40003f04070 */
[----:B------:R-:W-:Y:S01]  /*aaa0*/  ISETP.GE.AND P4, PT, R29, RZ, PT ;  /* 0x000000ff1d00720c */ /* 0x000fe20003f86270 */
[----:B0-----:R-:W-:Y:S02]  /*aab0*/  IMAD.MOV.U32 R3, RZ, RZ, R10 ;  /* 0x000000ffff037224 */ /* 0x001fe400078e000a */
[----:B------:R-:W-:Y:S02]  /*aac0*/  IMAD R9, R0, R6, R9 ;  /* 0x0000000600097224 */ /* 0x000fe400078e0209 */
[----:B------:R-:W-:Y:S01]  /*aad0*/  @!P5 IMAD.MOV R3, RZ, RZ, -R3 ;  /* 0x000000ffff03d224 */ /* 0x000fe200078e0a03 */
[----:B------:R-:W-:-:S04]  /*aae0*/  IABS R7, R19 ;  /* 0x0000001300077213 */ /* 0x000fc80000000000 */
[----:B------:R0:W-:Y:S01]  /*aaf0*/  STL [R1+0x1fc], R3 ;  /* 0x0001fc0301007387 */ /* 0x0001e20000100800 */
[----:B------:R-:W-:Y:S01]  /*ab00*/  IMAD.HI.U32 R15, R8, R7, RZ ;  /* 0x00000007080f7227 */ /* 0x000fe200078e00ff */
[----:B------:R-:W-:Y:S02]  /*ab10*/  ISETP.GT.U32.AND P5, PT, R0, R9, PT ;  /* 0x000000090000720c */ /* 0x000fe40003fa4070 */
[----:B------:R-:W2:Y:S01]  /*ab20*/  LDL.LU R11, [R1+0x990] ;  /* 0x00099000010b7983 */ /* 0x000ea20000300800 */
[----:B------:R-:W-:Y:S02]  /*ab30*/  IMAD.MOV R14, RZ, RZ, -R15 ;  /* 0x000000ffff0e7224 */ /* 0x000fe400078e0a0f */
[----:B------:R-:W-:Y:S01]  /*ab40*/  @!P6 IMAD.IADD R2, R2, 0x1, -R0 ;  /* 0x000000010202e824 */ /* 0x000fe200078e0a00 */
[----:B0-----:R-:W2:Y:S01]  /*ab50*/  LDL.LU R3, [R1+0x994] ;  /* 0x0009940001037983 */ /* 0x001ea20000300800 */
[----:B------:R-:W-:-:S03]  /*ab60*/  IMAD R10, R0, R14, R7 ;  /* 0x0000000e000a7224 */ /* 0x000fc600078e0207 */
[----:B------:R-:W2:Y:S01]  /*ab70*/  LDL.LU R29, [R1+0x98c] ;  /* 0x00098c00011d7983 */ /* 0x000ea20000300800 */
[----:B------:R-:W-:Y:S02]  /*ab80*/  @!P0 IMAD.IADD R4, R4, 0x1, -R0 ;  /* 0x0000000104048824 */ /* 0x000fe400078e0a00 */
[----:B------:R-:W-:Y:S02]  /*ab90*/  IMAD.MOV.U32 R7, RZ, RZ, R2 ;  /* 0x000000ffff077224 */ /* 0x000fe400078e0002 */
[----:B------:R-:W-:Y:S02]  /*aba0*/  @!P4 IMAD.MOV R12, RZ, RZ, -R12 ;  /* 0x000000ffff0cc224 */ /* 0x000fe400078e0a0c */
[----:B------:R-:W-:Y:S02]  /*abb0*/  @!P2 IMAD.MOV R13, RZ, RZ, -R13 ;  /* 0x000000ffff0da224 */ /* 0x000fe400078e0a0d */
[----:B------:R-:W-:Y:S02]  /*abc0*/  @!P1 IMAD.MOV R4, RZ, RZ, -R4 ;  /* 0x000000ffff049224 */ /* 0x000fe400078e0a04 */
[----:B------:R-:W-:Y:S01]  /*abd0*/  @!P3 IMAD.MOV R7, RZ, RZ, -R7 ;  /* 0x000000ffff07b224 */ /* 0x000fe200078e0a07 */
[----:B------:R-:W-:Y:S01]  /*abe0*/  STL [R1+0x1f8], R12 ;  /* 0x0001f80c01007387 */ /* 0x000fe20000100800 */
[----:B------:R-:W-:-:S03]  /*abf0*/  @!P5 IMAD.IADD R9, R9, 0x1, -R0 ;  /* 0x000000010909d824 */ /* 0x000fc600078e0a00 */
[----:B------:R-:W-:Y:S04]  /*ac00*/  STL [R1+0x1ec], R13 ;  /* 0x0001ec0d01007387 */ /* 0x000fe80000100800 */
[----:B------:R0:W-:Y:S04]  /*ac10*/  STL [R1+0x1f0], R4 ;  /* 0x0001f00401007387 */ /* 0x0001e80000100800 */
[----:B------:R1:W-:Y:S01]  /*ac20*/  STL [R1+0x1f4], R7 ;  /* 0x0001f40701007387 */ /* 0x0003e20000100800 */
[----:B----4-:R-:W-:Y:S02]  /*ac30*/  ISETP.GE.AND P5, PT, R24, RZ, PT ;  /* 0x000000ff1800720c */ /* 0x010fe40003fa6270 */
[----:B0-----:R-:W-:-:S02]  /*ac40*/  IABS R4, R24 ;  /* 0x0000001800047213 */ /* 0x001fc40000000000 */
[----:B------:R-:W4:Y:S01]  /*ac50*/  LDL.LU R24, [R1+0x998] ;  /* 0x0009980001187983 */ /* 0x000f220000300800 */
[----:B---3--:R-:W-:Y:S02]  /*ac60*/  ISETP.GE.AND P3, PT, R25, RZ, PT ;  /* 0x000000ff1900720c */ /* 0x008fe40003f66270 */
[----:B------:R-:W-:Y:S02]  /*ac70*/  IABS R2, R25 ;  /* 0x0000001900027213 */ /* 0x000fe40000000000 */
[----:B------:R-:W3:Y:S04]  /*ac80*/  LDL.LU R25, [R1+0x99c] ;  /* 0x00099c0001197983 */ /* 0x000ee80000300800 */
[----:B------:R-:W3:Y:S01]  /*ac90*/  LDL.LU R20, [R1+0x9a0] ;  /* 0x0009a00001147983 */ /* 0x000ee20000300800 */
[----:B------:R-:W-:-:S02]  /*aca0*/  ISETP.GT.U32.AND P6, PT, R0, R10, PT ;  /* 0x0000000a0000720c */ /* 0x000fc40003fc4070 */
[----:B--2---:R-:W-:Y:S02]  /*acb0*/  IABS R5, R28 ;  /* 0x0000001c00057213 */ /* 0x004fe40000000000 */
[----:B------:R-:W-:-:S03]  /*acc0*/  ISETP.GT.U32.AND P1, PT, R0, R9, PT ;  /* 0x000000090000720c */ /* 0x000fc60003f24070 */
[----:B------:R-:W-:-:S06]  /*acd0*/  IMAD.HI.U32 R6, R8, R5, RZ ;  /* 0x0000000508067227 */ /* 0x000fcc00078e00ff */
[----:B------:R-:W-:Y:S01]  /*ace0*/  @!P6 IADD3 R10, R10, -R0, RZ ;  /* 0x800000000a0ae210 */ /* 0x000fe20007ffe0ff */
[----:B------:R-:W-:Y:S02]  /*acf0*/  IMAD.MOV R6, RZ, RZ, -R6 ;  /* 0x000000ffff067224 */ /* 0x000fe400078e0a06 */
[----:B------:R-:W-:Y:S01]  /*ad00*/  IMAD.HI.U32 R13, R8, R4, RZ ;  /* 0x00000004080d7227 */ /* 0x000fe200078e00ff */
[----:B------:R-:W-:-:S03]  /*ad10*/  ISETP.GT.U32.AND P6, PT, R0, R10, PT ;  /* 0x0000000a0000720c */ /* 0x000fc60003fc4070 */
[C---:B------:R-:W-:Y:S02]  /*ad20*/  IMAD R5, R0.reuse, R6, R5 ;  /* 0x0000000600057224 */ /* 0x040fe400078e0205 */
[----:B------:R-:W-:Y:S02]  /*ad30*/  IMAD.MOV R13, RZ, RZ, -R13 ;  /* 0x000000ffff0d7224 */ /* 0x000fe400078e0a0d */
[----:B------:R-:W-:Y:S01]  /*ad40*/  @!P1 IMAD.IADD R9, R9, 0x1, -R0 ;  /* 0x0000000109099824 */ /* 0x000fe200078e0a00 */
[C---:B------:R-:W-:Y:S01]  /*ad50*/  ISETP.GT.U32.AND P1, PT, R0.reuse, R5, PT ;  /* 0x000000050000720c */ /* 0x040fe20003f24070 */
[----:B------:R-:W-:-:S04]  /*ad60*/  IMAD R4, R0, R13, R4 ;  /* 0x0000000d00047224 */ /* 0x000fc800078e0204 */
[--C-:B------:R-:W-:Y:S01]  /*ad70*/  @!P6 IMAD.IADD R10, R10, 0x1, -R0.reuse ;  /* 0x000000010a0ae824 */ /* 0x100fe200078e0a00 */
[----:B------:R-:W-:Y:S02]  /*ad80*/  ISETP.GT.U32.AND P6, PT, R0, R4, PT ;  /* 0x000000040000720c */ /* 0x000fe40003fc4070 */
[----:B------:R-:W-:Y:S01]  /*ad90*/  ISETP.GE.AND P4, PT, R18, RZ, PT ;  /* 0x000000ff1200720c */ /* 0x000fe20003f86270 */
[----:B------:R-:W-:Y:S01]  /*ada0*/  IMAD.HI.U32 R16, R8, R2, RZ ;  /* 0x0000000208107227 */ /* 0x000fe200078e00ff */
[----:B------:R-:W-:Y:S01]  /*adb0*/  ISETP.GE.AND P2, PT, R19, RZ, PT ;  /* 0x000000ff1300720c */ /* 0x000fe20003f46270 */
[----:B------:R-:W2:Y:S02]  /*adc0*/  LDL.LU R18, [R1+0x9a4] ;  /* 0x0009a40001127983 */ /* 0x000ea40000300800 */
[----:B------:R-:W-:-:S06]  /*add0*/  @!P1 IMAD.IADD R5, R5, 0x1, -R0 ;  /* 0x0000000105059824 */ /* 0x000fcc00078e0a00 */
[----:B------:R-:W-:Y:S01]  /*ade0*/  @!P6 IMAD.IADD R4, R4, 0x1, -R0 ;  /* 0x000000010404e824 */ /* 0x000fe200078e0a00 */
[C---:B------:R-:W-:Y:S01]  /*adf0*/  ISETP.GT.U32.AND P6, PT, R0.reuse, R5, PT ;  /* 0x000000050000720c */ /* 0x040fe20003fc4070 */
[----:B------:R-:W-:Y:S02]  /*ae00*/  IMAD.MOV R16, RZ, RZ, -R16 ;  /* 0x000000ffff107224 */ /* 0x000fe400078e0a10 */
[----:B------:R-:W-:Y:S02]  /*ae10*/  IMAD.MOV.U32 R17, RZ, RZ, R9 ;  /* 0x000000ffff117224 */ /* 0x000fe400078e0009 */
[C---:B------:R-:W-:Y:S02]  /*ae20*/  IMAD R2, R0.reuse, R16, R2 ;  /* 0x0000001000027224 */ /* 0x040fe400078e0202 */
[----:B------:R-:W-:Y:S01]  /*ae30*/  @!P4 IMAD.MOV R17, RZ, RZ, -R17 ;  /* 0x000000ffff11c224 */ /* 0x000fe200078e0a11 */
[C---:B------:R-:W-:Y:S01]  /*ae40*/  ISETP.GT.U32.AND P4, PT, R0.reuse, R4, PT ;  /* 0x000000040000720c */ /* 0x040fe20003f84070 */
[----:B------:R-:W-:Y:S01]  /*ae50*/  @!P2 IMAD.MOV R10, RZ, RZ, -R10 ;  /* 0x000000ffff0aa224 */ /* 0x000fe200078e0a0a */
[----:B------:R-:W-:-:S02]  /*ae60*/  ISETP.GT.U32.AND P2, PT, R0, R2, PT ;  /* 0x000000020000720c */ /* 0x000fc40003f44070 */
[----:B------:R-:W-:Y:S01]  /*ae70*/  STL [R1+0x1e8], R17 ;  /* 0x0001e81101007387 */ /* 0x000fe20000100800 */
[----:B------:R-:W-:Y:S01]  /*ae80*/  @!P6 IMAD.IADD R5, R5, 0x1, -R0 ;  /* 0x000000010505e824 */ /* 0x000fe200078e0a00 */
[----:B-1----:R-:W-:-:S05]  /*ae90*/  IABS R7, R29 ;  /* 0x0000001d00077213 */ /* 0x002fca0000000000 */
[----:B------:R-:W-:Y:S01]  /*aea0*/  IMAD.HI.U32 R15, R8, R7, RZ ;  /* 0x00000007080f7227 */ /* 0x000fe200078e00ff */
[----:B------:R-:W-:-:S03]  /*aeb0*/  IABS R6, R11 ;  /* 0x0000000b00067213 */ /* 0x000fc60000000000 */
[----:B------:R-:W-:Y:S01]  /*aec0*/  IMAD.MOV R15, RZ, RZ, -R15 ;  /* 0x000000ffff0f7224 */ /* 0x000fe200078e0a0f */
[----:B------:R-:W-:-:S03]  /*aed0*/  IABS R12, R3 ;  /* 0x00000003000c7213 */ /* 0x000fc60000000000 */
[----:B------:R-:W-:Y:S02]  /*aee0*/  IMAD R7, R0, R15, R7 ;  /* 0x0000000f00077224 */ /* 0x000fe400078e0207 */
[----:B------:R-:W-:-:S03]  /*aef0*/  IMAD.HI.U32 R14, R8, R6, RZ ;  /* 0x00000006080e7227 */ /* 0x000fc600078e00ff */
[----:B------:R-:W-:Y:S01]  /*af00*/  ISETP.GT.U32.AND P6, PT, R0, R7, PT ;  /* 0x000000070000720c */ /* 0x000fe20003fc4070 */
[----:B------:R-:W-:-:S04]  /*af10*/  IMAD.HI.U32 R13, R8, R12, RZ ;  /* 0x0000000c080d7227 */ /* 0x000fc800078e00ff */
[----:B------:R-:W-:Y:S01]  /*af20*/  IMAD.MOV R14, RZ, RZ, -R14 ;  /* 0x000000ffff0e7224 */ /* 0x000fe200078e0a0e */
[----:B------:R-:W-:Y:S01]  /*af30*/  ISETP.GE.AND P0, PT, R28, RZ, PT ;  /* 0x000000ff1c00720c */ /* 0x000fe20003f06270 */
[----:B------:R-:W-:Y:S02]  /*af40*/  IMAD.MOV R13, RZ, RZ, -R13 ;  /* 0x000000ffff0d7224 */ /* 0x000fe400078e0a0d */
[C---:B------:R-:W-:Y:S02]  /*af50*/  IMAD R6, R0.reuse, R14, R6 ;  /* 0x0000000e00067224 */ /* 0x040fe400078e0206 */
[----:B------:R-:W-:Y:S02]  /*af60*/  IMAD R9, R0, R13, R12 ;  /* 0x0000000d00097224 */ /* 0x000fe400078e020c */
[--C-:B------:R-:W-:Y:S01]  /*af70*/  @!P4 IMAD.IADD R4, R4, 0x1, -R0.reuse ;  /* 0x000000010404c824 */ /* 0x100fe200078e0a00 */
[----:B------:R-:W-:Y:S01]  /*af80*/  ISETP.GT.U32.AND P4, PT, R0, R6, PT ;  /* 0x000000060000720c */ /* 0x000fe20003f84070 */
[----:B------:R-:W-:Y:S01]  /*af90*/  @!P6 IMAD.IADD R7, R7, 0x1, -R0 ;  /* 0x000000010707e824 */ /* 0x000fe200078e0a00 */
[----:B------:R-:W-:-:S02]  /*afa0*/  @!P2 IADD3 R2, R2, -R0, RZ ;  /* 0x800000000202a210 */ /* 0x000fc40007ffe0ff */
[----:B------:R-:W-:Y:S01]  /*afb0*/  ISETP.GT.U32.AND P2, PT, R0, R9, PT ;  /* 0x000000090000720c */ /* 0x000fe20003f44070 */
[----:B------:R-:W-:Y:S01]  /*afc0*/  @!P0 IMAD.MOV R5, RZ, RZ, -R5 ;  /* 0x000000ffff058224 */ /* 0x000fe200078e0a05 */
[----:B------:R-:W-:Y:S01]  /*afd0*/  STL [R1+0x1e4], R10 ;  /* 0x0001e40a01007387 */ /* 0x000fe20000100800 */
[----:B------:R-:W-:-:S03]  /*afe0*/  ISETP.GE.AND P1, PT, R29, RZ, PT ;  /* 0x000000ff1d00720c */ /* 0x000fc60003f26270 */
[----:B------:R-:W2:Y:S03]  /*aff0*/  LDL.LU R19, [R1+0x9a8] ;  /* 0x0009a80001137983 */ /* 0x000ea60000300800 */
[----:B------:R-:W-:Y:S01]  /*b000*/  @!P4 IMAD.IADD R6, R6, 0x1, -R0 ;  /* 0x000000010606c824 */ /* 0x000fe200078e0a00 */
[----:B------:R-:W2:Y:S01]  /*b010*/  LDL.LU R28, [R1+0x9ac] ;  /* 0x0009ac00011c7983 */ /* 0x000ea20000300800 */
[----:B------:R-:W-:-:S03]  /*b020*/  ISETP.GT.U32.AND P4, PT, R0, R2, PT ;  /* 0x000000020000720c */ /* 0x000fc60003f84070 */
[----:B------:R-:W2:Y:S01]  /*b030*/  LDL.LU R29, [R1+0x9b0] ;  /* 0x0009b000011d7983 */ /* 0x000ea20000300800 */
[----:B------:R-:W-:-:S03]  /*b040*/  @!P2 IMAD.IADD R9, R9, 0x1, -R0 ;  /* 0x000000010909a824 */ /* 0x000fc600078e0a00 */
[----:B------:R0:W-:Y:S01]  /*b050*/  STL [R1+0x1e0], R5 ;  /* 0x0001e00501007387 */ /* 0x0001e20000100800 */
[----:B------:R-:W-:Y:S01]  /*b060*/  ISETP.GT.U32.AND P2, PT, R0, R7, PT ;  /* 0x000000070000720c */ /* 0x000fe20003f44070 */
[----:B0-----:R-:W-:-:S04]  /*b070*/  IMAD.MOV.U32 R5, RZ, RZ, R4 ;  /* 0x000000ffff057224 */ /* 0x001fc800078e0004 */
[----:B------:R-:W-:Y:S02]  /*b080*/  @!P5 IMAD.MOV R5, RZ, RZ, -R5 ;  /* 0x000000ffff05d224 */ /* 0x000fe400078e0a05 */
[----:B------:R-:W-:-:S06]  /*b090*/  @!P4 IMAD.IADD R2, R2, 0x1, -R0 ;  /* 0x000000010202c824 */ /* 0x000fcc00078e0a00 */
[----:B------:R-:W-:Y:S02]  /*b0a0*/  @!P2 IMAD.IADD R7, R7, 0x1, -R0 ;  /* 0x000000010707a824 */ /* 0x000fe400078e0a00 */
[----:B------:R-:W-:Y:S01]  /*b0b0*/  @!P3 IMAD.MOV R2, RZ, RZ, -R2 ;  /* 0x000000ffff02b224 */ /* 0x000fe200078e0a02 */
[----:B------:R-:W-:Y:S04]  /*b0c0*/  STL [R1+0x1dc], R5 ;  /* 0x0001dc0501007387 */ /* 0x000fe80000100800 */
[----:B------:R-:W-:Y:S01]  /*b0d0*/  STL [R1+0x1d4], R2 ;  /* 0x0001d40201007387 */ /* 0x000fe20000100800 */
[----:B----4-:R-:W-:-:S05]  /*b0e0*/  IABS R16, R24 ;  /* 0x0000001800107213 */ /* 0x010fca0000000000 */
[----:B------:R-:W-:-:S04]  /*b0f0*/  IMAD.HI.U32 R17, R8, R16, RZ ;  /* 0x0000001008117227 */ /* 0x000fc800078e00ff */
[----:B------:R-:W-:-:S04]  /*b100*/  IMAD.MOV R17, RZ, RZ, -R17 ;  /* 0x000000ffff117224 */ /* 0x000fc800078e0a11 */
[----:B------:R-:W-:-:S05]  /*b110*/  IMAD R16, R0, R17, R16 ;  /* 0x0000001100107224 */ /* 0x000fca00078e0210 */
[----:B------:R-:W-:Y:S02]  /*b120*/  ISETP.GT.U32.AND P6, PT, R0, R16, PT ;  /* 0x000000100000720c */ /* 0x000fe40003fc4070 */
[----:B---3--:R-:W-:-:S05]  /*b130*/  IABS R14, R25 ;  /* 0x00000019000e7213 */ /* 0x008fca0000000000 */
[----:B------:R-:W-:-:S06]  /*b140*/  IMAD.MOV.U32 R10, RZ, RZ, R14 ;  /* 0x000000ffff0a7224 */ /* 0x000fcc00078e000e */
[----:B------:R-:W-:Y:S02]  /*b150*/  @!P6 IMAD.IADD R16, R16, 0x1, -R0 ;  /* 0x000000011010e824 */ /* 0x000fe400078e0a00 */
[----:B------:R-:W-:-:S03]  /*b160*/  IMAD.HI.U32 R15, R8, R10, RZ ;  /* 0x0000000a080f7227 */ /* 0x000fc600078e00ff */
[----:B------:R-:W-:Y:S01]  /*b170*/  ISETP.GT.U32.AND P5, PT, R0, R16, PT ;  /* 0x000000100000720c */ /* 0x000fe20003fa4070 */
[----:B------:R-:W-:-:S04]  /*b180*/  IMAD.MOV R15, RZ, RZ, -R15 ;  /* 0x000000ffff0f7224 */ /* 0x000fc800078e0a0f */
[----:B------:R-:W-:-:S05]  /*b190*/  IMAD R10, R0, R15, R10 ;  /* 0x0000000f000a7224 */ /* 0x000fca00078e020a */
[----:B------:R-:W-:-:S03]  /*b1a0*/  ISETP.GT.U32.AND P4, PT, R0, R10, PT ;  /* 0x0000000a0000720c */ /* 0x000fc60003f84070 */
[----:B------:R-:W-:Y:S01]  /*b1b0*/  @!P5 IMAD.IADD R16, R16, 0x1, -R0 ;  /* 0x000000011010d824 */ /* 0x000fe200078e0a00 */
[----:B------:R-:W-:Y:S01]  /*b1c0*/  ISETP.GE.AND P5, PT, R3, RZ, PT ;  /* 0x000000ff0300720c */ /* 0x000fe20003fa6270 */
[----:B------:R-:W-:-:S04]  /*b1d0*/  IMAD.MOV.U32 R3, RZ, RZ, R7 ;  /* 0x000000ffff037224 */ /* 0x000fc800078e0007 */
[----:B------:R-:W-:-:S04]  /*b1e0*/  @!P1 IMAD.MOV R3, RZ, RZ, -R3 ;  /* 0x000000ffff039224 */ /* 0x000fc800078e0a03 */
[----:B------:R-:W-:Y:S01]  /*b1f0*/  @!P4 IMAD.IADD R10, R10, 0x1, -R0 ;  /* 0x000000010a0ac824 */ /* 0x000fe200078e0a00 */
[----:B------:R-:W-:Y:S02]  /*b200*/  ISETP.GE.AND P4, PT, R24, RZ, PT ;  /* 0x000000ff1800720c */ /* 0x000fe40003f86270 */
[----:B------:R-:W3:Y:S04]  /*b210*/  LDL.LU R24, [R1+0x9b8] ;  /* 0x0009b80001187983 */ /* 0x000ee80000300800 */
[----:B------:R0:W-:Y:S04]  /*b220*/  STL [R1+0x1d0], R3 ;  /* 0x0001d00301007387 */ /* 0x0001e80000100800 */
[----:B0-----:R-:W4:Y:S01]  /*b230*/  LDL.LU R3, [R1+0x9b4] ;  /* 0x0009b40001037983 */ /* 0x001f220000300800 */
[----:B------:R-:W-:-:S05]  /*b240*/  IABS R12, R20 ;  /* 0x00000014000c7213 */ /* 0x000fca0000000000 */
[----:B------:R-:W-:-:S04]  /*b250*/  IMAD.HI.U32 R14, R8, R12, RZ ;  /* 0x0000000c080e7227 */ /* 0x000fc800078e00ff */
[----:B------:R-:W-:-:S04]  /*b260*/  IMAD.MOV R14, RZ, RZ, -R14 ;  /* 0x000000ffff0e7224 */ /* 0x000fc800078e0a0e */
[----:B------:R-:W-:-:S05]  /*b270*/  IMAD R12, R0, R14, R12 ;  /* 0x0000000e000c7224 */ /* 0x000fca00078e020c */
[----:B------:R-:W-:-:S13]  /*b280*/  ISETP.GT.U32.AND P2, PT, R0, R12, PT ;  /* 0x0000000c0000720c */ /* 0x000fda0003f44070 */
[----:B------:R-:W-:Y:S02]  /*b290*/  @!P2 IADD3 R12, R12, -R0, RZ ;  /* 0x800000000c0ca210 */ /* 0x000fe40007ffe0ff */
[----:B------:R-:W-:Y:S02]  /*b2a0*/  ISETP.GE.AND P2, PT, R25, RZ, PT ;  /* 0x000000ff1900720c */ /* 0x000fe40003f46270 */
[----:B------:R-:W3:Y:S01]  /*b2b0*/  LDL.LU R25, [R1+0x9bc] ;  /* 0x0009bc0001197983 */ /* 0x000ee20000300800 */
[C---:B------:R-:W-:Y:S02]  /*b2c0*/  ISETP.GT.U32.AND P0, PT, R0.reuse, R6, PT ;  /* 0x000000060000720c */ /* 0x040fe40003f04070 */
[----:B--2---:R-:W-:Y:S02]  /*b2d0*/  IABS R13, R18 ;  /* 0x00000012000d7213 */ /* 0x004fe40000000000 */
[----:B------:R-:W-:-:S03]  /*b2e0*/  ISETP.GT.U32.AND P6, PT, R0, R9, PT ;  /* 0x000000090000720c */ /* 0x000fc60003fc4070 */
[----:B------:R-:W-:-:S04]  /*b2f0*/  IMAD.HI.U32 R17, R8, R13, RZ ;  /* 0x0000000d08117227 */ /* 0x000fc800078e00ff */
[----:B------:R-:W-:Y:S02]  /*b300*/  IMAD.MOV R17, RZ, RZ, -R17 ;  /* 0x000000ffff117224 */ /* 0x000fe400078e0a11 */
[--C-:B------:R-:W-:Y:S01]  /*b310*/  @!P0 IMAD.IADD R6, R6, 0x1, -R0.reuse ;  /* 0x0000000106068824 */ /* 0x100fe200078e0a00 */
[----:B------:R-:W-:Y:S01]  /*b320*/  ISETP.GE.AND P0, PT, R11, RZ, PT ;  /* 0x000000ff0b00720c */ /* 0x000fe20003f06270 */
[----:B------:R-:W-:Y:S02]  /*b330*/  IMAD R13, R0, R17, R13 ;  /* 0x00000011000d7224 */ /* 0x000fe400078e020d */
[----:B------:R-:W-:-:S03]  /*b340*/  @!P6 IMAD.IADD R9, R9, 0x1, -R0 ;  /* 0x000000010909e824 */ /* 0x000fc600078e0a00 */
[C---:B------:R-:W-:Y:S01]  /*b350*/  ISETP.GT.U32.AND P6, PT, R0.reuse, R13, PT ;  /* 0x0000000d0000720c */ /* 0x040fe20003fc4070 */
[----:B------:R-:W-:Y:S01]  /*b360*/  IMAD.MOV.U32 R2, RZ, RZ, R6 ;  /* 0x000000ffff027224 */ /* 0x000fe200078e0006 */
[----:B------:R-:W-:-:S05]  /*b370*/  ISETP.GT.U32.AND P3, PT, R0, R10, PT ;  /* 0x0000000a0000720c */ /* 0x000fca0003f64070 */
[----:B------:R-:W-:Y:S02]  /*b380*/  @!P0 IMAD.MOV R2, RZ, RZ, -R2 ;  /* 0x000000ffff028224 */ /* 0x000fe400078e0a02 */
[----:B------:R-:W-:-:S03]  /*b390*/  IMAD.MOV.U32 R6, RZ, RZ, R9 ;  /* 0x000000ffff067224 */ /* 0x000fc600078e0009 */
[----:B------:R0:W-:Y:S01]  /*b3a0*/  STL [R1+0x1cc], R2 ;  /* 0x0001cc0201007387 */ /* 0x0001e20000100800 */
[----:B------:R-:W-:Y:S01]  /*b3b0*/  @!P6 IMAD.IADD R13, R13, 0x1, -R0 ;  /* 0x000000010d0de824 */ /* 0x000fe200078e0a00 */
[----:B------:R-:W-:-:S05]  /*b3c0*/  IABS R5, R28 ;  /* 0x0000001c00057213 */ /* 0x000fca0000000000 */
[----:B------:R-:W-:-:S04]  /*b3d0*/  IMAD.HI.U32 R15, R8, R5, RZ ;  /* 0x00000005080f7227 */ /* 0x000fc800078e00ff */
[----:B------:R-:W-:Y:S02]  /*b3e0*/  IMAD.MOV R15, RZ, RZ, -R15 ;  /* 0x000000ffff0f7224 */ /* 0x000fe400078e0a0f */
[----:B0-----:R-:W-:Y:S02]  /*b3f0*/  IMAD.MOV.U32 R2, RZ, RZ, R16 ;  /* 0x000000ffff027224 */ /* 0x001fe400078e0010 */
[C---:B------:R-:W-:Y:S02]  /*b400*/  IMAD R5, R0.reuse, R15, R5 ;  /* 0x0000000f00057224 */ /* 0x040fe400078e0205 */
[----:B------:R-:W-:Y:S01]  /*b410*/  @!P5 IMAD.MOV R6, RZ, RZ, -R6 ;  /* 0x000000ffff06d224 */ /* 0x000fe200078e0a06 */
[----:B------:R-:W-:Y:S01]  /*b420*/  IABS R4, R19 ;  /* 0x0000001300047213 */ /* 0x000fe20000000000 */
[----:B------:R-:W-:Y:S01]  /*b430*/  @!P4 IMAD.MOV R2, RZ, RZ, -R2 ;  /* 0x000000ffff02c224 */ /* 0x000fe200078e0a02 */
[C---:B------:R-:W-:Y:S02]  /*b440*/  ISETP.GT.U32.AND P1, PT, R0.reuse, R12, PT ;  /* 0x0000000c0000720c */ /* 0x040fe40003f24070 */
[C---:B------:R-:W-:Y:S01]  /*b450*/  ISETP.GT.U32.AND P0, PT, R0.reuse, R13, PT ;  /* 0x0000000d0000720c */ /* 0x040fe20003f04070 */
[----:B------:R-:W-:Y:S01]  /*b460*/  STL [R1+0x1c8], R6 ;  /* 0x0001c80601007387 */ /* 0x000fe20000100800 */
[----:B------:R-:W-:Y:S01]  /*b470*/  ISETP.GT.U32.AND P4, PT, R0, R5, PT ;  /* 0x000000050000720c */ /* 0x000fe20003f84070 */
[----:B------:R-:W-:Y:S01]  /*b480*/  @!P3 IMAD.IADD R10, R10, 0x1, -R0 ;  /* 0x000000010a0ab824 */ /* 0x000fe200078e0a00 */
[----:B------:R-:W-:Y:S01]  /*b490*/  ISETP.GE.AND P3, PT, R18, RZ, PT ;  /* 0x000000ff1200720c */ /* 0x000fe20003f66270 */
[----:B------:R0:W-:Y:S01]  /*b4a0*/  STL [R1+0x1c4], R2 ;  /* 0x0001c40201007387 */ /* 0x0001e20000100800 */
[----:B------:R-:W-:-:S03]  /*b4b0*/  IMAD.HI.U32 R14, R8, R4, RZ ;  /* 0x00000004080e7227 */ /* 0x000fc600078e00ff */
[----:B------:R-:W2:Y:S01]  /*b4c0*/  LDL.LU R18, [R1+0x9c0] ;  /* 0x0009c00001127983 */ /* 0x000ea20000300800 */
[----:B------:R-:W-:Y:S01]  /*b4d0*/  IMAD.MOV.U32 R7, RZ, RZ, R10 ;  /* 0x000000ffff077224 */ /* 0x000fe200078e000a */
[----:B------:R-:W-:Y:S01]  /*b4e0*/  ISETP.GE.AND P5, PT, R20, RZ, PT ;  /* 0x000000ff1400720c */ /* 0x000fe20003fa6270 */
[----:B------:R-:W-:Y:S02]  /*b4f0*/  IMAD.MOV R14, RZ, RZ, -R14 ;  /* 0x000000ffff0e7224 */ /* 0x000fe400078e0a0e */
[----:B------:R-:W-:Y:S02]  /*b500*/  @!P2 IMAD.MOV R7, RZ, RZ, -R7 ;  /* 0x000000ffff07a224 */ /* 0x000fe400078e0a07 */
[----:B------:R-:W-:Y:S02]  /*b510*/  IMAD R4, R0, R14, R4 ;  /* 0x0000000e00047224 */ /* 0x000fe400078e0204 */
[--C-:B------:R-:W-:Y:S02]  /*b520*/  @!P1 IMAD.IADD R12, R12, 0x1, -R0.reuse ;  /* 0x000000010c0c9824 */ /* 0x100fe400078e0a00 */
[----:B------:R-:W-:Y:S01]  /*b530*/  @!P0 IMAD.IADD R13, R13, 0x1, -R0 ;  /* 0x000000010d0d8824 */ /* 0x000fe200078e0a00 */
[----:B------:R-:W-:Y:S01]  /*b540*/  @!P4 IADD3 R5, R5, -R0, RZ ;  /* 0x800000000505c210 */ /* 0x000fe20007ffe0ff */
[----:B------:R1:W-:Y:S01]  /*b550*/  STL [R1+0x1c0], R7 ;  /* 0x0001c00701007387 */ /* 0x0003e20000100800 */
[----:B0-----:R-:W-:Y:S01]  /*b560*/  IMAD.MOV.U32 R2, RZ, RZ, R12 ;  /* 0x000000ffff027224 */ /* 0x001fe200078e000c */
[----:B------:R-:W-:-:S03]  /*b570*/  ISETP.GT.U32.AND P6, PT, R0, R4, PT ;  /* 0x000000040000720c */ /* 0x000fc60003fc4070 */
[----:B------:R-:W-:Y:S01]  /*b580*/  @!P5 IMAD.MOV R2, RZ, RZ, -R2 ;  /* 0x000000ffff02d224 */ /* 0x000fe200078e0a02 */
[----:B------:R-:W-:Y:S02]  /*b590*/  ISETP.GE.AND P1, PT, R19, RZ, PT ;  /* 0x000000ff1300720c */ /* 0x000fe40003f26270 */
[----:B------:R-:W2:Y:S01]  /*b5a0*/  LDL.LU R19, [R1+0x9c4] ;  /* 0x0009c40001137983 */ /* 0x000ea20000300800 */
[----:B------:R-:W-:-:S03]  /*b5b0*/  ISETP.GE.AND P0, PT, R28, RZ, PT ;  /* 0x000000ff1c00720c */ /* 0x000fc60003f06270 */
[----:B------:R-:W-:Y:S01]  /*b5c0*/  STL [R1+0x1bc], R2 ;  /* 0x0001bc0201007387 */ /* 0x000fe20000100800 */
[----:B------:R-:W-:Y:S02]  /*b5d0*/  IABS R17, R29 ;  /* 0x0000001d00117213 */ /* 0x000fe40000000000 */
[----:B------:R-:W-:Y:S01]  /*b5e0*/  @!P6 IMAD.IADD R4, R4, 0x1, -R0 ;  /* 0x000000010404e824 */ /* 0x000fe200078e0a00 */
[----:B------:R-:W-:-:S04]  /*b5f0*/  ISETP.GE.AND P6, PT, R29, RZ, PT ;  /* 0x000000ff1d00720c */ /* 0x000fc80003fc6270 */
[C---:B------:R-:W-:Y:S02]  /*b600*/  ISETP.GT.U32.AND P2, PT, R0.reuse, R4, PT ;  /* 0x000000040000720c */ /* 0x040fe40003f44070 */
[----:B------:R-:W-:-:S11]  /*b610*/  ISETP.GT.U32.AND P5, PT, R0, R5, PT ;  /* 0x000000050000720c */ /* 0x000fd60003fa4070 */
[--C-:B------:R-:W-:Y:S02]  /*b620*/  @!P2 IMAD.IADD R4, R4, 0x1, -R0.reuse ;  /* 0x000000010404a824 */ /* 0x100fe400078e0a00 */
[----:B------:R-:W-:-:S04]  /*b630*/  @!P5 IMAD.IADD R5, R5, 0x1, -R0 ;  /* 0x000000010505d824 */ /* 0x000fc800078e0a00 */
[----:B------:R-:W-:-:S04]  /*b640*/  IMAD.MOV.U32 R11, RZ, RZ, R5 ;  /* 0x000000ffff0b7224 */ /* 0x000fc800078e0005 */
[----:B------:R-:W-:Y:S01]  /*b650*/  @!P0 IMAD.MOV R11, RZ, RZ, -R11 ;  /* 0x000000ffff0b8224 */ /* 0x000fe200078e0a0b */
[----:B----4-:R-:W-:Y:S02]  /*b660*/  ISETP.GE.AND P4, PT, R3, RZ, PT ;  /* 0x000000ff0300720c */ /* 0x010fe40003f86270 */
[----:B-1----:R-:W-:Y:S01]  /*b670*/  IABS R7, R3 ;  /* 0x0000000300077213 */ /* 0x002fe20000000000 */
[----:B------:R-:W-:-:S04]  /*b680*/  IMAD.MOV.U32 R3, RZ, RZ, R13 ;  /* 0x000000ffff037224 */ /* 0x000fc800078e000d */
[----:B------:R-:W-:-:S05]  /*b690*/  @!P3 IMAD.MOV R3, RZ, RZ, -R3 ;  /* 0x000000ffff03b224 */ /* 0x000fca00078e0a03 */
[----:B------:R0:W-:Y:S04]  /*b6a0*/  STL [R1+0x1b8], R3 ;  /* 0x0001b80301007387 */ /* 0x0001e80000100800 */
[----:B------:R-:W4:Y:S04]  /*b6b0*/  LDL.LU R28, [R1+0x9c8] ;  /* 0x0009c800011c7983 */ /* 0x000f280000300800 */
[----:B------:R-:W4:Y:S01]  /*b6c0*/  LDL.LU R29, [R1+0x9cc] ;  /* 0x0009cc00011d7983 */ /* 0x000f220000300800 */
[----:B0-----:R-:W-:-:S04]  /*b6d0*/  IMAD.MOV.U32 R3, RZ, RZ, R4 ;  /* 0x000000ffff037224 */ /* 0x001fc800078e0004 */
[----:B------:R-:W-:-:S05]  /*b6e0*/  @!P1 IMAD.MOV R3, RZ, RZ, -R3 ;  /* 0x000000ffff039224 */ /* 0x000fca00078e0a03 */
[----:B------:R0:W-:Y:S01]  /*b6f0*/  STL [R1+0x1b4], R3 ;  /* 0x0001b40301007387 */ /* 0x0001e20000100800 */
[----:B---3--:R-:W-:Y:S02]  /*b700*/  IABS R2, R24 ;  /* 0x0000001800027213 */ /* 0x008fe40000000000 */
[----:B------:R-:W-:Y:S02]  /*b710*/  ISETP.GE.AND P2, PT, R24, RZ, PT ;  /* 0x000000ff1800720c */ /* 0x000fe40003f46270 */
[----:B------:R-:W-:Y:S01]  /*b720*/  IABS R9, R25 ;  /* 0x0000001900097213 */ /* 0x000fe20000000000 */
[----:B0-----:R-:W3:Y:S01]  /*b730*/  LDL.LU R3, [R1+0x9d0] ;  /* 0x0009d00001037983 */ /* 0x001ee20000300800 */
[----:B------:R-:W-:Y:S01]  /*b740*/  ISETP.GE.AND P5, PT, R25, RZ, PT ;  /* 0x000000ff1900720c */ /* 0x000fe20003fa6270 */
[----:B------:R-:W-:Y:S02]  /*b750*/  IMAD.MOV.U32 R25, RZ, RZ, R26 ;  /* 0x000000ffff197224 */ /* 0x000fe400078e001a */
[----:B------:R0:W-:Y:S01]  /*b760*/  STL [R1+0x1a0], R11 ;  /* 0x0001a00b01007387 */ /* 0x0001e20000100800 */
[----:B------:R-:W-:-:S03]  /*b770*/  IMAD.MOV.U32 R26, RZ, RZ, R21 ;  /* 0x000000ffff1a7224 */ /* 0x000fc600078e0015 */
[----:B------:R-:W3:Y:S04]  /*b780*/  LDL.LU R24, [R1+0x9d4] ;  /* 0x0009d40001187983 */ /* 0x000ee80000300800 */
[----:B------:R-:W3:Y:S01]  /*b790*/  LDL.LU R21, [R1+0x9d8] ;  /* 0x0009d80001157983 */ /* 0x000ee20000300800 */
[----:B------:R-:W-:-:S04]  /*b7a0*/  IMAD.HI.U32 R6, R8, R17, RZ ;  /* 0x0000001108067227 */ /* 0x000fc800078e00ff */
[----:B------:R-:W-:Y:S02]  /*b7b0*/  IMAD.MOV R6, RZ, RZ, -R6 ;  /* 0x000000ffff067224 */ /* 0x000fe400078e0a06 */
[----:B------:R-:W-:-:S04]  /*b7c0*/  IMAD.HI.U32 R14, R8, R7, RZ ;  /* 0x00000007080e7227 */ /* 0x000fc800078e00ff */
[----:B------:R-:W-:Y:S02]  /*b7d0*/  IMAD R6, R0, R6, R17 ;  /* 0x0000000600067224 */ /* 0x000fe400078e0211 */
[----:B------:R-:W-:-:S03]  /*b7e0*/  IMAD.MOV R14, RZ, RZ, -R14 ;  /* 0x000000ffff0e7224 */ /* 0x000fc600078e0a0e */
[C---:B------:R-:W-:Y:S01]  /*b7f0*/  ISETP.GT.U32.AND P3, PT, R0.reuse, R6, PT ;  /* 0x000000060000720c */ /* 0x040fe20003f64070 */
[----:B------:R-:W-:Y:S02]  /*b800*/  IMAD R7, R0, R14, R7 ;  /* 0x0000000e00077224 */ /* 0x000fe400078e0207 */
[----:B------:R-:W-:-:S03]  /*b810*/  IMAD.HI.U32 R13, R8, R2, RZ ;  /* 0x00000002080d7227 */ /* 0x000fc600078e00ff */
[----:B------:R-:W-:Y:S01]  /*b820*/  ISETP.GT.U32.AND P1, PT, R0, R7, PT ;  /* 0x000000070000720c */ /* 0x000fe20003f24070 */
[----:B------:R-:W-:-:S06]  /*b830*/  IMAD.MOV R13, RZ, RZ, -R13 ;  /* 0x000000ffff0d7224 */ /* 0x000fcc00078e0a0d */
[----:B------:R-:W-:Y:S02]  /*b840*/  @!P3 IMAD.IADD R6, R6, 0x1, -R0 ;  /* 0x000000010606b824 */ /* 0x000fe400078e0a00 */
[----:B------:R-:W-:Y:S02]  /*b850*/  IMAD R2, R0, R13, R2 ;  /* 0x0000000d00027224 */ /* 0x000fe400078e0202 */
[----:B------:R-:W-:Y:S01]  /*b860*/  IMAD.HI.U32 R10, R8, R9, RZ ;  /* 0x00000009080a7227 */ /* 0x000fe200078e00ff */
[C---:B------:R-:W-:Y:S02]  /*b870*/  ISETP.GT.U32.AND P3, PT, R0.reuse, R6, PT ;  /* 0x000000060000720c */ /* 0x040fe40003f64070 */
[----:B------:R-:W-:Y:S01]  /*b880*/  ISETP.GT.U32.AND P0, PT, R0, R2, PT ;  /* 0x000000020000720c */ /* 0x000fe20003f04070 */
[----:B------:R-:W-:Y:S01]  /*b890*/  @!P1 IMAD.IADD R7, R7, 0x1, -R0 ;  /* 0x0000000107079824 */ /* 0x000fe200078e0a00 */
[----:B--2---:R-:W-:-:S05]  /*b8a0*/  IABS R12, R18 ;  /* 0x00000012000c7213 */ /* 0x004fca0000000000 */
[----:B------:R-:W-:-:S04]  /*b8b0*/  IMAD.HI.U32 R4, R8, R12, RZ ;  /* 0x0000000c08047227 */ /* 0x000fc800078e00ff */
[----:B------:R-:W-:-:S04]  /*b8c0*/  IMAD.MOV R4, RZ, RZ, -R4 ;  /* 0x000000ffff047224 */ /* 0x000fc800078e0a04 */
[----:B------:R-:W-:Y:S02]  /*b8d0*/  IMAD R12, R0, R4, R12 ;  /* 0x00000004000c7224 */ /* 0x000fe400078e020c */
[----:B------:R-:W-:-:S03]  /*b8e0*/  IMAD.MOV R10, RZ, RZ, -R10 ;  /* 0x000000ffff0a7224 */ /* 0x000fc600078e0a0a */
[C---:B------:R-:W-:Y:S01]  /*b8f0*/  ISETP.GT.U32.AND P1, PT, R0.reuse, R12, PT ;  /* 0x0000000c0000720c */ /* 0x040fe20003f24070 */
[----:B------:R-:W-:Y:S01]  /*b900*/  IMAD R9, R0, R10, R9 ;  /* 0x0000000a00097224 */ /* 0x000fe200078e0209 */
[----:B------:R-:W-:Y:S02]  /*b910*/  @!P3 IADD3 R6, R6, -R0, RZ ;  /* 0x800000000606b210 */ /* 0x000fe40007ffe0ff */
[----:B------:R-:W-:Y:S02]  /*b920*/  IABS R5, R19 ;  /* 0x0000001300057213 */ /* 0x000fe40000000000 */
[----:B------:R-:W-:Y:S01]  /*b930*/  ISETP.GT.U32.AND P3, PT, R0, R9, PT ;  /* 0x000000090000720c */ /* 0x000fe20003f64070 */
[----:B------:R-:W-:Y:S01]  /*b940*/  @!P0 IMAD.IADD R2, R2, 0x1, -R0 ;  /* 0x0000000102028824 */ /* 0x000fe200078e0a00 */
[----:B------:R-:W-:Y:S01]  /*b950*/  ISETP.GT.U32.AND P0, PT, R0, R7, PT ;  /* 0x000000070000720c */ /* 0x000fe20003f04070 */
[----:B0-----:R-:W-:Y:S02]  /*b960*/  IMAD.MOV.U32 R11, RZ, RZ, R6 ;  /* 0x000000ffff0b7224 */ /* 0x001fe400078e0006 */
[----:B------:R-:W-:-:S04]  /*b970*/  IMAD.HI.U32 R4, R8, R5, RZ ;  /* 0x0000000508047227 */ /* 0x000fc800078e00ff */
[----:B------:R-:W-:Y:S02]  /*b980*/  @!P1 IMAD.IADD R12, R12, 0x1, -R0 ;  /* 0x000000010c0c9824 */ /* 0x000fe400078e0a00 */
[----:B------:R-:W-:-:S03]  /*b990*/  IMAD.MOV R4, RZ, RZ, -R4 ;  /* 0x000000ffff047224 */ /* 0x000fc600078e0a04 */
[C---:B------:R-:W-:Y:S01]  /*b9a0*/  ISETP.GT.U32.AND P1, PT, R0.reuse, R12, PT ;  /* 0x0000000c0000720c */ /* 0x040fe20003f24070 */
[--C-:B------:R-:W-:Y:S01]  /*b9b0*/  @!P3 IMAD.IADD R9, R9, 0x1, -R0.reuse ;  /* 0x000000010909b824 */ /* 0x100fe200078e0a00 */
[C---:B------:R-:W-:Y:S01]  /*b9c0*/  ISETP.GT.U32.AND P3, PT, R0.reuse, R2, PT ;  /* 0x000000020000720c */ /* 0x040fe20003f64070 */
[----:B------:R-:W-:Y:S02]  /*b9d0*/  IMAD R5, R0, R4, R5 ;  /* 0x0000000400057224 */ /* 0x000fe400078e0205 */
[----:B------:R-:W-:-:S03]  /*b9e0*/  @!P0 IMAD.IADD R7, R7, 0x1, -R0 ;  /* 0x0000000107078824 */ /* 0x000fc600078e0a00 */
[----:B------:R-:W-:-:S05]  /*b9f0*/  ISETP.GT.U32.AND P0, PT, R0, R5, PT ;  /* 0x000000050000720c */ /* 0x000fca0003f04070 */
[--C-:B------:R-:W-:Y:S02]  /*ba00*/  @!P1 IMAD.IADD R12, R12, 0x1, -R0.reuse ;  /* 0x000000010c0c9824 */ /* 0x100fe400078e0a00 */
[----:B------:R-:W-:Y:S01]  /*ba10*/  @!P6 IMAD.MOV R11, RZ, RZ, -R11 ;  /* 0x000000ffff0be224 */ /* 0x000fe200078e0a0b */
[----:B------:R-:W-:Y:S01]  /*ba20*/  ISETP.GT.U32.AND P6, PT, R0, R9, PT ;  /* 0x000000090000720c */ /* 0x000fe20003fc4070 */
[----:B------:R-:W-:-:S04]  /*ba30*/  @!P3 IMAD.IADD R2, R2, 0x1, -R0 ;  /* 0x000000010202b824 */ /* 0x000fc800078e0a00 */
[----:B------:R-:W-:Y:S01]  /*ba40*/  @!P0 IMAD.IADD R5, R5, 0x1, -R0 ;  /* 0x0000000105058824 */ /* 0x000fe200078e0a00 */
[----:B------:R0:W-:Y:S01]  /*ba50*/  STL [R1+0x1b0], R11 ;  /* 0x0001b00b01007387 */ /* 0x0001e20000100800 */
[----:B------:R-:W-:Y:S01]  /*ba60*/  ISETP.GE.AND P0, PT, R19, RZ, PT ;  /* 0x000000ff1300720c */ /* 0x000fe20003f06270 */
[----:B------:R-:W-:-:S05]  /*ba70*/  @!P2 IMAD.MOV R2, RZ, RZ, -R2 ;  /* 0x000000ffff02a224 */ /* 0x000fca00078e0a02 */
[----:B------:R-:W-:Y:S01]  /*ba80*/  @!P6 IMAD.IADD R9, R9, 0x1, -R0 ;  /* 0x000000010909e824 */ /* 0x000fe200078e0a00 */
[----:B0-----:R-:W-:Y:S02]  /*ba90*/  MOV R11, R7 ;  /* 0x00000007000b7202 */ /* 0x001fe40000000f00 */
[----:B------:R-:W-:Y:S02]  /*baa0*/  ISETP.GE.AND P6, PT, R18, RZ, PT ;  /* 0x000000ff1200720c */ /* 0x000fe40003fc6270 */
[----:B------:R-:W2:Y:S01]  /*bab0*/  LDL.LU R18, [R1+0x9dc] ;  /* 0x0009dc0001127983 */ /* 0x000ea20000300800 */
[----:B------:R-:W-:-:S03]  /*bac0*/  @!P4 IMAD.MOV R11, RZ, RZ, -R11 ;  /* 0x000000ffff0bc224 */ /* 0x000fc600078e0a0b */
[----:B------:R-:W2:Y:S01]  /*bad0*/  LDL.LU R19, [R1+0x9e0] ;  /* 0x0009e00001137983 */ /* 0x000ea20000300800 */
[----:B------:R-:W-:Y:S01]  /*bae0*/  @!P5 IMAD.MOV R9, RZ, RZ, -R9 ;  /* 0x000000ffff09d224 */ /* 0x000fe200078e0a09 */
[----:B----4-:R-:W-:Y:S02]  /*baf0*/  IABS R14, R28 ;  /* 0x0000001c000e7213 */ /* 0x010fe40000000000 */
[----:B------:R-:W-:-:S03]  /*bb00*/  IABS R13, R29 ;  /* 0x0000001d000d7213 */ /* 0x000fc60000000000 */
[----:B------:R-:W-:-:S04]  /*bb10*/  IMAD.HI.U32 R10, R8, R14, RZ ;  /* 0x0000000e080a7227 */ /* 0x000fc800078e00ff */
[----:B------:R-:W-:Y:S02]  /*bb20*/  IMAD.MOV R10, RZ, RZ, -R10 ;  /* 0x000000ffff0a7224 */ /* 0x000fe400078e0a0a */
[----:B------:R-:W-:Y:S02]  /*bb30*/  IMAD.MOV.U32 R6, RZ, RZ, R13 ;  /* 0x000000ffff067224 */ /* 0x000fe400078e000d */
[----:B------:R-:W-:Y:S02]  /*bb40*/  IMAD R14, R0, R10, R14 ;  /* 0x0000000a000e7224 */ /* 0x000fe400078e020e */
[----:B------:R-:W-:-:S04]  /*bb50*/  IMAD.HI.U32 R10, R8, R6, RZ ;  /* 0x00000006080a7227 */ /* 0x000fc800078e00ff */
[----:B------:R-:W-:-:S04]  /*bb60*/  IMAD.MOV R10, RZ, RZ, -R10 ;  /* 0x000000ffff0a7224 */ /* 0x000fc800078e0a0a */
[----:B------:R-:W-:-:S05]  /*bb70*/  IMAD R6, R0, R10, R6 ;  /* 0x0000000a00067224 */ /* 0x000fca00078e0206 */
[C---:B------:R-:W-:Y:S02]  /*bb80*/  ISETP.GT.U32.AND P1, PT, R0.reuse, R6, PT ;  /* 0x000000060000720c */ /* 0x040fe40003f24070 */
[----:B------:R-:W-:-:S11]  /*bb90*/  ISETP.GT.U32.AND P3, PT, R0, R14, PT ;  /* 0x0000000e0000720c */ /* 0x000fd60003f64070 */
[--C-:B------:R-:W-:Y:S01]  /*bba0*/  @!P1 IMAD.IADD R6, R6, 0x1, -R0.reuse ;  /* 0x0000000106069824 */ /* 0x100fe200078e0a00 */
[----:B------:R-:W-:Y:S01]  /*bbb0*/  ISETP.GT.U32.AND P1, PT, R0, R5, PT ;  /* 0x000000050000720c */ /* 0x000fe20003f24070 */
[----:B------:R-:W-:Y:S01]  /*bbc0*/  @!P3 IMAD.IADD R14, R14, 0x1, -R0 ;  /* 0x000000010e0eb824 */ /* 0x000fe200078e0a00 */
[----:B------:R-:W-:Y:S02]  /*bbd0*/  ISETP.GE.AND P3, PT, R28, RZ, PT ;  /* 0x000000ff1c00720c */ /* 0x000fe40003f66270 */
[C---:B------:R-:W-:Y:S01]  /*bbe0*/  ISETP.GT.U32.AND P2, PT, R0.reuse, R6, PT ;  /* 0x000000060000720c */ /* 0x040fe20003f44070 */
[----:B------:R-:W4:Y:S01]  /*bbf0*/  LDL.LU R28, [R1+0x9e4] ;  /* 0x0009e400011c7983 */ /* 0x000f220000300800 */
[----:B------:R-:W-:-:S03]  /*bc00*/  ISETP.GT.U32.AND P4, PT, R0, R14, PT ;  /* 0x0000000e0000720c */ /* 0x000fc60003f84070 */
[----:B------:R-:W-:Y:S01]  /*bc10*/  STL [R1+0x1ac], R11 ;  /* 0x0001ac0b01007387 */ /* 0x000fe20000100800 */
[----:B---3--:R-:W-:-:S03]  /*bc20*/  IABS R4, R3 ;  /* 0x0000000300047213 */ /* 0x008fc60000000000 */
[----:B------:R0:W-:Y:S01]  /*bc30*/  STL [R1+0x1a8], R2 ;  /* 0x0001a80201007387 */ /* 0x0001e20000100800 */
[----:B------:R-:W-:Y:S01]  /*bc40*/  @!P1 IMAD.IADD R5, R5, 0x1, -R0 ;  /* 0x0000000105059824 */ /* 0x000fe200078e0a00 */
[----:B------:R-:W-:-:S03]  /*bc50*/  ISETP.GE.AND P1, PT, R3, RZ, PT ;  /* 0x000000ff0300720c */ /* 0x000fc60003f26270 */
[----:B------:R-:W-:Y:S02]  /*bc60*/  IMAD.MOV.U32 R3, RZ, RZ, R5 ;  /* 0x000000ffff037224 */ /* 0x000fe400078e0005 */
[----:B0-----:R-:W-:-:S04]  /*bc70*/  IMAD.MOV.U32 R2, RZ, RZ, R12 ;  /* 0x000000ffff027224 */ /* 0x001fc800078e000c */
[----:B------:R-:W-:Y:S01]  /*bc80*/  @!P6 IMAD.MOV R2, RZ, RZ, -R2 ;  /* 0x000000ffff02e224 */ /* 0x000fe200078e0a02 */
[----:B------:R-:W-:Y:S01]  /*bc90*/  STL [R1+0x1a4], R9 ;  /* 0x0001a40901007387 */ /* 0x000fe20000100800 */
[----:B------:R-:W-:Y:S01]  /*bca0*/  @!P0 IMAD.MOV R3, RZ, RZ, -R3 ;  /* 0x000000ffff038224 */ /* 0x000fe200078e0a03 */
[----:B------:R-:W-:Y:S01]  /*bcb0*/  IABS R10, R24 ;  /* 0x00000018000a7213 */ /* 0x000fe20000000000 */
[--C-:B------:R-:W-:Y:S01]  /*bcc0*/  @!P2 IMAD.IADD R6, R6, 0x1, -R0.reuse ;  /* 0x000000010606a824 */ /* 0x100fe200078e0a00 */
[----:B------:R-:W-:Y:S01]  /*bcd0*/  STL [R1+0x188], R2 ;  /* 0x0001880201007387 */ /* 0x000fe20000100800 */
[----:B------:R-:W-:Y:S01]  /*bce0*/  @!P4 IMAD.IADD R14, R14, 0x1, -R0 ;  /* 0x000000010e0ec824 */ /* 0x000fe200078e0a00 */
[----:B------:R-:W-:Y:S02]  /*bcf0*/  ISETP.GE.AND P2, PT, R24, RZ, PT ;  /* 0x000000ff1800720c */ /* 0x000fe40003f46270 */
[----:B------:R-:W-:Y:S01]  /*bd00*/  IABS R13, R21 ;  /* 0x00000015000d7213 */ /* 0x000fe20000000000 */
[----:B------:R-:W3:Y:S01]  /*bd10*/  LDL.LU R24, [R1+0x9e8] ;  /* 0x0009e80001187983 */ /* 0x000ee20000300800 */
[----:B------:R-:W-:-:S03]  /*bd20*/  ISETP.GE.AND P0, PT, R21, RZ, PT ;  /* 0x000000ff1500720c */ /* 0x000fc60003f06270 */
[----:B------:R-:W3:Y:S04]  /*bd30*/  LDL.LU R21, [R1+0x9ec] ;  /* 0x0009ec0001157983 */ /* 0x000ee80000300800 */
[----:B------:R0:W-:Y:S01]  /*bd40*/  STL [R1+0x18c], R3 ;  /* 0x00018c0301007387 */ /* 0x0001e20000100800 */
[----:B------:R-:W-:Y:S01]  /*bd50*/  ISETP.GE.AND P5, PT, R29, RZ, PT ;  /* 0x000000ff1d00720c */ /* 0x000fe20003fa6270 */
[----:B0-----:R-:W-:-:S04]  /*bd60*/  IMAD.MOV.U32 R3, RZ, RZ, R14 ;  /* 0x000000ffff037224 */ /* 0x001fc800078e000e */
[----:B------:R-:W-:-:S05]  /*bd70*/  @!P3 IMAD.MOV R3, RZ, RZ, -R3 ;  /* 0x000000ffff03b224 */ /* 0x000fca00078e0a03 */
[----:B------:R0:W-:Y:S04]  /*bd80*/  STL [R1+0x190], R3 ;  /* 0x0001900301007387 */ /* 0x0001e80000100800 */
[----:B------:R-:W3:Y:S04]  /*bd90*/  LDL R29, [R1+0x9f0] ;  /* 0x0009f000011d7983 */ /* 0x000ee80000100800 */
[----:B0-----:R-:W3:Y:S01]  /*bda0*/  LDL R3, [R1+0x9f4] ;  /* 0x0009f40001037983 */ /* 0x001ee20000100800 */
[----:B------:R-:W-:-:S04]  /*bdb0*/  IMAD.HI.U32 R15, R8, R4, RZ ;  /* 0x00000004080f7227 */ /* 0x000fc800078e00ff */
[----:B------:R-:W-:-:S04]  /*bdc0*/  IMAD.MOV R15, RZ, RZ, -R15 ;  /* 0x000000ffff0f7224 */ /* 0x000fc800078e0a0f */
[----:B------:R-:W-:Y:S02]  /*bdd0*/  IMAD R4, R0, R15, R4 ;  /* 0x0000000f00047224 */ /* 0x000fe400078e0204 */
[----:B------:R-:W-:-:S04]  /*bde0*/  IMAD.HI.U32 R15, R8, R10, RZ ;  /* 0x0000000a080f7227 */ /* 0x000fc800078e00ff */
[----:B------:R-:W-:Y:S01]  /*bdf0*/  IMAD.MOV R15, RZ, RZ, -R15 ;  /* 0x000000ffff0f7224 */ /* 0x000fe200078e0a0f */
[----:B------:R-:W-:Y:S01]  /*be00*/  ISETP.GT.U32.AND P6, PT, R0, R4, PT ;  /* 0x000000040000720c */ /* 0x000fe20003fc4070 */
[----:B------:R-:W-:-:S04]  /*be10*/  IMAD.HI.U32 R7, R8, R13, RZ ;  /* 0x0000000d08077227 */ /* 0x000fc800078e00ff */
[----:B------:R-:W-:Y:S02]  /*be20*/  IMAD R2, R0, R15, R10 ;  /* 0x0000000f00027224 */ /* 0x000fe400078e020a */
[----:B------:R-:W-:-:S03]  /*be30*/  IMAD.MOV R7, RZ, RZ, -R7 ;  /* 0x000000ffff077224 */ /* 0x000fc600078e0a07 */
[C---:B------:R-:W-:Y:S01]  /*be40*/  ISETP.GT.U32.AND P4, PT, R0.reuse, R2, PT ;  /* 0x000000020000720c */ /* 0x040fe20003f84070 */
[----:B------:R-:W-:Y:S02]  /*be50*/  IMAD R13, R0, R7, R13 ;  /* 0x00000007000d7224 */ /* 0x000fe400078e020d */
[----:B------:R-:W-:-:S03]  /*be60*/  @!P6 IMAD.IADD R4, R4, 0x1, -R0 ;  /* 0x000000010404e824 */ /* 0x000fc600078e0a00 */
[----:B------:R-:W-:-:S07]  /*be70*/  ISETP.GT.U32.AND P6, PT, R0, R13, PT ;  /* 0x0000000d0000720c */ /* 0x000fce0003fc4070 */
[----:B------:R-:W-:Y:S01]  /*be80*/  @!P4 IMAD.IADD R2, R2, 0x1, -R0 ;  /* 0x000000010202c824 */ /* 0x000fe200078e0a00 */
[----:B------:R-:W-:-:S05]  /*be90*/  ISETP.GT.U32.AND P4, PT, R0, R4, PT ;  /* 0x000000040000720c */ /* 0x000fca0003f84070 */
[----:B------:R-:W-:Y:S01]  /*bea0*/  @!P6 IMAD.IADD R13, R13, 0x1, -R0 ;  /* 0x000000010d0de824 */ /* 0x000fe200078e0a00 */
[----:B------:R-:W-:Y:S02]  /*beb0*/  ISETP.GT.U32.AND P6, PT, R0, R2, PT ;  /* 0x000000020000720c */ /* 0x000fe40003fc4070 */
[----:B--2---:R-:W-:-:S05]  /*bec0*/  IABS R12, R18 ;  /* 0x00000012000c7213 */ /* 0x004fca0000000000 */
[----:B------:R-:W-:Y:S02]  /*bed0*/  @!P4 IMAD.IADD R4, R4, 0x1, -R0 ;  /* 0x000000010404c824 */ /* 0x000fe400078e0a00 */
[----:B------:R-:W-:-:S04]  /*bee0*/  IMAD.HI.U32 R5, R8, R12, RZ ;  /* 0x0000000c08057227 */ /* 0x000fc800078e00ff */
[----:B------:R-:W-:Y:S02]  /*bef0*/  IMAD.MOV R5, RZ, RZ, -R5 ;  /* 0x000000ffff057224 */ /* 0x000fe400078e0a05 */
[----:B------:R-:W-:Y:S02]  /*bf00*/  IMAD.MOV.U32 R11, RZ, RZ, R4 ;  /* 0x000000ffff0b7224 */ /* 0x000fe400078e0004 */
[----:B------:R-:W-:Y:S02]  /*bf10*/  IMAD R12, R0, R5, R12 ;  /* 0x00000005000c7224 */ /* 0x000fe400078e020c */
[----:B------:R-:W-:Y:S02]  /*bf20*/  @!P5 IMAD.MOV R6, RZ, RZ, -R6 ;  /* 0x000000ffff06d224 */ /* 0x000fe400078e0a06 */
[----:B------:R-:W-:Y:S02]  /*bf30*/  @!P6 IMAD.IADD R2, R2, 0x1, -R0 ;  /* 0x000000010202e824 */ /* 0x000fe400078e0a00 */
[----:B------:R-:W-:Y:S01]  /*bf40*/  @!P1 IMAD.MOV R11, RZ, RZ, -R11 ;  /* 0x000000ffff0b9224 */ /* 0x000fe200078e0a0b */
[----:B------:R-:W-:Y:S01]  /*bf50*/  STL [R1+0x194], R6 ;  /* 0x0001940601007387 */ /* 0x000fe20000100800 */
[----:B------:R-:W-:-:S03]  /*bf60*/  @!P2 IMAD.MOV R2, RZ, RZ, -R2 ;  /* 0x000000ffff02a224 */ /* 0x000fc600078e0a02 */
[----:B------:R0:W-:Y:S01]  /*bf70*/  STL [R1+0x198], R11 ;  /* 0x0001980b01007387 */ /* 0x0001e20000100800 */
[----:B------:R-:W-:Y:S02]  /*bf80*/  IABS R10, R19 ;  /* 0x00000013000a7213 */ /* 0x000fe40000000000 */
[----:B------:R-:W-:Y:S01]  /*bf90*/  ISETP.GE.AND P1, PT, R19, RZ, PT ;  /* 0x000000ff1300720c */ /* 0x000fe20003f26270 */
[----:B0-----:R-:W2:Y:S01]  /*bfa0*/  LDL.LU R11, [R1+0x9fc] ;  /* 0x0009fc00010b7983 */ /* 0x001ea20000300800 */
[----:B----4-:R-:W-:-:S05]  /*bfb0*/  IABS R9, R28 ;  /* 0x0000001c00097213 */ /* 0x010fca0000000000 */
[----:B------:R-:W-:Y:S01]  /*bfc0*/  IMAD.HI.U32 R5, R8, R9, RZ ;  /* 0x0000000908057227 */ /* 0x000fe200078e00ff */
[----:B------:R-:W-:Y:S02]  /*bfd0*/  ISETP.GE.AND P2, PT, R28, RZ, PT ;  /* 0x000000ff1c00720c */ /* 0x000fe40003f46270 */
[----:B------:R-:W4:Y:S01]  /*bfe0*/  LDL.LU R28, [R1+0xa04] ;  /* 0x000a0400011c7983 */ /* 0x000f220000300800 */
[----:B------:R-:W-:-:S03]  /*bff0*/  IMAD.MOV R5, RZ, RZ, -R5 ;  /* 0x000000ffff057224 */ /* 0x000fc600078e0a05 */
[----:B------:R0:W-:Y:S01]  /*c000*/  STL [R1+0x19c], R2 ;  /* 0x00019c0201007387 */ /* 0x0001e20000100800 */
[----:B------:R-:W-:-:S03]  /*c010*/  IMAD R9, R0, R5, R9 ;  /* 0x0000000500097224 */ /* 0x000fc600078e0209 */
[----:B------:R-:W2:Y:S01]  /*c020*/  LDL R19, [R1+0x9f8] ;  /* 0x0009f80001137983 */ /* 0x000ea20000100800 */
[----:B---3--:R-:W-:-:S03]  /*c030*/  IABS R5, R29 ;  /* 0x0000001d00057213 */ /* 0x008fc60000000000 */
[----:B------:R-:W3:Y:S01]  /*c040*/  LDL.LU R29, [R1+0xa08] ;  /* 0x000a0800011d7983 */ /* 0x000ee20000300800 */
[----:B------:R-:W-:-:S03]  /*c050*/  IABS R4, R3 ;  /* 0x0000000300047213 */ /* 0x000fc60000000000 */
[----:B------:R-:W4:Y:S01]  /*c060*/  LDL.LU R3, [R1+0xa0c] ;  /* 0x000a0c0001037983 */ /* 0x000f220000300800 */
[----:B------:R-:W-:Y:S01]  /*c070*/  ISETP.GT.U32.AND P3, PT, R0, R13, PT ;  /* 0x0000000d0000720c */ /* 0x000fe20003f64070 */
[----:B------:R-:W-:-:S12]  /*c080*/  IMAD.HI.U32 R7, R8, R10, RZ ;  /* 0x0000000a08077227 */ /* 0x000fd800078e00ff */
[----:B------:R-:W-:Y:S01]  /*c090*/  @!P3 IMAD.IADD R13, R13, 0x1, -R0 ;  /* 0x000000010d0db824 */ /* 0x000fe200078e0a00 */
[----:B------:R-:W-:Y:S02]  /*c0a0*/  ISETP.GT.U32.AND P3, PT, R0, R9, PT ;  /* 0x000000090000720c */ /* 0x000fe40003f64070 */
[----:B------:R-:W-:Y:S02]  /*c0b0*/  IADD3 R7, -R7, RZ, RZ ;  /* 0x000000ff07077210 */ /* 0x000fe40007ffe1ff */
[----:B------:R-:W-:-:S03]  /*c0c0*/  IABS R6, R21 ;  /* 0x0000001500067213 */ /* 0x000fc60000000000 */
[----:B------:R-:W-:-:S06]  /*c0d0*/  IMAD R10, R0, R7, R10 ;  /* 0x00000007000a7224 */ /* 0x000fcc00078e020a */
[----:B------:R-:W-:Y:S01]  /*c0e0*/  @!P3 IMAD.IADD R9, R9, 0x1, -R0 ;  /* 0x000000010909b824 */ /* 0x000fe200078e0a00 */
[----:B------:R-:W-:Y:S01]  /*c0f0*/  IABS R7, R24 ;  /* 0x0000001800077213 */ /* 0x000fe20000000000 */
[----:B0-----:R-:W-:-:S03]  /*c100*/  IMAD.HI.U32 R2, R8, R6, RZ ;  /* 0x0000000608027227 */ /* 0x001fc600078e00ff */
[----:B------:R-:W-:Y:S01]  /*c110*/  ISETP.GT.U32.AND P3, PT, R0, R9, PT ;  /* 0x000000090000720c */ /* 0x000fe20003f64070 */
[----:B----4-:R0:W-:Y:S04]  /*c120*/  STL [R1+0x3df0], R3 ;  /* 0x003df00301007387 */ /* 0x0101e80000100800 */
[----:B0-----:R-:W4:Y:S01]  /*c130*/  LDL.LU R3, [R1+0xa00] ;  /* 0x000a000001037983 */ /* 0x001f220000300800 */
[----:B------:R-:W-:Y:S02]  /*c140*/  IMAD.MOV R2, RZ, RZ, -R2 ;  /* 0x000000ffff027224 */ /* 0x000fe400078e0a02 */
[----:B------:R-:W-:Y:S01]  /*c150*/  IMAD.HI.U32 R14, R8, R7, RZ ;  /* 0x00000007080e7227 */ /* 0x000fe200078e00ff */
[C---:B------:R-:W-:Y:S02]  /*c160*/  ISETP.GT.U32.AND P4, PT, R0.reuse, R12, PT ;  /* 0x0000000c0000720c */ /* 0x040fe40003f84070 */
[C---:B------:R-:W-:Y:S01]  /*c170*/  ISETP.GT.U32.AND P6, PT, R0.reuse, R10, PT ;  /* 0x0000000a0000720c */ /* 0x040fe20003fc4070 */
[----:B------:R-:W-:-:S02]  /*c180*/  IMAD R6, R0, R2, R6 ;  /* 0x0000000200067224 */ /* 0x000fc400078e0206 */
[----:B------:R-:W-:Y:S02]  /*c190*/  IMAD.MOV R14, RZ, RZ, -R14 ;  /* 0x000000ffff0e7224 */ /* 0x000fe400078e0a0e */
[----:B------:R-:W-:Y:S01]  /*c1a0*/  @!P3 IMAD.IADD R9, R9, 0x1, -R0 ;  /* 0x000000010909b824 */ /* 0x000fe200078e0a00 */
[C---:B------:R-:W-:Y:S01]  /*c1b0*/  ISETP.GT.U32.AND P3, PT, R0.reuse, R6, PT ;  /* 0x000000060000720c */ /* 0x040fe20003f64070 */
[----:B------:R-:W-:Y:S02]  /*c1c0*/  IMAD R7, R0, R14, R7 ;  /* 0x0000000e00077224 */ /* 0x000fe400078e0207 */
[----:B------:R-:W-:-:S04]  /*c1d0*/  IMAD.HI.U32 R14, R8, R4, RZ ;  /* 0x00000004080e7227 */ /* 0x000fc800078e00ff */
[----:B------:R-:W-:Y:S02]  /*c1e0*/  IMAD.MOV R14, RZ, RZ, -R14 ;  /* 0x000000ffff0e7224 */ /* 0x000fe400078e0a0e */
[--C-:B------:R-:W-:Y:S02]  /*c1f0*/  @!P4 IMAD.IADD R12, R12, 0x1, -R0.reuse ;  /* 0x000000010c0cc824 */ /* 0x100fe400078e0a00 */
[----:B------:R-:W-:Y:S01]  /*c200*/  @!P6 IMAD.IADD R10, R10, 0x1, -R0 ;  /* 0x000000010a0ae824 */ /* 0x000fe200078e0a00 */
[----:B--2---:R-:W-:Y:S01]  /*c210*/  IABS R2, R19 ;  /* 0x0000001300027213 */ /* 0x004fe20000000000 */
[C---:B------:R-:W-:Y:S01]  /*c220*/  IMAD R4, R0.reuse, R14, R4 ;  /* 0x0000000e00047224 */ /* 0x040fe200078e0204 */
[----:B------:R-:W-:Y:S01]  /*c230*/  ISETP.GT.U32.AND P4, PT, R0, R12, PT ;  /* 0x0000000c0000720c */ /* 0x000fe20003f84070 */
[----:B------:R-:W-:Y:S01]  /*c240*/  IMAD.HI.U32 R15, R8, R5, RZ ;  /* 0x00000005080f7227 */ /* 0x000fe200078e00ff */
[----:B------:R-:W-:Y:S02]  /*c250*/  ISETP.GT.U32.AND P6, PT, R0, R10, PT ;  /* 0x0000000a0000720c */ /* 0x000fe40003fc4070 */
[----:B------:R-:W-:Y:S01]  /*c260*/  IABS R14, R11 ;  /* 0x0000000b000e7213 */ /* 0x000fe20000000000 */
[----:B------:R-:W-:Y:S01]  /*c270*/  @!P3 IMAD.IADD R6, R6, 0x1, -R0 ;  /* 0x000000010606b824 */ /* 0x000fe200078e0a00 */
[----:B------:R-:W-:Y:S01]  /*c280*/  ISETP.GT.U32.AND P3, PT, R0, R4, PT ;  /* 0x000000040000720c */ /* 0x000fe20003f64070 */
[----:B------:R-:W-:Y:S01]  /*c290*/  IMAD.HI.U32 R17, R8, R2, RZ ;  /* 0x0000000208117227 */ /* 0x000fe200078e00ff */
[----:B------:R-:W-:-:S02]  /*c2a0*/  ISETP.GE.AND P5, PT, R18, RZ, PT ;  /* 0x000000ff1200720c */ /* 0x000fc40003fa6270 */
[----:B------:R-:W-:Y:S01]  /*c2b0*/  IADD3 R15, -R15, RZ, RZ ;  /* 0x000000ff0f0f7210 */ /* 0x000fe20007ffe1ff */
[----:B------:R-:W-:Y:S02]  /*c2c0*/  IMAD.MOV R17, RZ, RZ, -R17 ;  /* 0x000000ffff117224 */ /* 0x000fe400078e0a11 */
[----:B------:R-:W-:Y:S01]  /*c2d0*/  IMAD.HI.U32 R18, R8, R14, RZ ;  /* 0x0000000e08127227 */ /* 0x000fe200078e00ff */
[----:B------:R-:W-:-:S03]  /*c2e0*/  IABS R16, R28 ;  /* 0x0000001c00107213 */ /* 0x000fc60000000000 */
[C---:B------:R-:W-:Y:S02]  /*c2f0*/  IMAD R5, R0.reuse, R15, R5 ;  /* 0x0000000f00057224 */ /* 0x040fe400078e0205 */
[----:B------:R-:W-:Y:S01]  /*c300*/  IMAD R2, R0, R17, R2 ;  /* 0x0000001100027224 */ /* 0x000fe200078e0202 */
[----:B---3--:R-:W-:Y:S01]  /*c310*/  IABS R17, R29 ;  /* 0x0000001d00117213 */ /* 0x008fe20000000000 */
[----:B------:R-:W-:Y:S02]  /*c320*/  IMAD.MOV R18, RZ, RZ, -R18 ;  /* 0x000000ffff127224 */ /* 0x000fe400078e0a12 */
[--C-:B------:R-:W-:Y:S02]  /*c330*/  @!P4 IMAD.IADD R12, R12, 0x1, -R0.reuse ;  /* 0x000000010c0cc824 */ /* 0x100fe400078e0a00 */
[----:B------:R-:W-:Y:S01]  /*c340*/  @!P0 IMAD.MOV R13, RZ, RZ, -R13 ;  /* 0x000000ffff0d8224 */ /* 0x000fe200078e0a0d */
[----:B------:R-:W-:Y:S01]  /*c350*/  ISETP.GE.AND P4, PT, R24, RZ, PT ;  /* 0x000000ff1800720c */ /* 0x000fe20003f86270 */
[----:B------:R-:W-:Y:S01]  /*c360*/  @!P6 IMAD.IADD R10, R10, 0x1, -R0 ;  /* 0x000000010a0ae824 */ /* 0x000fe200078e0a00 */
[----:B------:R-:W2:Y:S01]  /*c370*/  LDL.LU R24, [R1+0xa10] ;  /* 0x000a100001187983 */ /* 0x000ea20000300800 */
[----:B------:R-:W-:-:S04]  /*c380*/  IMAD.HI.U32 R20, R8, R16, RZ ;  /* 0x0000001008147227 */ /* 0x000fc800078e00ff */
[----:B------:R-:W-:Y:S01]  /*c390*/  @!P3 IMAD.IADD R4, R4, 0x1, -R0 ;  /* 0x000000010404b824 */ /* 0x000fe200078e0a00 */
[----:B------:R-:W-:Y:S01]  /*c3a0*/  ISETP.GE.AND P3, PT, R21, RZ, PT ;  /* 0x000000ff1500720c */ /* 0x000fe20003f66270 */
[----:B------:R-:W-:Y:S02]  /*c3b0*/  IMAD R14, R0, R18, R14 ;  /* 0x00000012000e7224 */ /* 0x000fe400078e020e */
[----:B------:R-:W-:Y:S01]  /*c3c0*/  IMAD.HI.U32 R21, R8, R17, RZ ;  /* 0x0000001108157227 */ /* 0x000fe200078e00ff */
[----:B------:R-:W-:-:S03]  /*c3d0*/  @!P2 IADD3 R9, -R9, RZ, RZ ;  /* 0x000000ff0909a210 */ /* 0x000fc60007ffe1ff */
[----:B------:R-:W-:Y:S02]  /*c3e0*/  @!P5 IMAD.MOV R12, RZ, RZ, -R12 ;  /* 0x000000ffff0cd224 */ /* 0x000fe400078e0a0c */
[----:B------:R-:W-:Y:S02]  /*c3f0*/  IMAD.MOV R20, RZ, RZ, -R20 ;  /* 0x000000ffff147224 */ /* 0x000fe400078e0a14 */
[----:B------:R-:W-:Y:S02]  /*c400*/  @!P1 IMAD.MOV R10, RZ, RZ, -R10 ;  /* 0x000000ffff0a9224 */ /* 0x000fe400078e0a0a */
[----:B------:R-:W-:Y:S02]  /*c410*/  IMAD.MOV R21, RZ, RZ, -R21 ;  /* 0x000000ffff157224 */ /* 0x000fe400078e0a15 */
[C---:B------:R-:W-:Y:S02]  /*c420*/  IMAD R16, R0.reuse, R20, R16 ;  /* 0x0000001400107224 */ /* 0x040fe400078e0210 */
[----:B------:R-:W-:Y:S01]  /*c430*/  IMAD R17, R0, R21, R17 ;  /* 0x0000001500117224 */ /* 0x000fe200078e0211 */
[----:B----4-:R-:W-:Y:S01]  /*c440*/  IABS R15, R3 ;  /* 0x00000003000f7213 */ /* 0x010fe20000000000 */
[----:B------:R-:W-:-:S02]  /*c450*/  IMAD.MOV.U32 R18, RZ, RZ, R3 ;  /* 0x000000ffff127224 */ /* 0x000fc400078e0003 */
[----:B------:R-:W3:Y:S02]  /*c460*/  LDL.LU R3, [R1+0x3df0] ;  /* 0x003df00001037983 */ /* 0x000ee40000300800 */
[----:B------:R-:W-:Y:S02]  /*c470*/  IMAD.HI.U32 R19, R8, R15, RZ ;  /* 0x0000000f08137227 */ /* 0x000fe400078e00ff */
[----:B------:R0:W-:Y:S02]  /*c480*/  STL [R1+0x184], R13 ;  /* 0x0001840d01007387 */ /* 0x0001e40000100800 */
[----:B------:R-:W-:Y:S02]  /*c490*/  IMAD.MOV R19, RZ, RZ, -R19 ;  /* 0x000000ffff137224 */ /* 0x000fe400078e0a13 */
[----:B0-----:R-:W4:Y:S02]  /*c4a0*/  LDL.LU R13, [R1+0x9f0] ;  /* 0x0009f000010d7983 */ /* 0x001f240000300800 */
[----:B------:R-:W-:-:S02]  /*c4b0*/  IMAD R15, R0, R19, R15 ;  /* 0x00000013000f7224 */ /* 0x000fc400078e020f */
[----:B------:R-:W-:Y:S01]  /*c4c0*/  STL [R1+0x180], R12 ;  /* 0x0001800c01007387 */ /* 0x000fe20000100800 */
[----:B------:R-:W-:-:S03]  /*c4d0*/  IMAD.MOV.U32 R19, RZ, RZ, R18 ;  /* 0x000000ffff137224 */ /* 0x000fc600078e0012 */
[----:B------:R-:W-:Y:S04]  /*c4e0*/  STL [R1+0x17c], R10 ;  /* 0x00017c0a01007387 */ /* 0x000fe80000100800 */
[----:B------:R-:W3:Y:S04]  /*c4f0*/  LDL.LU R20, [R1+0x9f8] ;  /* 0x0009f80001147983 */ /* 0x000ee80000300800 */
[----:B------:R2:W-:Y:S04]  /*c500*/  STL [R1+0x178], R9 ;  /* 0x0001780901007387 */ /* 0x0005e80000100800 */
[----:B------:R-:W3:Y:S04]  /*c510*/  LDL.LU R18, [R1+0xa14] ;  /* 0x000a140001127983 */ /* 0x000ee80000300800 */
[----:B------:R-:W3:Y:S01]  /*c520*/  LDL.LU R21, [R1+0x9f4] ;  /* 0x0009f40001157983 */ /* 0x000ee20000300800 */
[----:B------:R-:W-:-:S13]  /*c530*/  ISETP.GT.U32.AND P6, PT, R0, R7, PT ;  /* 0x000000070000720c */ /* 0x000fda0003fc4070 */
[----:B------:R-:W-:Y:S01]  /*c540*/  @!P6 IMAD.IADD R7, R7, 0x1, -R0 ;  /* 0x000000010707e824 */ /* 0x000fe200078e0a00 */
[C---:B------:R-:W-:Y:S02]  /*c550*/  ISETP.GT.U32.AND P6, PT, R0.reuse, R5, PT ;  /* 0x000000050000720c */ /* 0x040fe40003fc4070 */
[C---:B------:R-:W-:Y:S02]  /*c560*/  ISETP.GT.U32.AND P5, PT, R0.reuse, R6, PT ;  /* 0x000000060000720c */ /* 0x040fe40003fa4070 */
[----:B------:R-:W-:-:S09]  /*c570*/  ISETP.GT.U32.AND P0, PT, R0, R7, PT ;  /* 0x000000070000720c */ /* 0x000fd20003f04070 */
[----:B------:R-:W-:Y:S01]  /*c580*/  @!P6 IMAD.IADD R5, R5, 0x1, -R0 ;  /* 0x000000010505e824 */ /* 0x000fe200078e0a00 */
[----:B------:R-:W-:-:S04]  /*c590*/  ISETP.GT.U32.AND P6, PT, R0, R2, PT ;  /* 0x000000020000720c */ /* 0x000fc80003fc4070 */
[----:B------:R-:W-:Y:S01]  /*c5a0*/  ISETP.GT.U32.AND P1, PT, R0, R5, PT ;  /* 0x000000050000720c */ /* 0x000fe20003f24070 */
[----:B------:R-:W-:-:S08]  /*c5b0*/  @!P0 IMAD.IADD R7, R7, 0x1, -R0 ;  /* 0x0000000107078824 */ /* 0x000fd000078e0a00 */
[--C-:B------:R-:W-:Y:S01]  /*c5c0*/  @!P6 IMAD.IADD R2, R2, 0x1, -R0.reuse ;  /* 0x000000010202e824 */ /* 0x100fe200078e0a00 */
[----:B------:R-:W-:Y:S01]  /*c5d0*/  ISETP.GT.U32.AND P6, PT, R0, R4, PT ;  /* 0x000000040000720c */ /* 0x000fe20003fc4070 */
[--C-:B------:R-:W-:Y:S01]  /*c5e0*/  @!P5 IMAD.IADD R6, R6, 0x1, -R0.reuse ;  /* 0x000000010606d824 */ /* 0x100fe200078e0a00 */
[C---:B------:R-:W-:Y:S01]  /*c5f0*/  ISETP.GT.U32.AND P0, PT, R0.reuse, R14, PT ;  /* 0x0000000e0000720c */ /* 0x040fe20003f04070 */
[----:B------:R-:W-:Y:S01]  /*c600*/  @!P1 IMAD.IADD R5, R5, 0x1, -R0 ;  /* 0x0000000105059824 */ /* 0x000fe200078e0a00 */
[C---:B------:R-:W-:Y:S02]  /*c610*/  ISETP.GT.U32.AND P5, PT, R0.reuse, R15, PT ;  /* 0x0000000f0000720c */ /* 0x040fe40003fa4070 */
[C---:B------:R-:W-:Y:S02]  /*c620*/  ISETP.GT.U32.AND P1, PT, R0.reuse, R16, PT ;  /* 0x000000100000720c */ /* 0x040fe40003f24070 */
[----:B------:R-:W-:-:S05]  /*c630*/  ISETP.GT.U32.AND P2, PT, R0, R2, PT ;  /* 0x000000020000720c */ /* 0x000fca0003f44070 */
[--C-:B------:R-:W-:Y:S02]  /*c640*/  @!P6 IMAD.IADD R4, R4, 0x1, -R0.reuse ;  /* 0x000000010404e824 */ /* 0x100fe400078e0a00 */
[--C-:B------:R-:W-:Y:S02]  /*c650*/  @!P0 IMAD.IADD R14, R14, 0x1, -R0.reuse ;  /* 0x000000010e0e8824 */ /* 0x100fe400078e0a00 */
[--C-:B------:R-:W-:Y:S02]  /*c660*/  @!P5 IMAD.IADD R15, R15, 0x1, -R0.reuse ;  /* 0x000000010f0fd824 */ /* 0x100fe400078e0a00 */
[----:B------:R-:W-:Y:S02]  /*c670*/  @!P1 IMAD.IADD R16, R16, 0x1, -R0 ;  /* 0x0000000110109824 */ /* 0x000fe400078e0a00 */
[----:B------:R-:W-:Y:S01]  /*c680*/  @!P3 IMAD.MOV R6, RZ, RZ, -R6 ;  /* 0x000000ffff06b224 */ /* 0x000fe200078e0a06 */
[----:B------:R-:W-:Y:S01]  /*c690*/  ISETP.GT.U32.AND P3, PT, R0, R15, PT ;  /* 0x0000000f0000720c */ /* 0x000fe20003f64070 */
[----:B------:R-:W-:Y:S01]  /*c6a0*/  @!P2 IMAD.IADD R2, R2, 0x1, -R0 ;  /* 0x000000010202a824 */ /* 0x000fe200078e0a00 */
[----:B------:R-:W-:Y:S01]  /*c6b0*/  ISETP.GT.U32.AND P2, PT, R0, R17, PT ;  /* 0x000000110000720c */ /* 0x000fe20003f44070 */
[----:B------:R-:W-:Y:S01]  /*c6c0*/  @!P4 IMAD.MOV R7, RZ, RZ, -R7 ;  /* 0x000000ffff07c224 */ /* 0x000fe200078e0a07 */
[----:B------:R-:W-:-:S02]  /*c6d0*/  ISETP.GE.AND P1, PT, R11, RZ, PT ;  /* 0x000000ff0b00720c */ /* 0x000fc40003f26270 */
[----:B------:R-:W3:Y:S04]  /*c6e0*/  LDL.LU R11, [R1+0xa18] ;  /* 0x000a1800010b7983 */ /* 0x000ee80000300800 */
[----:B------:R-:W-:Y:S04]  /*c6f0*/  STL [R1+0x174], R7 ;  /* 0x0001740701007387 */ /* 0x000fe80000100800 */
[----:B------:R-:W-:Y:S01]  /*c700*/  STL [R1+0x170], R6 ;  /* 0x0001700601007387 */ /* 0x000fe20000100800 */
[----:B------:R-:W-:Y:S02]  /*c710*/  @!P3 IADD3 R15, R15, -R0, RZ ;  /* 0x800000000f0fb210 */ /* 0x000fe40007ffe0ff */
[----:B------:R-:W-:Y:S01]  /*c720*/  ISETP.GE.AND P3, PT, R28, RZ, PT ;  /* 0x000000ff1c00720c */ /* 0x000fe20003f66270 */
[----:B------:R-:W-:Y:S01]  /*c730*/  @!P2 IMAD.IADD R17, R17, 0x1, -R0 ;  /* 0x000000011111a824 */ /* 0x000fe200078e0a00 */
[----:B------:R-:W-:-:S04]  /*c740*/  ISETP.GT.U32.AND P2, PT, R0, R14, PT ;  /* 0x0000000e0000720c */ /* 0x000fc80003f44070 */
[----:B------:R-:W-:-:S09]  /*c750*/  ISETP.GT.U32.AND P4, PT, R0, R17, PT ;  /* 0x000000110000720c */ /* 0x000fd20003f84070 */
[----:B------:R-:W-:-:S04]  /*c760*/  @!P2 IMAD.IADD R14, R14, 0x1, -R0 ;  /* 0x000000010e0ea824 */ /* 0x000fc800078e0a00 */
[----:B------:R-:W-:Y:S01]  /*c770*/  @!P4 IMAD.IADD R17, R17, 0x1, -R0 ;  /* 0x000000011111c824 */ /* 0x000fe200078e0a00 */
[----:B--2---:R-:W-:Y:S02]  /*c780*/  IABS R9, R24 ;  /* 0x0000001800097213 */ /* 0x004fe40000000000 */
[----:B----4-:R-:W-:Y:S02]  /*c790*/  ISETP.GE.AND P6, PT, R13, RZ, PT ;  /* 0x000000ff0d00720c */ /* 0x010fe40003fc6270 */
[----:B---3--:R-:W-:-:S11]  /*c7a0*/  ISETP.GE.AND P5, PT, R20, RZ, PT ;  /* 0x000000ff1400720c */ /* 0x008fd60003fa6270 */
[----:B------:R-:W-:Y:S01]  /*c7b0*/  @!P6 IMAD.MOV R5, RZ, RZ, -R5 ;  /* 0x000000ffff05e224 */ /* 0x000fe200078e0a05 */
[----:B------:R-:W-:Y:S02]  /*c7c0*/  ISETP.GT.U32.AND P6, PT, R0, R16, PT ;  /* 0x000000100000720c */ /* 0x000fe40003fc4070 */
[----:B------:R-:W-:Y:S01]  /*c7d0*/  ISETP.GE.AND P0, PT, R21, RZ, PT ;  /* 0x000000ff1500720c */ /* 0x000fe20003f06270 */
[----:B------:R-:W-:Y:S01]  /*c7e0*/  @!P5 IMAD.MOV R2, RZ, RZ, -R2 ;  /* 0x000000ffff02d224 */ /* 0x000fe200078e0a02 */
[----:B------:R-:W-:Y:S09]  /*c7f0*/  STL [R1+0x16c], R5 ;  /* 0x00016c0501007387 */ /* 0x000ff20000100800 */
[----:B------:R-:W-:Y:S01]  /*c800*/  @!P6 IMAD.IADD R16, R16, 0x1, -R0 ;  /* 0x000000011010e824 */ /* 0x000fe200078e0a00 */
[----:B------:R-:W-:Y:S01]  /*c810*/  ISETP.GE.AND P6, PT, R29, RZ, PT ;  /* 0x000000ff1d00720c */ /* 0x000fe20003fc6270 */
[----:B------:R-:W-:-:S05]  /*c820*/  @!P0 IMAD.MOV R4, RZ, RZ, -R4 ;  /* 0x000000ffff048224 */ /* 0x000fca00078e0a04 */
[----:B------:R-:W-:Y:S04]  /*c830*/  STL [R1+0x168], R4 ;  /* 0x0001680401007387 */ /* 0x000fe80000100800 */
[----:B------:R-:W-:Y:S04]  /*c840*/  STL [R1+0x164], R2 ;  /* 0x0001640201007387 */ /* 0x000fe80000100800 */
[----:B------:R-:W2:Y:S04]  /*c850*/  LDL.LU R28, [R1+0xa1c] ;  /* 0x000a1c00011c7983 */ /* 0x000ea80000300800 */
[----:B------:R-:W3:Y:S01]  /*c860*/  LDL.LU R29, [R1+0xa20] ;  /* 0x000a2000011d7983 */ /* 0x000ee20000300800 */
[----:B------:R-:W-:-:S02]  /*c870*/  IABS R10, R3 ;  /* 0x00000003000a7213 */ /* 0x000fc40000000000 */
[----:B------:R-:W-:Y:S01]  /*c880*/  ISETP.GE.AND P4, PT, R3, RZ, PT ;  /* 0x000000ff0300720c */ /* 0x000fe20003f86270 */
[----:B------:R-:W-:-:S04]  /*c890*/  IMAD.MOV.U32 R3, RZ, RZ, R14 ;  /* 0x000000ffff037224 */ /* 0x000fc800078e000e */
[----:B------:R-:W-:-:S05]  /*c8a0*/  @!P1 IMAD.MOV R3, RZ, RZ, -R3 ;  /* 0x000000ffff039224 */ /* 0x000fca00078e0a03 */
[----:B------:R0:W-:Y:S04]  /*c8b0*/  STL [R1+0x160], R3 ;  /* 0x0001600301007387 */ /* 0x0001e80000100800 */
[----:B0-----:R-:W4:Y:S01]  /*c8c0*/  LDL.LU R3, [R1+0xa24] ;  /* 0x000a240001037983 */ /* 0x001f220000300800 */
[----:B------:R-:W-:-:S04]  /*c8d0*/  IMAD.HI.U32 R13, R8, R10, RZ ;  /* 0x0000000a080d7227 */ /* 0x000fc800078e00ff */
[----:B------:R-:W-:-:S04]  /*c8e0*/  IMAD.MOV R13, RZ, RZ, -R13 ;  /* 0x000000ffff0d7224 */ /* 0x000fc800078e0a0d */
[----:B------:R-:W-:-:S05]  /*c8f0*/  IMAD R10, R0, R13, R10 ;  /* 0x0000000d000a7224 */ /* 0x000fca00078e020a */
[----:B------:R-:W-:-:S13]  /*c900*/  ISETP.GT.U32.AND P0, PT, R0, R10, PT ;  /* 0x0000000a0000720c */ /* 0x000fda0003f04070 */
[----:B------:R-:W-:Y:S01]  /*c910*/  @!P0 IMAD.IADD R10, R10, 0x1, -R0 ;  /* 0x000000010a0a8824 */ /* 0x000fe200078e0a00 */
[----:B------:R-:W-:Y:S02]  /*c920*/  ISETP.GE.AND P0, PT, R24, RZ, PT ;  /* 0x000000ff1800720c */ /* 0x000fe40003f06270 */
[----:B------:R-:W2:Y:S01]  /*c930*/  LDL.LU R24, [R1+0xa28] ;  /* 0x000a280001187983 */ /* 0x000ea20000300800 */
[----:B------:R-:W-:Y:S01]  /*c940*/  ISETP.GE.AND P5, PT, R19, RZ, PT ;  /* 0x000000ff1300720c */ /* 0x000fe20003fa6270 */
[----:B------:R-:W-:-:S04]  /*c950*/  IMAD.HI.U32 R12, R8, R9, RZ ;  /* 0x00000009080c7227 */ /* 0x000fc800078e00ff */
[----:B------:R-:W-:Y:S02]  /*c960*/  IMAD.MOV R12, RZ, RZ, -R12 ;  /* 0x000000ffff0c7224 */ /* 0x000fe400078e0a0c */
[----:B------:R-:W-:Y:S02]  /*c970*/  IMAD.MOV.U32 R6, RZ, RZ, R15 ;  /* 0x000000ffff067224 */ /* 0x000fe400078e000f */
[----:B------:R-:W-:Y:S02]  /*c980*/  IMAD.MOV.U32 R7, RZ, RZ, R16 ;  /* 0x000000ffff077224 */ /* 0x000fe400078e0010 */
[C---:B------:R-:W-:Y:S02]  /*c990*/  IMAD R9, R0.reuse, R12, R9 ;  /* 0x0000000c00097224 */ /* 0x040fe400078e0209 */
[----:B------:R-:W-:Y:S02]  /*c9a0*/  @!P5 IMAD.MOV R6, RZ, RZ, -R6 ;  /* 0x000000ffff06d224 */ /* 0x000fe400078e0a06 */
[----:B------:R-:W-:Y:S01]  /*c9b0*/  @!P3 IMAD.MOV R7, RZ, RZ, -R7 ;  /* 0x000000ffff07b224 */ /* 0x000fe200078e0a07 */
[----:B------:R-:W-:-:S02]  /*c9c0*/  ISETP.GT.U32.AND P2, PT, R0, R9, PT ;  /* 0x000000090000720c */ /* 0x000fc40003f44070 */
[----:B------:R0:W-:Y:S04]  /*c9d0*/  STL [R1+0x15c], R6 ;  /* 0x00015c0601007387 */ /* 0x0001e80000100800 */
[----:B------:R1:W-:Y:S04]  /*c9e0*/  STL [R1+0x158], R7 ;  /* 0x0001580701007387 */ /* 0x0003e80000100800 */
[----:B------:R-:W2:Y:S03]  /*c9f0*/  LDL.LU R20, [R1+0xa2c] ;  /* 0x000a2c0001147983 */ /* 0x000ea60000300800 */
[----:B------:R-:W-:-:S05]  /*ca00*/  @!P2 IMAD.IADD R9, R9, 0x1, -R0 ;  /* 0x000000010909a824 */ /* 0x000fca00078e0a00 */
[----:B------:R-:W-:Y:S01]  /*ca10*/  ISETP.GT.U32.AND P5, PT, R0, R9, PT ;  /* 0x000000090000720c */ /* 0x000fe20003fa4070 */
[----:B0-----:R-:W-:-:S04]  /*ca20*/  IMAD.MOV.U32 R6, RZ, RZ, R17 ;  /* 0x000000ffff067224 */ /* 0x001fc800078e0011 */
[----:B------:R-:W-:-:S05]  /*ca30*/  @!P6 IMAD.MOV R6, RZ, RZ, -R6 ;  /* 0x000000ffff06e224 */ /* 0x000fca00078e0a06 */
[----:B------:R2:W-:Y:S03]  /*ca40*/  STL [R1+0x154], R6 ;  /* 0x0001540601007387 */ /* 0x0005e60000100800 */
[----:B------:R-:W-:Y:S01]  /*ca50*/  @!P5 IMAD.IADD R9, R9, 0x1, -R0 ;  /* 0x000000010909d824 */ /* 0x000fe200078e0a00 */
[----:B------:R-:W-:-:S03]  /*ca60*/  ISETP.GT.U32.AND P1, PT, R0, R10, PT ;  /* 0x0000000a0000720c */ /* 0x000fc60003f24070 */
[----:B------:R-:W-:-:S10]  /*ca70*/  @!P0 IMAD.MOV R9, RZ, RZ, -R9 ;  /* 0x000000ffff098224 */ /* 0x000fd400078e0a09 */
[----:B------:R-:W-:-:S05]  /*ca80*/  @!P1 IMAD.IADD R10, R10, 0x1, -R0 ;  /* 0x000000010a0a9824 */ /* 0x000fca00078e0a00 */
[----:B------:R-:W-:Y:S02]  /*ca90*/  @!P4 IADD3 R10, -R10, RZ, RZ ;  /* 0x000000ff0a0ac210 */ /* 0x000fe40007ffe1ff */
[----:B------:R-:W-:-:S05]  /*caa0*/  IABS R12, R18 ;  /* 0x00000012000c7213 */ /* 0x000fca0000000000 */
[----:B------:R-:W-:-:S04]  /*cab0*/  IMAD.HI.U32 R2, R8, R12, RZ ;  /* 0x0000000c08027227 */ /* 0x000fc800078e00ff */
[----:B------:R-:W-:-:S04]  /*cac0*/  IMAD.MOV R2, RZ, RZ, -R2 ;  /* 0x000000ffff027224 */ /* 0x000fc800078e0a02 */
[----:B------:R-:W-:Y:S01]  /*cad0*/  IMAD R2, R0, R2, R12 ;  /* 0x0000000200027224 */ /* 0x000fe200078e020c */
[----:B------:R-:W-:-:S04]  /*cae0*/  IABS R4, R11 ;  /* 0x0000000b00047213 */ /* 0x000fc80000000000 */
[----:B------:R-:W-:Y:S01]  /*caf0*/  ISETP.GT.U32.AND P2, PT, R0, R2, PT ;  /* 0x000000020000720c */ /* 0x000fe20003f44070 */
[----:B------:R-:W-:Y:S01]  /*cb00*/  IMAD.HI.U32 R5, R8, R4, RZ ;  /* 0x0000000408057227 */ /* 0x000fe200078e00ff */
[----:B------:R-:W-:-:S03]  /*cb10*/  ISETP.GE.AND P3, PT, R18, RZ, PT ;  /* 0x000000ff1200720c */ /* 0x000fc60003f66270 */
[----:B------:R-:W-:-:S04]  /*cb20*/  IMAD.MOV R5, RZ, RZ, -R5 ;  /* 0x000000ffff057224 */ /* 0x000fc800078e0a05 */
[----:B------:R-:W-:-:S04]  /*cb30*/  IMAD R4, R0, R5, R4 ;  /* 0x0000000500047224 */ /* 0x000fc800078e0204 */
[----:B------:R-:W-:Y:S01]  /*cb40*/  @!P2 IMAD.IADD R2, R2, 0x1, -R0 ;  /* 0x000000010202a824 */ /* 0x000fe200078e0a00 */
[----:B------:R-:W-:-:S04]  /*cb50*/  ISETP.GT.U32.AND P2, PT, R0, R4, PT ;  /* 0x000000040000720c */ /* 0x000fc80003f44070 */
[----:B------:R-:W-:-:S09]  /*cb60*/  ISETP.GT.U32.AND P4, PT, R0, R2, PT ;  /* 0x000000020000720c */ /* 0x000fd20003f84070 */
[----:B------:R-:W-:-:S04]  /*cb70*/  @!P2 IMAD.IADD R4, R4, 0x1, -R0 ;  /* 0x000000010404a824 */ /* 0x000fc800078e0a00 */
[----:B------:R-:W-:Y:S01]  /*cb80*/  @!P4 IMAD.IADD R2, R2, 0x1, -R0 ;  /* 0x000000010202c824 */ /* 0x000fe200078e0a00 */
[----:B------:R-:W-:Y:S02]  /*cb90*/  ISETP.GT.U32.AND P2, PT, R0, R4, PT ;  /* 0x000000040000720c */ /* 0x000fe40003f44070 */
[----:B------:R-:W-:Y:S01]  /*cba0*/  ISETP.GE.AND P6, PT, R11, RZ, PT ;  /* 0x000000ff0b00720c */ /* 0x000fe20003fc6270 */
[----:B------:R-:W-:-:S10]  /*cbb0*/  IMAD.MOV.U32 R16, RZ, RZ, R2 ;  /* 0x000000ffff107224 */ /* 0x000fd400078e0002 */
[----:B------:R-:W-:Y:S01]  /*cbc0*/  @!P2 IMAD.IADD R4, R4, 0x1, -R0 ;  /* 0x000000010404a824 */ /* 0x000fe200078e0a00 */
[----:B---3--:R-:W-:Y:S02]  /*cbd0*/  ISETP.GE.AND P5, PT, R29, RZ, PT ;  /* 0x000000ff1d00720c */ /* 0x008fe40003fa6270 */
[----:B-1----:R-:W-:Y:S02]  /*cbe0*/  IABS R7, R29 ;  /* 0x0000001d00077213 */ /* 0x002fe40000000000 */
[----:B------:R-:W3:Y:S04]  /*cbf0*/  LDL.LU R29, [R1+0xa30] ;  /* 0x000a3000011d7983 */ /* 0x000ee80000300800 */
[----:B------:R-:W-:Y:S04]  /*cc00*/  STL [R1+0x150], R10 ;  /* 0x0001500a01007387 */ /* 0x000fe80000100800 */
[----:B------:R0:W-:Y:S01]  /*cc10*/  STL [R1+0x13c], R9 ;  /* 0x00013c0901007387 */ /* 0x0001e20000100800 */
[----:B----4-:R-:W-:-:S02]  /*cc20*/  IABS R14, R3 ;  /* 0x00000003000e7213 */ /* 0x010fc40000000000 */
[----:B------:R-:W-:Y:S02]  /*cc30*/  ISETP.GE.AND P0, PT, R3, RZ, PT ;  /* 0x000000ff0300720c */ /* 0x000fe40003f06270 */
[----:B------:R-:W4:Y:S01]  /*cc40*/  LDL.LU R3, [R1+0xa34] ;  /* 0x000a340001037983 */ /* 0x000f220000300800 */
[----:B--2---:R-:W-:-:S03]  /*cc50*/  IABS R6, R28 ;  /* 0x0000001c00067213 */ /* 0x004fc60000000000 */
[----:B------:R-:W2:Y:S02]  /*cc60*/  LDL.LU R18, [R1+0xa38] ;  /* 0x000a380001127983 */ /* 0x000ea40000300800 */
[----:B------:R-:W-:Y:S02]  /*cc70*/  IMAD.HI.U32 R5, R8, R6, RZ ;  /* 0x0000000608057227 */ /* 0x000fe400078e00ff */
[----:B------:R-:W2:Y:S02]  /*cc80*/  LDL.LU R19, [R1+0xa3c] ;  /* 0x000a3c0001137983 */ /* 0x000ea40000300800 */
[----:B------:R-:W-:-:S04]  /*cc90*/  IMAD.MOV R5, RZ, RZ, -R5 ;  /* 0x000000ffff057224 */ /* 0x000fc800078e0a05 */
[----:B------:R-:W-:-:S05]  /*cca0*/  IMAD R6, R0, R5, R6 ;  /* 0x0000000500067224 */ /* 0x000fca00078e0206 */
[----:B------:R-:W-:Y:S02]  /*ccb0*/  ISETP.GT.U32.AND P4, PT, R0, R6, PT ;  /* 0x000000060000720c */ /* 0x000fe40003f84070 */
[----:B------:R-:W-:Y:S02]  /*ccc0*/  ISETP.GE.AND P1, PT, R28, RZ, PT ;  /* 0x000000ff1c00720c */ /* 0x000fe40003f26270 */
[----:B------:R-:W2:Y:S09]  /*ccd0*/  LDL.LU R28, [R1+0xa40] ;  /* 0x000a4000011c7983 */ /* 0x000eb20000300800 */
[----:B------:R-:W-:-:S05]  /*cce0*/  @!P4 IMAD.IADD R6, R6, 0x1, -R0 ;  /* 0x000000010606c824 */ /* 0x000fca00078e0a00 */
[----:B------:R-:W-:Y:S01]  /*ccf0*/  ISETP.GT.U32.AND P4, PT, R0, R6, PT ;  /* 0x000000060000720c */ /* 0x000fe20003f84070 */
[----:B------:R-:W-:Y:S02]  /*cd00*/  IMAD.MOV.U32 R11, RZ, RZ, R4 ;  /* 0x000000ffff0b7224 */ /* 0x000fe400078e0004 */
[----:B------:R-:W-:Y:S02]  /*cd10*/  @!P3 IMAD.MOV R16, RZ, RZ, -R16 ;  /* 0x000000ffff10b224 */ /* 0x000fe400078e0a10 */
[----:B------:R-:W-:Y:S01]  /*cd20*/  @!P6 IMAD.MOV R11, RZ, RZ, -R11 ;  /* 0x000000ffff0be224 */ /* 0x000fe200078e0a0b */
[----:B------:R-:W-:Y:S02]  /*cd30*/  IABS R13, R24 ;  /* 0x00000018000d7213 */ /* 0x000fe40000000000 */
[----:B------:R-:W-:Y:S05]  /*cd40*/  STL [R1+0x144], R16 ;  /* 0x0001441001007387 */ /* 0x000fea0000100800 */
[----:B------:R-:W-:Y:S01]  /*cd50*/  @!P4 IMAD.IADD R6, R6, 0x1, -R0 ;  /* 0x000000010606c824 */ /* 0x000fe200078e0a00 */
[----:B------:R-:W-:Y:S01]  /*cd60*/  ISETP.GE.AND P4, PT, R24, RZ, PT ;  /* 0x000000ff1800720c */ /* 0x000fe20003f86270 */
[----:B------:R1:W-:Y:S01]  /*cd70*/  STL [R1+0x14c], R11 ;  /* 0x00014c0b01007387 */ /* 0x0003e20000100800 */
[----:B------:R-:W-:-:S03]  /*cd80*/  IMAD.MOV.U32 R24, RZ, RZ, R25 ;  /* 0x000000ffff187224 */ /* 0x000fc600078e0019 */
[----:B------:R-:W2:Y:S01]  /*cd90*/  LDL.LU R25, [R1+0xa44] ;  /* 0x000a440001197983 */ /* 0x000ea20000300800 */
[----:B0-----:R-:W-:-:S04]  /*cda0*/  IMAD.HI.U32 R9, R8, R7, RZ ;  /* 0x0000000708097227 */ /* 0x001fc800078e00ff */
[----:B------:R-:W-:Y:S01]  /*cdb0*/  IMAD.MOV R9, RZ, RZ, -R9 ;  /* 0x000000ffff097224 */ /* 0x000fe200078e0a09 */
[----:B------:R-:W-:Y:S01]  /*cdc0*/  IABS R5, R20 ;  /* 0x0000001400057213 */ /* 0x000fe20000000000 */
[----:B------:R-:W-:Y:S01]  /*cdd0*/  IMAD.HI.U32 R15, R8, R14, RZ ;  /* 0x0000000e080f7227 */ /* 0x000fe200078e00ff */
[----:B-1----:R-:W2:Y:S03]  /*cde0*/  LDL.LU R11, [R1+0xa48] ;  /* 0x000a4800010b7983 */ /* 0x002ea60000300800 */
[----:B------:R-:W-:Y:S02]  /*cdf0*/  IMAD R7, R0, R9, R7 ;  /* 0x0000000900077224 */ /* 0x000fe400078e0207 */
[----:B------:R-:W-:-:S03]  /*ce00*/  IMAD.HI.U32 R9, R8, R5, RZ ;  /* 0x0000000508097227 */ /* 0x000fc600078e00ff */
[C---:B------:R-:W-:Y:S01]  /*ce10*/  ISETP.GT.U32.AND P2, PT, R0.reuse, R7, PT ;  /* 0x000000070000720c */ /* 0x040fe20003f44070 */
[----:B------:R-:W-:Y:S02]  /*ce20*/  IMAD.MOV R9, RZ, RZ, -R9 ;  /* 0x000000ffff097224 */ /* 0x000fe400078e0a09 */
[----:B------:R-:W-:Y:S02]  /*ce30*/  IMAD.MOV R15, RZ, RZ, -R15 ;  /* 0x000000ffff0f7224 */ /* 0x000fe400078e0a0f */
[C---:B------:R-:W-:Y:S02]  /*ce40*/  IMAD R5, R0.reuse, R9, R5 ;  /* 0x0000000900057224 */ /* 0x040fe400078e0205 */
[----:B------:R-:W-:-:S06]  /*ce50*/  IMAD R14, R0, R15, R14 ;  /* 0x0000000f000e7224 */ /* 0x000fcc00078e020e */
[----:B------:R-:W-:Y:S02]  /*ce60*/  @!P2 IADD3 R7, R7, -R0, RZ ;  /* 0x800000000707a210 */ /* 0x000fe40007ffe0ff */
[C---:B------:R-:W-:Y:S02]  /*ce70*/  ISETP.GT.U32.AND P2, PT, R0.reuse, R5, PT ;  /* 0x000000050000720c */ /* 0x040fe40003f44070 */
[----:B------:R-:W-:Y:S01]  /*ce80*/  ISETP.GT.U32.AND P3, PT, R0, R14, PT ;  /* 0x0000000e0000720c */ /* 0x000fe20003f64070 */
[----:B------:R-:W-:-:S10]  /*ce90*/  IMAD.MOV.U32 R15, RZ, RZ, R6 ;  /* 0x000000ffff0f7224 */ /* 0x000fd400078e0006 */
[--C-:B------:R-:W-:Y:S02]  /*cea0*/  @!P2 IMAD.IADD R5, R5, 0x1, -R0.reuse ;  /* 0x000000010505a824 */ /* 0x100fe400078e0a00 */
[----:B------:R-:W-:Y:S01]  /*ceb0*/  @!P3 IMAD.IADD R14, R14, 0x1, -R0 ;  /* 0x000000010e0eb824 */ /* 0x000fe200078e0a00 */
[C---:B------:R-:W-:Y:S02]  /*cec0*/  ISETP.GT.U32.AND P3, PT, R0.reuse, R7, PT ;  /* 0x000000070000720c */ /* 0x040fe40003f64070 */
[----:B------:R-:W-:Y:S01]  /*ced0*/  ISETP.GT.U32.AND P2, PT, R0, R5, PT ;  /* 0x000000050000720c */ /* 0x000fe20003f44070 */
[----:B------:R-:W-:Y:S02]  /*cee0*/  @!P1 IMAD.MOV R15, RZ, RZ, -R15 ;  /* 0x000000ffff0f9224 */ /* 0x000fe400078e0a0f */
[----:B------:R-:W-:-:S03]  /*cef0*/  IMAD.HI.U32 R12, R8, R13, RZ ;  /* 0x0000000d080c7227 */ /* 0x000fc600078e00ff */
[----:B------:R-:W-:Y:S05]  /*cf00*/  STL [R1+0x148], R15 ;  /* 0x0001480f01007387 */ /* 0x000fea0000100800 */
[--C-:B------:R-:W-:Y:S02]  /*cf10*/  @!P3 IMAD.IADD R7, R7, 0x1, -R0.reuse ;  /* 0x000000010707b824 */ /* 0x100fe400078e0a00 */
[----:B------:R-:W-:Y:S02]  /*cf20*/  @!P2 IMAD.IADD R5, R5, 0x1, -R0 ;  /* 0x000000010505a824 */ /* 0x000fe400078e0a00 */
[----:B------:R-:W-:-:S04]  /*cf30*/  IMAD.MOV R12, RZ, RZ, -R12 ;  /* 0x000000ffff0c7224 */ /* 0x000fc800078e0a0c */
[----:B------:R-:W-:-:S05]  /*cf40*/  IMAD R13, R0, R12, R13 ;  /* 0x0000000c000d7224 */ /* 0x000fca00078e020d */
[----:B------:R-:W-:-:S13]  /*cf50*/  ISETP.GT.U32.AND P6, PT, R0, R13, PT ;  /* 0x0000000d0000720c */ /* 0x000fda0003fc4070 */
[----:B------:R-:W-:Y:S01]  /*cf60*/  @!P6 IMAD.IADD R13, R13, 0x1, -R0 ;  /* 0x000000010d0de824 */ /* 0x000fe200078e0a00 */
[----:B------:R-:W-:-:S04]  /*cf70*/  ISETP.GT.U32.AND P6, PT, R0, R14, PT ;  /* 0x0000000e0000720c */ /* 0x000fc80003fc4070 */
[----:B------:R-:W-:-:S09]  /*cf80*/  ISETP.GT.U32.AND P1, PT, R0, R13, PT ;  /* 0x0000000d0000720c */ /* 0x000fd20003f24070 */
[----:B------:R-:W-:Y:S01]  /*cf90*/  @!P6 IMAD.IADD R14, R14, 0x1, -R0 ;  /* 0x000000010e0ee824 */ /* 0x000fe200078e0a00 */
[----:B------:R-:W-:-:S04]  /*cfa0*/  ISETP.GE.AND P6, PT, R20, RZ, PT ;  /* 0x000000ff1400720c */ /* 0x000fc80003fc6270 */
[----:B------:R-:W-:Y:S01]  /*cfb0*/  @!P0 IADD3 R14, -R14, RZ, RZ ;  /* 0x000000ff0e0e8210 */ /* 0x000fe20007ffe1ff */
[----:B------:R-:W-:-:S04]  /*cfc0*/  @!P1 IMAD.IADD R13, R13, 0x1, -R0 ;  /* 0x000000010d0d9824 */ /* 0x000fc800078e0a00 */
[----:B------:R-:W-:Y:S01]  /*cfd0*/  @!P4 IMAD.MOV R13, RZ, RZ, -R13 ;  /* 0x000000ffff0dc224 */ /* 0x000fe200078e0a0d */
[----:B---3--:R-:W-:-:S05]  /*cfe0*/  IABS R10, R29 ;  /* 0x0000001d000a7213 */ /* 0x008fca0000000000 */
[----:B------:R-:W-:-:S04]  /*cff0*/  IMAD.HI.U32 R2, R8, R10, RZ ;  /* 0x0000000a08027227 */ /* 0x000fc800078e00ff */
[----:B------:R-:W-:-:S04]  /*d000*/  IMAD.MOV R2, RZ, RZ, -R2 ;  /* 0x000000ffff027224 */ /* 0x000fc800078e0a02 */
[C---:B------:R-:W-:Y:S01]  /*d010*/  IMAD R10, R0.reuse, R2, R10 ;  /* 0x00000002000a7224 */ /* 0x040fe200078e020a */
[----:B------:R-:W-:Y:S02]  /*d020*/  ISETP.GE.AND P2, PT, R29, RZ, PT ;  /* 0x000000ff1d00720c */ /* 0x000fe40003f46270 */
[----:B------:R-:W3:Y:S02]  /*d030*/  LDL.LU R29, [R1+0xa4c] ;  /* 0x000a4c00011d7983 */ /* 0x000ee40000300800 */
[----:B------:R-:W-:Y:S02]  /*d040*/  ISETP.GT.U32.AND P3, PT, R0, R10, PT ;  /* 0x0000000a0000720c */ /* 0x000fe40003f64070 */
[----:B----4-:R-:W-:-:S11]  /*d050*/  IABS R12, R3 ;  /* 0x00000003000c7213 */ /* 0x010fd60000000000 */
[----:B------:R-:W-:Y:S01]  /*d060*/  @!P3 IMAD.IADD R10, R10, 0x1, -R0 ;  /* 0x000000010a0ab824 */ /* 0x000fe200078e0a00 */
[----:B------:R-:W-:Y:S01]  /*d070*/  ISETP.GE.AND P3, PT, R3, RZ, PT ;  /* 0x000000ff0300720c */ /* 0x000fe20003f66270 */
[----:B------:R-:W-:-:S04]  /*d080*/  IMAD.MOV.U32 R3, RZ, RZ, R7 ;  /* 0x000000ffff037224 */ /* 0x000fc800078e0007 */
[----:B------:R-:W-:-:S05]  /*d090*/  @!P5 IMAD.MOV R3, RZ, RZ, -R3 ;  /* 0x000000ffff03d224 */ /* 0x000fca00078e0a03 */
[----:B------:R0:W-:Y:S04]  /*d0a0*/  STL [R1+0xc0], R3 ;  /* 0x0000c00301007387 */ /* 0x0001e80000100800 */
[----:B0-----:R-:W4:Y:S01]  /*d0b0*/  LDL.LU R3, [R1+0xa50] ;  /* 0x000a500001037983 */ /* 0x001f220000300800 */
[----:B------:R-:W-:-:S03]  /*d0c0*/  IMAD.HI.U32 R6, R8, R12, RZ ;  /* 0x0000000c08067227 */ /* 0x000fc600078e00ff */
[----:B------:R0:W-:Y:S01]  /*d0d0*/  STL [R1+0xf8], R14 ;  /* 0x0000f80e01007387 */ /* 0x0001e20000100800 */
[----:B--2---:R-:W-:Y:S01]  /*d0e0*/  IABS R2, R18 ;  /* 0x0000001200027213 */ /* 0x004fe20000000000 */
[----:B------:R-:W-:Y:S02]  /*d0f0*/  IMAD.MOV R6, RZ, RZ, -R6 ;  /* 0x000000ffff067224 */ /* 0x000fe400078e0a06 */
[----:B------:R3:W-:Y:S01]  /*d100*/  STL [R1+0x12c], R13 ;  /* 0x00012c0d01007387 */ /* 0x0007e20000100800 */
[----:B0-----:R-:W-:-:S04]  /*d110*/  IMAD.MOV.U32 R14, RZ, RZ, R5 ;  /* 0x000000ffff0e7224 */ /* 0x001fc800078e0005 */
[----:B------:R-:W-:Y:S01]  /*d120*/  @!P6 IMAD.MOV R14, RZ, RZ, -R14 ;  /* 0x000000ffff0ee224 */ /* 0x000fe200078e0a0e */
[----:B------:R-:W-:Y:S02]  /*d130*/  ISETP.GE.AND P6, PT, R18, RZ, PT ;  /* 0x000000ff1200720c */ /* 0x000fe40003fc6270 */
[----:B------:R-:W2:Y:S01]  /*d140*/  LDL.LU R18, [R1+0xa54] ;  /* 0x000a540001127983 */ /* 0x000ea20000300800 */
[----:B------:R-:W-:Y:S01]  /*d150*/  IABS R4, R19 ;  /* 0x0000001300047213 */ /* 0x000fe20000000000 */
[----:B------:R-:W-:Y:S02]  /*d160*/  IMAD R12, R0, R6, R12 ;  /* 0x00000006000c7224 */ /* 0x000fe400078e020c */
[----:B------:R-:W-:-:S03]  /*d170*/  IMAD.HI.U32 R16, R8, R2, RZ ;  /* 0x0000000208107227 */ /* 0x000fc600078e00ff */
[----:B------:R-:W-:Y:S01]  /*d180*/  ISETP.GT.U32.AND P1, PT, R0, R12, PT ;  /* 0x0000000c0000720c */ /* 0x000fe20003f24070 */
[----:B------:R-:W-:-:S04]  /*d190*/  IMAD.HI.U32 R15, R8, R4, RZ ;  /* 0x00000004080f7227 */ /* 0x000fc800078e00ff */
[----:B------:R-:W-:Y:S02]  /*d1a0*/  IMAD.MOV R16, RZ, RZ, -R16 ;  /* 0x000000ffff107224 */ /* 0x000fe400078e0a10 */
[----:B------:R-:W-:Y:S02]  /*d1b0*/  IMAD.MOV R15, RZ, RZ, -R15 ;  /* 0x000000ffff0f7224 */ /* 0x000fe400078e0a0f */
[C---:B------:R-:W-:Y:S02]  /*d1c0*/  IMAD R2, R0.reuse, R16, R2 ;  /* 0x0000001000027224 */ /* 0x040fe400078e0202 */
[----:B------:R-:W-:-:S03]  /*d1d0*/  IMAD R4, R0, R15, R4 ;  /* 0x0000000f00047224 */ /* 0x000fc600078e0204 */
[----:B------:R-:W-:Y:S01]  /*d1e0*/  ISETP.GT.U32.AND P0, PT, R0, R2, PT ;  /* 0x000000020000720c */ /* 0x000fe20003f04070 */
[----:B------:R-:W-:Y:S01]  /*d1f0*/  @!P1 IMAD.IADD R12, R12, 0x1, -R0 ;  /* 0x000000010c0c9824 */ /* 0x000fe200078e0a00 */
[C---:B------:R-:W-:Y:S02]  /*d200*/  ISETP.GT.U32.AND P4, PT, R0.reuse, R4, PT ;  /* 0x000000040000720c */ /* 0x040fe40003f84070 */
[C---:B------:R-:W-:Y:S02]  /*d210*/  ISETP.GT.U32.AND P1, PT, R0.reuse, R10, PT ;  /* 0x0000000a0000720c */ /* 0x040fe40003f24070 */
[----:B------:R-:W-:Y:S02]  /*d220*/  ISETP.GT.U32.AND P5, PT, R0, R12, PT ;  /* 0x0000000c0000720c */ /* 0x000fe40003fa4070 */
[----:B------:R-:W-:-:S05]  /*d230*/  IABS R9, R28 ;  /* 0x0000001c00097213 */ /* 0x000fca0000000000 */
[--C-:B------:R-:W-:Y:S02]  /*d240*/  @!P0 IMAD.IADD R2, R2, 0x1, -R0.reuse ;  /* 0x0000000102028824 */ /* 0x100fe400078e0a00 */
[----:B------:R-:W-:-:S03]  /*d250*/  @!P4 IMAD.IADD R4, R4, 0x1, -R0 ;  /* 0x000000010404c824 */ /* 0x000fc600078e0a00 */
[----:B------:R-:W-:Y:S01]  /*d260*/  ISETP.GT.U32.AND P4, PT, R0, R2, PT ;  /* 0x000000020000720c */ /* 0x000fe20003f84070 */
[----:B------:R-:W-:Y:S02]  /*d270*/  @!P1 IMAD.IADD R10, R10, 0x1, -R0 ;  /* 0x000000010a0a9824 */ /* 0x000fe400078e0a00 */
[----:B------:R-:W-:-:S04]  /*d280*/  IMAD.HI.U32 R6, R8, R9, RZ ;  /* 0x0000000908067227 */ /* 0x000fc800078e00ff */
[----:B------:R-:W-:Y:S02]  /*d290*/  @!P5 IMAD.IADD R12, R12, 0x1, -R0 ;  /* 0x000000010c0cd824 */ /* 0x000fe400078e0a00 */
[----:B------:R-:W-:Y:S02]  /*d2a0*/  @!P2 IMAD.MOV R10, RZ, RZ, -R10 ;  /* 0x000000ffff0aa224 */ /* 0x000fe400078e0a0a */
[----:B------:R-:W-:Y:S02]  /*d2b0*/  IMAD.MOV R6, RZ, RZ, -R6 ;  /* 0x000000ffff067224 */ /* 0x000fe400078e0a06 */
[----:B------:R-:W-:Y:S01]  /*d2c0*/  @!P3 IMAD.MOV R12, RZ, RZ, -R12 ;  /* 0x000000ffff0cb224 */ /* 0x000fe200078e0a0c */
[----:B------:R0:W-:Y:S01]  /*d2d0*/  STL [R1+0x138], R14 ;  /* 0x0001380e01007387 */ /* 0x0001e20000100800 */
[----:B------:R-:W-:Y:S01]  /*d2e0*/  ISETP.GE.AND P0, PT, R28, RZ, PT ;  /* 0x000000ff1c00720c */ /* 0x000fe20003f06270 */
[----:B------:R-:W-:Y:S02]  /*d2f0*/  IMAD R9, R0, R6, R9 ;  /* 0x0000000600097224 */ /* 0x000fe400078e0209 */
[----:B------:R-:W2:Y:S01]  /*d300*/  LDL.LU R28, [R1+0xa58] ;  /* 0x000a5800011c7983 */ /* 0x000ea20000300800 */
[----:B------:R-:W-:Y:S01]  /*d310*/  @!P4 IMAD.IADD R2, R2, 0x1, -R0 ;  /* 0x000000010202c824 */ /* 0x000fe200078e0a00 */
[----:B------:R-:W-:-:S02]  /*d320*/  IABS R6, R25 ;  /* 0x0000001900067213 */ /* 0x000fc40000000000 */
[----:B------:R4:W-:Y:S01]  /*d330*/  STL [R1+0x134], R10 ;  /* 0x0001340a01007387 */ /* 0x0009e20000100800 */
[----:B------:R-:W-:-:S03]  /*d340*/  ISETP.GE.AND P4, PT, R25, RZ, PT ;  /* 0x000000ff1900720c */ /* 0x000fc60003f86270 */
[----:B------:R-:W-:Y:S04]  /*d350*/  STL [R1+0x130], R12 ;  /* 0x0001300c01007387 */ /* 0x000fe80000100800 */
[----:B------:R-:W2:Y:S01]  /*d360*/  LDL.LU R25, [R1+0xa5c] ;  /* 0x000a5c0001197983 */ /* 0x000ea20000300800 */
[----:B------:R-:W-:Y:S01]  /*d370*/  IMAD.HI.U32 R5, R8, R6, RZ ;  /* 0x0000000608057227 */ /* 0x000fe200078e00ff */
[----:B------:R-:W-:Y:S02]  /*d380*/  IABS R7, R11 ;  /* 0x0000000b00077213 */ /* 0x000fe40000000000 */
[C---:B------:R-:W-:Y:S01]  /*d390*/  ISETP.GT.U32.AND P1, PT, R0.reuse, R9, PT ;  /* 0x000000090000720c */ /* 0x040fe20003f24070 */
[----:B------:R-:W-:Y:S01]  /*d3a0*/  IMAD.MOV R5, RZ, RZ, -R5 ;  /* 0x000000ffff057224 */ /* 0x000fe200078e0a05 */
[----:B------:R-:W-:-:S03]  /*d3b0*/  ISETP.GT.U32.AND P2, PT, R0, R4, PT ;  /* 0x000000040000720c */ /* 0x000fc60003f44070 */
[----:B------:R-:W-:Y:S02]  /*d3c0*/  IMAD R6, R0, R5, R6 ;  /* 0x0000000500067224 */ /* 0x000fe400078e0206 */
[----:B------:R-:W-:-:S04]  /*d3d0*/  IMAD.HI.U32 R5, R8, R7, RZ ;  /* 0x0000000708057227 */ /* 0x000fc800078e00ff */
[----:B------:R-:W-:Y:S01]  /*d3e0*/  IMAD.MOV R5, RZ, RZ, -R5 ;  /* 0x000000ffff057224 */ /* 0x000fe200078e0a05 */
[C---:B------:R-:W-:Y:S01]  /*d3f0*/  ISETP.GT.U32.AND P3, PT, R0.reuse, R6, PT ;  /* 0x000000060000720c */ /* 0x040fe20003f64070 */
[--C-:B------:R-:W-:Y:S02]  /*d400*/  @!P1 IMAD.IADD R9, R9, 0x1, -R0.reuse ;  /* 0x0000000109099824 */ /* 0x100fe400078e0a00 */
[----:B------:R-:W-:Y:S02]  /*d410*/  IMAD R7, R0, R5, R7 ;  /* 0x0000000500077224 */ /* 0x000fe400078e0207 */
[----:B------:R-:W-:Y:S01]  /*d420*/  @!P2 IMAD.IADD R4, R4, 0x1, -R0 ;  /* 0x000000010404a824 */ /* 0x000fe200078e0a00 */
[C---:B------:R-:W-:Y:S02]  /*d430*/  ISETP.GT.U32.AND P1, PT, R0.reuse, R9, PT ;  /* 0x000000090000720c */ /* 0x040fe40003f24070 */
[----:B------:R-:W-:Y:S02]  /*d440*/  ISETP.GT.U32.AND P2, PT, R0, R7, PT ;  /* 0x000000070000720c */ /* 0x000fe40003f44070 */
[----:B------:R-:W-:-:S03]  /*d450*/  ISETP.GE.AND P5, PT, R19, RZ, PT ;  /* 0x000000ff1300720c */ /* 0x000fc60003fa6270 */
[----:B------:R-:W-:Y:S01]  /*d460*/  @!P3 IADD3 R6, R6, -R0, RZ ;  /* 0x800000000606b210 */ /* 0x000fe20007ffe0ff */
[----:B------:R-:W-:-:S05]  /*d470*/  IMAD.MOV.U32 R16, RZ, RZ, R2 ;  /* 0x000000ffff107224 */ /* 0x000fca00078e0002 */
[--C-:B------:R-:W-:Y:S02]  /*d480*/  @!P1 IMAD.IADD R9, R9, 0x1, -R0.reuse ;  /* 0x0000000109099824 */ /* 0x100fe400078e0a00 */
[----:B------:R-:W-:Y:S01]  /*d490*/  @!P2 IMAD.IADD R7, R7, 0x1, -R0 ;  /* 0x000000010707a824 */ /* 0x000fe200078e0a00 */
[----:B------:R-:W-:Y:S02]  /*d4a0*/  ISETP.GT.U32.AND P2, PT, R0, R6, PT ;  /* 0x000000060000720c */ /* 0x000fe40003f44070 */
[----:B------:R-:W-:Y:S02]  /*d4b0*/  ISETP.GE.AND P1, PT, R11, RZ, PT ;  /* 0x000000ff0b00720c */ /* 0x000fe40003f26270 */
[----:B------:R-:W2:Y:S01]  /*d4c0*/  LDL.LU R11, [R1+0xa60] ;  /* 0x000a6000010b7983 */ /* 0x000ea20000300800 */
[----:B------:R-:W-:Y:S02]  /*d4d0*/  IMAD.MOV.U32 R15, RZ, RZ, R4 ;  /* 0x000000ffff0f7224 */ /* 0x000fe400078e0004 */
[----:B------:R-:W-:-:S02]  /*d4e0*/  @!P6 IMAD.MOV R16, RZ, RZ, -R16 ;  /* 0x000000ffff10e224 */ /* 0x000fc400078e0a10 */
[----:B------:R-:W-:-:S04]  /*d4f0*/  @!P5 IMAD.MOV R15, RZ, RZ, -R15 ;  /* 0x000000ffff0fd224 */ /* 0x000fc800078e0a0f */
[----:B------:R-:W-:Y:S01]  /*d500*/  @!P2 IMAD.IADD R6, R6, 0x1, -R0 ;  /* 0x000000010606a824 */ /* 0x000fe200078e0a00 */
[----:B------:R-:W-:-:S13]  /*d510*/  ISETP.GT.U32.AND P6, PT, R0, R7, PT ;  /* 0x000000070000720c */ /* 0x000fda0003fc4070 */
[----:B------:R-:W-:Y:S02]  /*d520*/  @!P6 IMAD.IADD R7, R7, 0x1, -R0 ;  /* 0x000000010707e824 */ /* 0x000fe400078e0a00 */
[----:B------:R-:W-:Y:S01]  /*d530*/  @!P4 IMAD.MOV R6, RZ, RZ, -R6 ;  /* 0x000000ffff06c224 */ /* 0x000fe200078e0a06 */
[----:B---3--:R-:W-:-:S05]  /*d540*/  IABS R13, R29 ;  /* 0x0000001d000d7213 */ /* 0x008fca0000000000 */
[----:B0-----:R-:W-:Y:S01]  /*d550*/  IMAD.HI.U32 R14, R8, R13, RZ ;  /* 0x0000000d080e7227 */ /* 0x001fe200078e00ff */
[----:B------:R-:W-:Y:S02]  /*d560*/  ISETP.GE.AND P3, PT, R29, RZ, PT ;  /* 0x000000ff1d00720c */ /* 0x000fe40003f66270 */
[----:B------:R-:W3:Y:S01]  /*d570*/  LDL.LU R29, [R1+0xa64] ;  /* 0x000a6400011d7983 */ /* 0x000ee20000300800 */
[----:B------:R-:W-:-:S04]  /*d580*/  IMAD.MOV R14, RZ, RZ, -R14 ;  /* 0x000000ffff0e7224 */ /* 0x000fc800078e0a0e */
[----:B------:R-:W-:Y:S02]  /*d590*/  IMAD R13, R0, R14, R13 ;  /* 0x0000000e000d7224 */ /* 0x000fe400078e020d */
[----:B------:R-:W-:Y:S01]  /*d5a0*/  IMAD.MOV.U32 R14, RZ, RZ, R9 ;  /* 0x000000ffff0e7224 */ /* 0x000fe200078e0009 */
[----:B------:R-:W-:Y:S03]  /*d5b0*/  STL [R1+0x118], R16 ;  /* 0x0001181001007387 */ /* 0x000fe60000100800 */
[----:B------:R-:W-:Y:S01]  /*d5c0*/  @!P0 IMAD.MOV R14, RZ, RZ, -R14 ;  /* 0x000000ffff0e8224 */ /* 0x000fe200078e0a0e */
[----:B------:R0:W-:Y:S04]  /*d5d0*/  STL [R1+0x124], R15 ;  /* 0x0001240f01007387 */ /* 0x0001e80000100800 */
[----:B------:R1:W-:Y:S01]  /*d5e0*/  STL [R1+0x128], R14 ;  /* 0x0001280e01007387 */ /* 0x0003e20000100800 */
[----:B----4-:R-:W-:-:S02]  /*d5f0*/  IABS R10, R3 ;  /* 0x00000003000a7213 */ /* 0x010fc40000000000 */
[----:B------:R-:W-:Y:S01]  /*d600*/  ISETP.GE.AND P2, PT, R3, RZ, PT ;  /* 0x000000ff0300720c */ /* 0x000fe20003f46270 */
[----:B------:R-:W-:Y:S02]  /*d610*/  IMAD.MOV.U32 R3, RZ, RZ, R24 ;  /* 0x000000ffff037224 */ /* 0x000fe400078e0018 */
[----:B------:R-:W4:Y:S01]  /*d620*/  LDL.LU R24, [R1+0xa68] ;  /* 0x000a680001187983 */ /* 0x000f220000300800 */
[----:B--2---:R-:W-:-:S05]  /*d630*/  IABS R5, R18 ;  /* 0x0000001200057213 */ /* 0x004fca0000000000 */
[----:B------:R-:W-:-:S04]  /*d640*/  IMAD.HI.U32 R2, R8, R5, RZ ;  /* 0x0000000508027227 */ /* 0x000fc800078e00ff */
[----:B------:R-:W-:-:S04]  /*d650*/  IMAD.MOV R2, RZ, RZ, -R2 ;  /* 0x000000ffff027224 */ /* 0x000fc800078e0a02 */
[C---:B------:R-:W-:Y:S01]  /*d660*/  IMAD R5, R0.reuse, R2, R5 ;  /* 0x0000000200057224 */ /* 0x040fe200078e0205 */
[----:B------:R-:W-:-:S04]  /*d670*/  ISETP.GT.U32.AND P5, PT, R0, R13, PT ;  /* 0x0000000d0000720c */ /* 0x000fc80003fa4070 */
[----:B------:R-:W-:-:S09]  /*d680*/  ISETP.GT.U32.AND P6, PT, R0, R5, PT ;  /* 0x000000050000720c */ /* 0x000fd20003fc4070 */
[----:B------:R-:W-:-:S04]  /*d690*/  @!P5 IMAD.IADD R13, R13, 0x1, -R0 ;  /* 0x000000010d0dd824 */ /* 0x000fc800078e0a00 */
[----:B------:R-:W-:Y:S01]  /*d6a0*/  @!P6 IMAD.IADD R5, R5, 0x1, -R0 ;  /* 0x000000010505e824 */ /* 0x000fe200078e0a00 */
[----:B------:R-:W-:-:S04]  /*d6b0*/  ISETP.GT.U32.AND P4, PT, R0, R13, PT ;  /* 0x0000000d0000720c */ /* 0x000fc80003f84070 */
[----:B------:R-:W-:Y:S02]  /*d6c0*/  ISETP.GT.U32.AND P6, PT, R0, R5, PT ;  /* 0x000000050000720c */ /* 0x000fe40003fc4070 */
[----:B0-----:R-:W-:Y:S01]  /*d6d0*/  MOV R15, R7 ;  /* 0x00000007000f7202 */ /* 0x001fe20000000f00 */
[----:B------:R-:W-:-:S04]  /*d6e0*/  IMAD.HI.U32 R12, R8, R10, RZ ;  /* 0x0000000a080c7227 */ /* 0x000fc800078e00ff */
[----:B------:R-:W-:Y:S02]  /*d6f0*/  @!P1 IMAD.MOV R15, RZ, RZ, -R15 ;  /* 0x000000ffff0f9224 */ /* 0x000fe400078e0a0f */
[----:B------:R-:W-:Y:S01]  /*d700*/  IMAD.MOV R12, RZ, RZ, -R12 ;  /* 0x000000ffff0c7224 */ /* 0x000fe200078e0a0c */
[----:B------:R0:W-:Y:S01]  /*d710*/  STL [R1+0x120], R6 ;  /* 0x0001200601007387 */ /* 0x0001e20000100800 */
[----:B------:R-:W-:Y:S02]  /*d720*/  @!P4 IMAD.IADD R13, R13, 0x1, -R0 ;  /* 0x000000010d0dc824 */ /* 0x000fe400078e0a00 */
[----:B------:R-:W-:Y:S01]  /*d730*/  IMAD R10, R0, R12, R10 ;  /* 0x0000000c000a7224 */ /* 0x000fe200078e020a */
[----:B------:R-:W-:Y:S01]  /*d740*/  STL [R1+0x11c], R15 ;  /* 0x00011c0f01007387 */ /* 0x000fe20000100800 */
[----:B------:R-:W-:Y:S01]  /*d750*/  @!P6 IMAD.IADD R5, R5, 0x1, -R0 ;  /* 0x000000010505e824 */ /* 0x000fe200078e0a00 */
[----:B------:R-:W-:Y:S02]  /*d760*/  IABS R4, R28 ;  /* 0x0000001c00047213 */ /* 0x000fe40000000000 */
[----:B------:R-:W-:-:S02]  /*d770*/  ISETP.GE.AND P4, PT, R28, RZ, PT ;  /* 0x000000ff1c00720c */ /* 0x000fc40003f86270 */
[----:B------:R-:W2:Y:S01]  /*d780*/  LDL.LU R28, [R1+0xa6c] ;  /* 0x000a6c00011c7983 */ /* 0x000ea20000300800 */
[----:B------:R-:W-:Y:S02]  /*d790*/  IABS R12, R25 ;  /* 0x00000019000c7213 */ /* 0x000fe40000000000 */
[----:B------:R-:W-:Y:S02]  /*d7a0*/  ISETP.GE.AND P6, PT, R25, RZ, PT ;  /* 0x000000ff1900720c */ /* 0x000fe40003fc6270 */
[----:B------:R-:W2:Y:S01]  /*d7b0*/  LDL.LU R25, [R1+0xa70] ;  /* 0x000a700001197983 */ /* 0x000ea20000300800 */
[----:B------:R-:W-:Y:S01]  /*d7c0*/  ISETP.GT.U32.AND P0, PT, R0, R10, PT ;  /* 0x0000000a0000720c */ /* 0x000fe20003f04070 */
[----:B------:R-:W-:-:S04]  /*d7d0*/  IMAD.HI.U32 R9, R8, R4, RZ ;  /* 0x0000000408097227 */ /* 0x000fc800078e00ff */
[----:B------:R-:W-:Y:S02]  /*d7e0*/  IMAD.MOV R9, RZ, RZ, -R9 ;  /* 0x000000ffff097224 */ /* 0x000fe400078e0a09 */
[----:B-1----:R-:W-:-:S06]  /*d7f0*/  IMAD.HI.U32 R14, R8, R12, RZ ;  /* 0x0000000c080e7227 */ /* 0x002fcc00078e00ff */
[----:B------:R-:W-:-:S05]  /*d800*/  @!P0 IMAD.IADD R10, R10, 0x1, -R0 ;  /* 0x000000010a0a8824 */ /* 0x000fca00078e0a00 */
[C---:B------:R-:W-:Y:S01]  /*d810*/  ISETP.GT.U32.AND P0, PT, R0.reuse, R10, PT ;  /* 0x0000000a0000720c */ /* 0x040fe20003f04070 */
[----:B------:R-:W-:Y:S02]  /*d820*/  IMAD R4, R0, R9, R4 ;  /* 0x0000000900047224 */ /* 0x000fe400078e0204 */
[----:B------:R-:W-:-:S03]  /*d830*/  IMAD.MOV R14, RZ, RZ, -R14 ;  /* 0x000000ffff0e7224 */ /* 0x000fc600078e0a0e */
[C---:B------:R-:W-:Y:S01]  /*d840*/  ISETP.GT.U32.AND P1, PT, R0.reuse, R4, PT ;  /* 0x000000040000720c */ /* 0x040fe20003f24070 */
[----:B------:R-:W-:-:S06]  /*d850*/  IMAD R7, R0, R14, R12 ;  /* 0x0000000e00077224 */ /* 0x000fcc00078e020c */
[----:B------:R-:W-:Y:S01]  /*d860*/  @!P0 IMAD.IADD R10, R10, 0x1, -R0 ;  /* 0x000000010a0a8824 */ /* 0x000fe200078e0a00 */
[----:B------:R-:W-:-:S05]  /*d870*/  ISETP.GT.U32.AND P0, PT, R0, R7, PT ;  /* 0x000000070000720c */ /* 0x000fca0003f04070 */
[----:B------:R-:W-:-:S08]  /*d880*/  @!P1 IMAD.IADD R4, R4, 0x1, -R0 ;  /* 0x0000000104049824 */ /* 0x000fd000078e0a00 */
[----:B------:R-:W-:Y:S01]  /*d890*/  @!P0 IMAD.IADD R7, R7, 0x1, -R0 ;  /* 0x0000000107078824 */ /* 0x000fe200078e0a00 */
[----:B------:R-:W-:Y:S02]  /*d8a0*/  ISETP.GT.U32.AND P0, PT, R0, R4, PT ;  /* 0x000000040000720c */ /* 0x000fe40003f04070 */
[----:B------:R-:W-:Y:S02]  /*d8b0*/  ISETP.GE.AND P5, PT, R18, RZ, PT ;  /* 0x000000ff1200720c */ /* 0x000fe40003fa6270 */
[----:B------:R-:W-:Y:S01]  /*d8c0*/  IABS R2, R11 ;  /* 0x0000000b00027213 */ /* 0x000fe20000000000 */
[----:B------:R-:W-:Y:S02]  /*d8d0*/  @!P3 IMAD.MOV R13, RZ, RZ, -R13 ;  /* 0x000000ffff0db224 */ /* 0x000fe400078e0a0d */
[----:B------:R-:W-:-:S06]  /*d8e0*/  @!P2 IMAD.MOV R10, RZ, RZ, -R10 ;  /* 0x000000ffff0aa224 */ /* 0x000fcc00078e0a0a */
[----:B------:R-:W-:Y:S02]  /*d8f0*/  @!P0 IMAD.IADD R4, R4, 0x1, -R0 ;  /* 0x0000000104048824 */ /* 0x000fe400078e0a00 */
[----:B0-----:R-:W-:Y:S01]  /*d900*/  IMAD.HI.U32 R6, R8, R2, RZ ;  /* 0x0000000208067227 */ /* 0x001fe200078e00ff */
[----:B------:R-:W-:Y:S03]  /*d910*/  STL [R1+0x104], R13 ;  /* 0x0001040d01007387 */ /* 0x000fe60000100800 */
[----:B------:R-:W-:Y:S02]  /*d920*/  @!P5 IMAD.MOV R5, RZ, RZ, -R5 ;  /* 0x000000ffff05d224 */ /* 0x000fe400078e0a05 */
[----:B------:R-:W-:Y:S01]  /*d930*/  IMAD.MOV R6, RZ, RZ, -R6 ;  /* 0x000000ffff067224 */ /* 0x000fe200078e0a06 */
[----:B------:R-:W-:Y:S03]  /*d940*/  STL [R1+0x108], R10 ;  /* 0x0001080a01007387 */ /* 0x000fe60000100800 */
[C---:B------:R-:W-:Y:S01]  /*d950*/  IMAD R2, R0.reuse, R6, R2 ;  /* 0x0000000600027224 */ /* 0x040fe200078e0202 */
[----:B------:R-:W-:Y:S01]  /*d960*/  STL [R1+0x10c], R5 ;  /* 0x00010c0501007387 */ /* 0x000fe20000100800 */
[----:B------:R-:W-:-:S02]  /*d970*/  ISETP.GT.U32.AND P3, PT, R0, R7, PT ;  /* 0x000000070000720c */ /* 0x000fc40003f64070 */
[----:B------:R-:W-:-:S11]  /*d980*/  ISETP.GE.AND P5, PT, R11, RZ, PT ;  /* 0x000000ff0b00720c */ /* 0x000fd60003fa6270 */
[----:B------:R-:W-:-:S04]  /*d990*/  @!P3 IMAD.IADD R7, R7, 0x1, -R0 ;  /* 0x000000010707b824 */ /* 0x000fc800078e0a00 */
[----:B------:R-:W-:-:S04]  /*d9a0*/  IMAD.MOV.U32 R11, RZ, RZ, R7 ;  /* 0x000000ffff0b7224 */ /* 0x000fc800078e0007 */
[----:B------:R-:W-:Y:S01]  /*d9b0*/  @!P6 IMAD.MOV R11, RZ, RZ, -R11 ;  /* 0x000000ffff0be224 */ /* 0x000fe200078e0a0b */
[----:B---3--:R-:W-:Y:S02]  /*d9c0*/  IABS R9, R29 ;  /* 0x0000001d00097213 */ /* 0x008fe40000000000 */
[----:B------:R-:W-:Y:S01]  /*d9d0*/  ISETP.GE.AND P0, PT, R29, RZ, PT ;  /* 0x000000ff1d00720c */ /* 0x000fe20003f06270 */
[----:B------:R-:W-:Y:S02]  /*d9e0*/  IMAD.MOV.U32 R29, RZ, RZ, R3 ;  /* 0x000000ffff1d7224 */ /* 0x000fe400078e0003 */
[----:B------:R-:W-:-:S04]  /*d9f0*/  IMAD.MOV.U32 R3, RZ, RZ, R4 ;  /* 0x000000ffff037224 */ /* 0x000fc800078e0004 */
[----:B------:R-:W-:-:S05]  /*da00*/  @!P4 IMAD.MOV R3, RZ, RZ, -R3 ;  /* 0x000000ffff03c224 */ /* 0x000fca00078e0a03 */
[----:B------:R0:W-:Y:S04]  /*da10*/  STL [R1+0x114], R3 ;  /* 0x0001140301007387 */ /* 0x0001e80000100800 */
[----:B0-----:R-:W3:Y:S01]  /*da20*/  LDL.LU R3, [R1+0xa78] ;  /* 0x000a780001037983 */ /* 0x001ee20000300800 */
[----:B----4-:R-:W-:Y:S02]  /*da30*/  IABS R6, R24 ;  /* 0x0000001800067213 */ /* 0x010fe40000000000 */
[----:B------:R-:W-:Y:S02]  /*da40*/  ISETP.GE.AND P4, PT, R24, RZ, PT ;  /* 0x000000ff1800720c */ /* 0x000fe40003f86270 */
[----:B------:R-:W4:Y:S04]  /*da50*/  LDL.LU R24, [R1+0xa7c] ;  /* 0x000a7c0001187983 */ /* 0x000f280000300800 */
[----:B------:R0:W-:Y:S04]  /*da60*/  STL [R1+0x110], R11 ;  /* 0x0001100b01007387 */ /* 0x0001e80000100800 */
[----:B------:R-:W4:Y:S01]  /*da70*/  LDL.LU R19, [R1+0xa80] ;  /* 0x000a800001137983 */ /* 0x000f220000300800 */
[----:B--2---:R-:W-:-:S02]  /*da80*/  IABS R4, R25 ;  /* 0x0000001900047213 */ /* 0x004fc40000000000 */
[----:B------:R-:W-:Y:S02]  /*da90*/  ISETP.GE.AND P6, PT, R25, RZ, PT ;  /* 0x000000ff1900720c */ /* 0x000fe40003fc6270 */
[----:B------:R-:W2:Y:S01]  /*daa0*/  LDL.LU R25, [R1+0xa84] ;  /* 0x000a840001197983 */ /* 0x000ea20000300800 */
[----:B------:R-:W-:-:S04]  /*dab0*/  IMAD.HI.U32 R12, R8, R9, RZ ;  /* 0x00000009080c7227 */ /* 0x000fc800078e00ff */
[----:B------:R-:W-:Y:S01]  /*dac0*/  IMAD.MOV R12, RZ, RZ, -R12 ;  /* 0x000000ffff0c7224 */ /* 0x000fe200078e0a0c */
[----:B------:R-:W-:-:S03]  /*dad0*/  ISETP.GT.U32.AND P1, PT, R0, R2, PT ;  /* 0x000000020000720c */ /* 0x000fc60003f24070 */
[----:B------:R-:W-:Y:S02]  /*dae0*/  IMAD R9, R0, R12, R9 ;  /* 0x0000000c00097224 */ /* 0x000fe400078e0209 */
[----:B------:R-:W-:-:S03]  /*daf0*/  IMAD.HI.U32 R12, R8, R6, RZ ;  /* 0x00000006080c7227 */ /* 0x000fc600078e00ff */
[----:B------:R-:W-:Y:S01]  /*db00*/  ISETP.GT.U32.AND P2, PT, R0, R9, PT ;  /* 0x000000090000720c */ /* 0x000fe20003f44070 */
[----:B------:R-:W-:-:S04]  /*db10*/  IMAD.MOV R12, RZ, RZ, -R12 ;  /* 0x000000ffff0c7224 */ /* 0x000fc800078e0a0c */
[----:B------:R-:W-:Y:S02]  /*db20*/  IMAD R6, R0, R12, R6 ;  /* 0x0000000c00067224 */ /* 0x000fe400078e0206 */
[----:B------:R-:W-:-:S03]  /*db30*/  @!P1 IMAD.IADD R2, R2, 0x1, -R0 ;  /* 0x0000000102029824 */ /* 0x000fc600078e0a00 */
[----:B------:R-:W-:-:S03]  /*db40*/  ISETP.GT.U32.AND P3, PT, R0, R6, PT ;  /* 0x000000060000720c */ /* 0x000fc60003f64070 */
[----:B------:R-:W-:Y:S02]  /*db50*/  @!P2 IADD3 R9, R9, -R0, RZ ;  /* 0x800000000909a210 */ /* 0x000fe40007ffe0ff */
[C---:B------:R-:W-:Y:S02]  /*db60*/  ISETP.GT.U32.AND P1, PT, R0.reuse, R2, PT ;  /* 0x000000020000720c */ /* 0x040fe40003f24070 */
[----:B------:R-:W-:-:S06]  /*db70*/  ISETP.GT.U32.AND P2, PT, R0, R9, PT ;  /* 0x000000090000720c */ /* 0x000fcc0003f44070 */
[----:B------:R-:W-:Y:S01]  /*db80*/  @!P3 IMAD.IADD R6, R6, 0x1, -R0 ;  /* 0x000000010606b824 */ /* 0x000fe200078e0a00 */
[----:B------:R-:W-:-:S04]  /*db90*/  IABS R5, R28 ;  /* 0x0000001c00057213 */ /* 0x000fc80000000000 */
[--C-:B------:R-:W-:Y:S01]  /*dba0*/  @!P1 IMAD.IADD R2, R2, 0x1, -R0.reuse ;  /* 0x0000000102029824 */ /* 0x100fe200078e0a00 */
[----:B------:R-:W-:Y:S01]  /*dbb0*/  ISETP.GT.U32.AND P3, PT, R0, R6, PT ;  /* 0x000000060000720c */ /* 0x000fe20003f64070 */
[----:B------:R-:W-:Y:S02]  /*dbc0*/  @!P2 IMAD.IADD R9, R9, 0x1, -R0 ;  /* 0x000000010909a824 */ /* 0x000fe400078e0a00 */
[----:B------:R-:W-:Y:S02]  /*dbd0*/  IMAD.MOV.U32 R12, RZ, RZ, R2 ;  /* 0x000000ffff0c7224 */ /* 0x000fe400078e0002 */
[----:B0-----:R-:W-:Y:S02]  /*dbe0*/  IMAD.MOV.U32 R11, RZ, RZ, R9 ;  /* 0x000000ffff0b7224 */ /* 0x001fe400078e0009 */
[----:B------:R-:W-:Y:S02]  /*dbf0*/  @!P5 IMAD.MOV R12, RZ, RZ, -R12 ;  /* 0x000000ffff0cd224 */ /* 0x000fe400078e0a0c */
[----:B------:R-:W-:-:S04]  /*dc00*/  IMAD.HI.U32 R10, R8, R5, RZ ;  /* 0x00000005080a7227 */ /* 0x000fc800078e00ff */
[----:B------:R-:W-:Y:S01]  /*dc10*/  @!P0 IMAD.MOV R11, RZ, RZ, -R11 ;  /* 0x000000ffff0b8224 */ /* 0x000fe200078e0a0b */
[----:B------:R0:W-:Y:S01]  /*dc20*/  STL [R1+0x2fc], R12 ;  /* 0x0002fc0c01007387 */ /* 0x0001e20000100800 */
[----:B------:R-:W-:Y:S02]  /*dc30*/  IMAD.MOV R10, RZ, RZ, -R10 ;  /* 0x000000ffff0a7224 */ /* 0x000fe400078e0a0a */
[----:B------:R-:W-:Y:S01]  /*dc40*/  IMAD.HI.U32 R7, R8, R4, RZ ;  /* 0x0000000408077227 */ /* 0x000fe200078e00ff */
[----:B------:R-:W2:Y:S03]  /*dc50*/  LDL.LU R18, [R1+0xa88] ;  /* 0x000a880001127983 */ /* 0x000ea60000300800 */
[----:B------:R-:W-:Y:S01]  /*dc60*/  @!P3 IMAD.IADD R6, R6, 0x1, -R0 ;  /* 0x000000010606b824 */ /* 0x000fe200078e0a00 */
[----:B------:R1:W-:Y:S01]  /*dc70*/  STL [R1+0x304], R11 ;  /* 0x0003040b01007387 */ /* 0x0003e20000100800 */
[----:B------:R-:W-:-:S02]  /*dc80*/  IMAD R5, R0, R10, R5 ;  /* 0x0000000a00057224 */ /* 0x000fc400078e0205 */
[----:B------:R-:W-:-:S03]  /*dc90*/  IMAD.MOV R7, RZ, RZ, -R7 ;  /* 0x000000ffff077224 */ /* 0x000fc600078e0a07 */
[C---:B------:R-:W-:Y:S01]  /*dca0*/  ISETP.GT.U32.AND P2, PT, R0.reuse, R5, PT ;  /* 0x000000050000720c */ /* 0x040fe20003f44070 */
[----:B------:R-:W-:Y:S01]  /*dcb0*/  IMAD R4, R0, R7, R4 ;  /* 0x0000000700047224 */ /* 0x000fe200078e0204 */
[----:B------:R-:W-:-:S05]  /*dcc0*/  IABS R2, R29 ;  /* 0x0000001d00027213 */ /* 0x000fca0000000000 */
[----:B------:R-:W-:-:S06]  /*dcd0*/  IMAD.HI.U32 R7, R8, R2, RZ ;  /* 0x0000000208077227 */ /* 0x000fcc00078e00ff */
[----:B------:R-:W-:-:S05]  /*dce0*/  @!P2 IMAD.IADD R5, R5, 0x1, -R0 ;  /* 0x000000010505a824 */ /* 0x000fca00078e0a00 */
[----:B------:R-:W-:Y:S01]  /*dcf0*/  ISETP.GT.U32.AND P2, PT, R0, R5, PT ;  /* 0x000000050000720c */ /* 0x000fe20003f44070 */
[----:B------:R-:W-:Y:S01]  /*dd00*/  IMAD.MOV R7, RZ, RZ, -R7 ;  /* 0x000000ffff077224 */ /* 0x000fe200078e0a07 */
[----:B------:R-:W-:Y:S02]  /*dd10*/  ISETP.GE.AND P1, PT, R28, RZ, PT ;  /* 0x000000ff1c00720c */ /* 0x000fe40003f26270 */
[----:B------:R-:W-:Y:S01]  /*dd20*/  ISETP.GE.AND P5, PT, R29, RZ, PT ;  /* 0x000000ff1d00720c */ /* 0x000fe20003fa6270 */
[----:B------:R-:W-:-:S08]  /*dd30*/  IMAD R2, R0, R7, R2 ;  /* 0x0000000700027224 */ /* 0x000fd000078e0202 */
[----:B------:R-:W-:Y:S01]  /*dd40*/  @!P2 IMAD.IADD R5, R5, 0x1, -R0 ;  /* 0x000000010505a824 */ /* 0x000fe200078e0a00 */
[----:B------:R-:W-:-:S13]  /*dd50*/  ISETP.GT.U32.AND P2, PT, R0, R2, PT ;  /* 0x000000020000720c */ /* 0x000fda0003f44070 */
[----:B------:R-:W-:-:S05]  /*dd60*/  @!P2 IMAD.IADD R2, R2, 0x1, -R0 ;  /* 0x000000010202a824 */ /* 0x000fca00078e0a00 */
[----:B------:R-:W-:Y:S01]  /*dd70*/  ISETP.GT.U32.AND P2, PT, R0, R2, PT ;  /* 0x000000020000720c */ /* 0x000fe20003f44070 */
[----:B------:R-:W-:-:S04]  /*dd80*/  IMAD.MOV.U32 R17, RZ, RZ, R5 ;  /* 0x000000ffff117224 */ /* 0x000fc800078e0005 */
[----:B------:R-:W-:-:S08]  /*dd90*/  @!P1 IMAD.MOV R17, RZ, RZ, -R17 ;  /* 0x000000ffff119224 */ /* 0x000fd000078e0a11 */
[----:B------:R-:W-:Y:S01]  /*dda0*/  @!P2 IMAD.IADD R2, R2, 0x1, -R0 ;  /* 0x000000010202a824 */ /* 0x000fe200078e0a00 */
[----:B---3--:R-:W-:Y:S02]  /*ddb0*/  ISETP.GE.AND P0, PT, R3, RZ, PT ;  /* 0x000000ff0300720c */ /* 0x008fe40003f06270 */
[----:B------:R-:W-:Y:S01]  /*ddc0*/  IABS R13, R3 ;  /* 0x00000003000d7213 */ /* 0x000fe20000000000 */
[----:B------:R-:W-:Y:S01]  /*ddd0*/  IMAD.MOV.U32 R3, RZ, RZ, R6 ;  /* 0x000000ffff037224 */ /* 0x000fe200078e0006 */
[----:B----4-:R-:W-:Y:S02]  /*dde0*/  ISETP.GE.AND P3, PT, R24, RZ, PT ;  /* 0x000000ff1800720c */ /* 0x010fe40003f66270 */
[----:B0-----:R-:W-:Y:S02]  /*ddf0*/  IABS R12, R24 ;  /* 0x00000018000c7213 */ /* 0x001fe40000000000 */
[----:B------:R-:W3:Y:S01]  /*de00*/  LDL.LU R24, [R1+0xa8c] ;  /* 0x000a8c0001187983 */ /* 0x000ee20000300800 */
[----:B------:R-:W-:Y:S01]  /*de10*/  @!P4 IMAD.MOV R3, RZ, RZ, -R3 ;  /* 0x000000ffff03c224 */ /* 0x000fe200078e0a03 */
[----:B------:R-:W-:-:S04]  /*de20*/  ISETP.GT.U32.AND P4, PT, R0, R4, PT ;  /* 0x000000040000720c */ /* 0x000fc80003f84070 */
[----:B------:R0:W-:Y:S04]  /*de30*/  STL [R1+0x300], R3 ;  /* 0x0003000301007387 */ /* 0x0001e80000100800 */
[----:B-1----:R-:W4:Y:S01]  /*de40*/  LDL.LU R11, [R1+0xa90] ;  /* 0x000a9000010b7983 */ /* 0x002f220000300800 */
[----:B------:R-:W-:-:S03]  /*de50*/  IABS R10, R19 ;  /* 0x00000013000a7213 */ /* 0x000fc60000000000 */
[----:B------:R-:W4:Y:S01]  /*de60*/  LDL.LU R28, [R1+0xa94] ;  /* 0x000a9400011c7983 */ /* 0x000f220000300800 */
[----:B------:R-:W-:-:S03]  /*de70*/  @!P4 IMAD.IADD R4, R4, 0x1, -R0 ;  /* 0x000000010404c824 */ /* 0x000fc600078e0a00 */
[----:B0-----:R-:W4:Y:S02]  /*de80*/  LDL.LU R3, [R1+0xa98] ;  /* 0x000a980001037983 */ /* 0x001f240000300800 */
[----:B------:R-:W-:Y:S02]  /*de90*/  ISETP.GT.U32.AND P4, PT, R0, R4, PT ;  /* 0x000000040000720c */ /* 0x000fe40003f84070 */
[----:B------:R-:W4:Y:S01]  /*dea0*/  LDL.LU R29, [R1+0xa9c] ;  /* 0x000a9c00011d7983 */ /* 0x000f220000300800 */
[----:B------:R-:W-:-:S04]  /*deb0*/  IMAD.HI.U32 R15, R8, R10, RZ ;  /* 0x0000000a080f7227 */ /* 0x000fc800078e00ff */
[----:B------:R-:W-:-:S06]  /*dec0*/  IMAD.MOV R15, RZ, RZ, -R15 ;  /* 0x000000ffff0f7224 */ /* 0x000fcc00078e0a0f */
[----:B------:R-:W-:Y:S02]  /*ded0*/  @!P4 IMAD.IADD R4, R4, 0x1, -R0 ;  /* 0x000000010404c824 */ /* 0x000fe400078e0a00 */
[----:B------:R-:W-:Y:S02]  /*dee0*/  IMAD R10, R0, R15, R10 ;  /* 0x0000000f000a7224 */ /* 0x000fe400078e020a */
[----:B------:R-:W-:-:S04]  /*def0*/  IMAD.MOV.U32 R16, RZ, RZ, R4 ;  /* 0x000000ffff107224 */ /* 0x000fc800078e0004 */
[----:B------:R-:W-:Y:S01]  /*df00*/  @!P6 IMAD.MOV R16, RZ, RZ, -R16 ;  /* 0x000000ffff10e224 */ /* 0x000fe200078e0a10 */
[----:B------:R-:W-:Y:S02]  /*df10*/  ISETP.GT.U32.AND P6, PT, R0, R10, PT ;  /* 0x0000000a0000720c */ /* 0x000fe40003fc4070 */
[----:B------:R-:W-:-:S11]  /*df20*/  MOV R15, R2 ;  /* 0x00000002000f7202 */ /* 0x000fd60000000f00 */
[----:B------:R-:W-:-:S05]  /*df30*/  @!P6 IMAD.IADD R10, R10, 0x1, -R0 ;  /* 0x000000010a0ae824 */ /* 0x000fca00078e0a00 */
[----:B------:R-:W-:Y:S01]  /*df40*/  ISETP.GT.U32.AND P6, PT, R0, R10, PT ;  /* 0x0000000a0000720c */ /* 0x000fe20003fc4070 */
[----:B------:R-:W-:Y:S01]  /*df50*/  @!P5 IMAD.MOV R15, RZ, RZ, -R15 ;  /* 0x000000ffff0fd224 */ /* 0x000fe200078e0a0f */
[----:B------:R-:W-:Y:S04]  /*df60*/  STL [R1+0x100], R17 ;  /* 0x0001001101007387 */ /* 0x000fe80000100800 */
[----:B------:R-:W-:Y:S04]  /*df70*/  STL [R1+0xfc], R16 ;  /* 0x0000fc1001007387 */ /* 0x000fe80000100800 */
[----:B------:R0:W-:Y:S03]  /*df80*/  STL [R1+0x2dc], R15 ;  /* 0x0002dc0f01007387 */ /* 0x0001e60000100800 */
[----:B------:R-:W-:Y:S01]  /*df90*/  @!P6 IMAD.IADD R10, R10, 0x1, -R0 ;  /* 0x000000010a0ae824 */ /* 0x000fe200078e0a00 */
[----:B--2---:R-:W-:-:S02]  /*dfa0*/  IABS R6, R25 ;  /* 0x0000001900067213 */ /* 0x004fc40000000000 */
[----:B------:R-:W-:Y:S01]  /*dfb0*/  ISETP.GE.AND P6, PT, R25, RZ, PT ;  /* 0x000000ff1900720c */ /* 0x000fe20003fc6270 */
[----:B------:R-:W-:Y:S02]  /*dfc0*/  IMAD.MOV.U32 R25, RZ, RZ, R22 ;  /* 0x000000ffff197224 */ /* 0x000fe400078e0016 */
[----:B------:R-:W2:Y:S01]  /*dfd0*/  LDL.LU R22, [R1+0xaa4] ;  /* 0x000aa40001167983 */ /* 0x000ea20000300800 */
[----:B------:R-:W-:-:S04]  /*dfe0*/  IMAD.HI.U32 R9, R8, R13, RZ ;  /* 0x0000000d08097227 */ /* 0x000fc800078e00ff */
[----:B------:R-:W-:Y:S01]  /*dff0*/  IMAD.HI.U32 R7, R8, R12, RZ ;  /* 0x0000000c08077227 */ /* 0x000fe200078e00ff */
[----:B------:R-:W-:-:S03]  /*e000*/  IADD3 R9, -R9, RZ, RZ ;  /* 0x000000ff09097210 */ /* 0x000fc60007ffe1ff */
[----:B------:R-:W-:Y:S02]  /*e010*/  IMAD.MOV R7, RZ, RZ, -R7 ;  /* 0x000000ffff077224 */ /* 0x000fe400078e0a07 */
[C---:B------:R-:W-:Y:S02]  /*e020*/  IMAD R13, R0.reuse, R9, R13 ;  /* 0x00000009000d7224 */ /* 0x040fe400078e020d */
[----:B------:R-:W-:-:S03]  /*e030*/  IMAD R12, R0, R7, R12 ;  /* 0x00000007000c7224 */ /* 0x000fc600078e020c */
[C---:B------:R-:W-:Y:S02]  /*e040*/  ISETP.GT.U32.AND P4, PT, R0.reuse, R13, PT ;  /* 0x0000000d0000720c */ /* 0x040fe40003f84070 */
[----:B------:R-:W-:Y:S01]  /*e050*/  ISETP.GT.U32.AND P1, PT, R0, R12, PT ;  /* 0x0000000c0000720c */ /* 0x000fe20003f24070 */
[----:B------:R-:W-:-:S04]  /*e060*/  IMAD.HI.U32 R14, R8, R6, RZ ;  /* 0x00000006080e7227 */ /* 0x000fc800078e00ff */
[----:B------:R-:W-:-:S04]  /*e070*/  IMAD.MOV R14, RZ, RZ, -R14 ;  /* 0x000000ffff0e7224 */ /* 0x000fc800078e0a0e */
[----:B------:R-:W-:Y:S02]  /*e080*/  IMAD R6, R0, R14, R6 ;  /* 0x0000000e00067224 */ /* 0x000fe400078e0206 */
[--C-:B------:R-:W-:Y:S02]  /*e090*/  @!P4 IMAD.IADD R13, R13, 0x1, -R0.reuse ;  /* 0x000000010d0dc824 */ /* 0x100fe400078e0a00 */
[----:B------:R-:W-:Y:S01]  /*e0a0*/  @!P1 IMAD.IADD R12, R12, 0x1, -R0 ;  /* 0x000000010c0c9824 */ /* 0x000fe200078e0a00 */
[C---:B------:R-:W-:Y:S02]  /*e0b0*/  ISETP.GT.U32.AND P4, PT, R0.reuse, R6, PT ;  /* 0x000000060000720c */ /* 0x040fe40003f84070 */
[C---:B------:R-:W-:Y:S02]  /*e0c0*/  ISETP.GT.U32.AND P1, PT, R0.reuse, R13, PT ;  /* 0x0000000d0000720c */ /* 0x040fe40003f24070 */
[----:B------:R-:W-:Y:S02]  /*e0d0*/  ISETP.GT.U32.AND P5, PT, R0, R12, PT ;  /* 0x0000000c0000720c */ /* 0x000fe40003fa4070 */
[----:B------:R-:W-:-:S09]  /*e0e0*/  IABS R9, R18 ;  /* 0x0000001200097213 */ /* 0x000fd20000000000 */
[--C-:B------:R-:W-:Y:S02]  /*e0f0*/  @!P1 IMAD.IADD R13, R13, 0x1, -R0.reuse ;  /* 0x000000010d0d9824 */ /* 0x100fe400078e0a00 */
[----:B------:R-:W-:-:S05]  /*e100*/  @!P4 IMAD.IADD R6, R6, 0x1, -R0 ;  /* 0x000000010606c824 */ /* 0x000fca00078e0a00 */
[----:B------:R-:W-:Y:S01]  /*e110*/  ISETP.GT.U32.AND P4, PT, R0, R6, PT ;  /* 0x000000060000720c */ /* 0x000fe20003f84070 */
[----:B------:R-:W-:Y:S01]  /*e120*/  @!P5 IMAD.IADD R12, R12, 0x1, -R0 ;  /* 0x000000010c0cd824 */ /* 0x000fe200078e0a00 */
[----:B------:R-:W-:-:S11]  /*e130*/  ISETP.GE.AND P2, PT, R19, RZ, PT ;  /* 0x000000ff1300720c */ /* 0x000fd60003f46270 */
[----:B------:R-:W-:Y:S02]  /*e140*/  @!P4 IMAD.IADD R6, R6, 0x1, -R0 ;  /* 0x000000010606c824 */ /* 0x000fe400078e0a00 */
[----:B------:R-:W-:Y:S01]  /*e150*/  @!P2 IMAD.MOV R10, RZ, RZ, -R10 ;  /* 0x000000ffff0aa224 */ /* 0x000fe200078e0a0a */
[----:B------:R-:W-:Y:S02]  /*e160*/  @!P3 IADD3 R12, -R12, RZ, RZ ;  /* 0x000000ff0c0cb210 */ /* 0x000fe40007ffe1ff */
[----:B---3--:R-:W-:-:S05]  /*e170*/  IABS R7, R24 ;  /* 0x0000001800077213 */ /* 0x008fca0000000000 */
[----:B------:R-:W-:Y:S02]  /*e180*/  IMAD.MOV.U32 R14, RZ, RZ, R7 ;  /* 0x000000ffff0e7224 */ /* 0x000fe400078e0007 */
[----:B------:R-:W-:-:S04]  /*e190*/  IMAD.HI.U32 R7, R8, R9, RZ ;  /* 0x0000000908077227 */ /* 0x000fc800078e00ff */
[----:B------:R-:W-:-:S04]  /*e1a0*/  IMAD.MOV R7, RZ, RZ, -R7 ;  /* 0x000000ffff077224 */ /* 0x000fc800078e0a07 */
[----:B------:R-:W-:Y:S01]  /*e1b0*/  IMAD R7, R0, R7, R9 ;  /* 0x0000000700077224 */ /* 0x000fe200078e0209 */
[----:B----4-:R-:W-:Y:S01]  /*e1c0*/  IABS R9, R11 ;  /* 0x0000000b00097213 */ /* 0x010fe20000000000 */
[----:B------:R-:W-:-:S03]  /*e1d0*/  IMAD.HI.U32 R5, R8, R14, RZ ;  /* 0x0000000e08057227 */ /* 0x000fc600078e00ff */
[----:B------:R-:W-:Y:S01]  /*e1e0*/  ISETP.GT.U32.AND P1, PT, R0, R7, PT ;  /* 0x000000070000720c */ /* 0x000fe20003f24070 */
[----:B------:R-:W-:Y:S02]  /*e1f0*/  IMAD.MOV R5, RZ, RZ, -R5 ;  /* 0x000000ffff057224 */ /* 0x000fe400078e0a05 */
[----:B0-----:R-:W-:-:S04]  /*e200*/  IMAD.HI.U32 R15, R8, R9, RZ ;  /* 0x00000009080f7227 */ /* 0x001fc800078e00ff */
[----:B------:R-:W-:Y:S02]  /*e210*/  IMAD R4, R0, R5, R14 ;  /* 0x0000000500047224 */ /* 0x000fe400078e020e */
[----:B------:R-:W-:Y:S01]  /*e220*/  IMAD.MOV R15, RZ, RZ, -R15 ;  /* 0x000000ffff0f7224 */ /* 0x000fe200078e0a0f */
[----:B------:R-:W-:-:S03]  /*e230*/  IABS R5, R28 ;  /* 0x0000001c00057213 */ /* 0x000fc60000000000 */
[----:B------:R-:W-:Y:S01]  /*e240*/  @!P1 IMAD.IADD R7, R7, 0x1, -R0 ;  /* 0x0000000107079824 */ /* 0x000fe200078e0a00 */
[----:B------:R-:W-:Y:S01]  /*e250*/  ISETP.GE.AND P1, PT, R18, RZ, PT ;  /* 0x000000ff1200720c */ /* 0x000fe20003f26270 */
[C---:B------:R-:W-:Y:S01]  /*e260*/  IMAD R9, R0.reuse, R15, R9 ;  /* 0x0000000f00097224 */ /* 0x040fe200078e0209 */
[----:B------:R-:W-:Y:S01]  /*e270*/  ISETP.GT.U32.AND P5, PT, R0, R4, PT ;  /* 0x000000040000720c */ /* 0x000fe20003fa4070 */
[----:B------:R-:W-:Y:S01]  /*e280*/  IMAD.MOV.U32 R18, RZ, RZ, R13 ;  /* 0x000000ffff127224 */ /* 0x000fe200078e000d */
[----:B------:R-:W-:Y:S01]  /*e290*/  IABS R14, R29 ;  /* 0x0000001d000e7213 */ /* 0x000fe20000000000 */
[----:B------:R-:W-:Y:S01]  /*e2a0*/  IMAD.HI.U32 R17, R8, R5, RZ ;  /* 0x0000000508117227 */ /* 0x000fe200078e00ff */
[----:B------:R-:W-:Y:S02]  /*e2b0*/  IABS R2, R3 ;  /* 0x0000000300027213 */ /* 0x000fe40000000000 */
[C---:B------:R-:W-:Y:S01]  /*e2c0*/  ISETP.GT.U32.AND P4, PT, R0.reuse, R9, PT ;  /* 0x000000090000720c */ /* 0x040fe20003f84070 */
[----:B------:R-:W-:Y:S01]  /*e2d0*/  @!P0 IMAD.MOV R18, RZ, RZ, -R18 ;  /* 0x000000ffff128224 */ /* 0x000fe200078e0a12 */
[----:B------:R-:W-:Y:S01]  /*e2e0*/  ISETP.GT.U32.AND P0, PT, R0, R7, PT ;  /* 0x000000070000720c */ /* 0x000fe20003f04070 */
[----:B------:R-:W-:-:S04]  /*e2f0*/  IMAD.HI.U32 R15, R8, R14, RZ ;  /* 0x0000000e080f7227 */ /* 0x000fc800078e00ff */
[----:B------:R-:W-:Y:S02]  /*e300*/  IMAD.MOV R17, RZ, RZ, -R17 ;  /* 0x000000ffff117224 */ /* 0x000fe400078e0a11 */
[----:B------:R-:W-:-:S04]  /*e310*/  IMAD.HI.U32 R16, R8, R2, RZ ;  /* 0x0000000208107227 */ /* 0x000fc800078e00ff */
[----:B------:R-:W-:Y:S02]  /*e320*/  IMAD.MOV R15, RZ, RZ, -R15 ;  /* 0x000000ffff0f7224 */ /* 0x000fe400078e0a0f */
[----:B------:R-:W-:Y:S02]  /*e330*/  IMAD R5, R0, R17, R5 ;  /* 0x0000001100057224 */ /* 0x000fe400078e0205 */
[----:B------:R-:W-:Y:S02]  /*e340*/  IMAD.MOV R16, RZ, RZ, -R16 ;  /* 0x000000ffff107224 */ /* 0x000fe400078e0a10 */
[----:B------:R-:W-:Y:S02]  /*e350*/  @!P5 IMAD.IADD R4, R4, 0x1, -R0 ;  /* 0x000000010404d824 */ /* 0x000fe400078e0a00 */
[C---:B------:R-:W-:Y:S01]  /*e360*/  IMAD R14, R0.reuse, R15, R14 ;  /* 0x0000000f000e7224 */ /* 0x040fe200078e020e */
[C---:B------:R-:W-:Y:S01]  /*e370*/  ISETP.GT.U32.AND P2, PT, R0.reuse, R5, PT ;  /* 0x000000050000720c */ /* 0x040fe20003f44070 */
[----:B------:R-:W-:-:S02]  /*e380*/  IMAD R2, R0, R16, R2 ;  /* 0x0000001000027224 */ /* 0x000fc400078e0202 */
[----:B------:R-:W-:Y:S01]  /*e390*/  @!P4 IMAD.IADD R9, R9, 0x1, -R0 ;  /* 0x000000010909c824 */ /* 0x000fe200078e0a00 */
[C---:B------:R-:W-:Y:S01]  /*e3a0*/  ISETP.GT.U32.AND P4, PT, R0.reuse, R4, PT ;  /* 0x000000040000720c */ /* 0x040fe20003f84070 */
[----:B------:R-:W-:Y:S02]  /*e3b0*/  IMAD.MOV.U32 R15, RZ, RZ, R6 ;  /* 0x000000ffff0f7224 */ /* 0x000fe400078e0006 */
[--C-:B------:R-:W-:Y:S01]  /*e3c0*/  @!P0 IMAD.IADD R7, R7, 0x1, -R0.reuse ;  /* 0x0000000107078824 */ /* 0x100fe200078e0a00 */
[C---:B------:R-:W-:Y:S01]  /*e3d0*/  ISETP.GT.U32.AND P0, PT, R0.reuse, R14, PT ;  /* 0x0000000e0000720c */ /* 0x040fe20003f04070 */
[----:B------:R-:W-:Y:S01]  /*e3e0*/  @!P6 IMAD.MOV R15, RZ, RZ, -R15 ;  /* 0x000000ffff0fe224 */ /* 0x000fe200078e0a0f */
[C---:B------:R-:W-:Y:S02]  /*e3f0*/  ISETP.GT.U32.AND P6, PT, R0.reuse, R2, PT ;  /* 0x000000020000720c */ /* 0x040fe40003fc4070 */
[----:B------:R-:W-:Y:S01]  /*e400*/  ISETP.GT.U32.AND P3, PT, R0, R9, PT ;  /* 0x000000090000720c */ /* 0x000fe20003f64070 */
[----:B------:R-:W-:Y:S01]  /*e410*/  STL [R1+0xf4], R18 ;  /* 0x0000f41201007387 */ /* 0x000fe20000100800 */
[----:B------:R-:W-:Y:S01]  /*e420*/  @!P2 IMAD.IADD R5, R5, 0x1, -R0 ;  /* 0x000000010505a824 */ /* 0x000fe200078e0a00 */
[----:B------:R-:W-:-:S02]  /*e430*/  ISETP.GE.AND P5, PT, R24, RZ, PT ;  /* 0x000000ff1800720c */ /* 0x000fc40003fa6270 */
[----:B------:R-:W-:Y:S01]  /*e440*/  STL [R1+0xf0], R12 ;  /* 0x0000f00c01007387 */ /* 0x000fe20000100800 */
[----:B------:R-:W-:Y:S01]  /*e450*/  ISETP.GE.AND P2, PT, R3, RZ, PT ;  /* 0x000000ff0300720c */ /* 0x000fe20003f46270 */
[--C-:B------:R-:W-:Y:S02]  /*e460*/  @!P4 IMAD.IADD R4, R4, 0x1, -R0.reuse ;  /* 0x000000010404c824 */ /* 0x100fe400078e0a00 */
[----:B------:R-:W-:Y:S01]  /*e470*/  STL [R1+0xec], R10 ;  /* 0x0000ec0a01007387 */ /* 0x000fe20000100800 */
[----:B------:R-:W-:Y:S01]  /*e480*/  IMAD.MOV.U32 R3, RZ, RZ, R7 ;  /* 0x000000ffff037224 */ /* 0x000fe200078e0007 */
[----:B------:R-:W-:Y:S01]  /*e490*/  ISETP.GE.AND P4, PT, R11, RZ, PT ;  /* 0x000000ff0b00720c */ /* 0x000fe20003f86270 */
[--C-:B------:R-:W-:Y:S01]  /*e4a0*/  @!P0 IMAD.IADD R14, R14, 0x1, -R0.reuse ;  /* 0x000000010e0e8824 */ /* 0x100fe200078e0a00 */
[----:B------:R-:W3:Y:S01]  /*e4b0*/  LDL.LU R24, [R1+0xaa8] ;  /* 0x000aa80001187983 */ /* 0x000ee20000300800 */
[--C-:B------:R-:W-:Y:S01]  /*e4c0*/  @!P6 IMAD.IADD R2, R2, 0x1, -R0.reuse ;  /* 0x000000010202e824 */ /* 0x100fe200078e0a00 */
[C---:B------:R-:W-:Y:S01]  /*e4d0*/  ISETP.GT.U32.AND P6, PT, R0.reuse, R5, PT ;  /* 0x000000050000720c */ /* 0x040fe20003fc4070 */
[----:B------:R-:W-:Y:S01]  /*e4e0*/  @!P1 IMAD.MOV R3, RZ, RZ, -R3 ;  /* 0x000000ffff039224 */ /* 0x000fe200078e0a03 */
[----:B------:R-:W-:Y:S01]  /*e4f0*/  ISETP.GT.U32.AND P0, PT, R0, R14, PT ;  /* 0x0000000e0000720c */ /* 0x000fe20003f04070 */
[----:B------:R-:W-:Y:S01]  /*e500*/  @!P3 IMAD.IADD R9, R9, 0x1, -R0 ;  /* 0x000000010909b824 */ /* 0x000fe200078e0a00 */
[----:B------:R-:W-:Y:S01]  /*e510*/  STL [R1+0xe8], R15 ;  /* 0x0000e80f01007387 */ /* 0x000fe20000100800 */
[----:B------:R-:W-:Y:S01]  /*e520*/  @!P5 IMAD.MOV R4, RZ, RZ, -R4 ;  /* 0x000000ffff04d224 */ /* 0x000fe200078e0a04 */
[----:B------:R-:W-:Y:S01]  /*e530*/  IABS R13, R27 ;  /* 0x0000001b000d7213 */ /* 0x000fe20000000000 */
[----:B------:R-:W0:Y:S01]  /*e540*/  LDC R11, c[0x0][0x23c] ;  /* 0x00008f00ff0b7b82 */ /* 0x000e220000000800 */
[----:B------:R1:W-:Y:S02]  /*e550*/  STL [R1+0xe4], R3 ;  /* 0x0000e40301007387 */ /* 0x0003e40000100800 */
[----:B-1----:R-:W-:-:S04]  /*e560*/  IMAD.MOV.U32 R3, RZ, RZ, R9 ;  /* 0x000000ffff037224 */ /* 0x002fc800078e0009 */
[----:B------:R-:W-:Y:S01]  /*e570*/  @!P4 IMAD.MOV R3, RZ, RZ, -R3 ;  /* 0x000000ffff03c224 */ /* 0x000fe200078e0a03 */
[----:B------:R-:W-:Y:S01]  /*e580*/  STL [R1+0xe0], R4 ;  /* 0x0000e00401007387 */ /* 0x000fe20000100800 */
[----:B------:R-:W-:Y:S01]  /*e590*/  @!P6 IADD3 R5, R5, -R0, RZ ;  /* 0x800000000505e210 */ /* 0x000fe20007ffe0ff */
[----:B------:R-:W-:Y:S01]  /*e5a0*/  @!P0 IMAD.IADD R14, R14, 0x1, -R0 ;  /* 0x000000010e0e8824 */ /* 0x000fe200078e0a00 */
[----:B------:R-:W-:Y:S01]  /*e5b0*/  ISETP.GE.AND P6, PT, R27, RZ, PT ;  /* 0x000000ff1b00720c */ /* 0x000fe20003fc6270 */
[----:B------:R1:W-:Y:S01]  /*e5c0*/  STL [R1+0xdc], R3 ;  /* 0x0000dc0301007387 */ /* 0x0003e20000100800 */
[----:B--2---:R-:W-:Y:S02]  /*e5d0*/  IABS R10, R22 ;  /* 0x00000016000a7213 */ /* 0x004fe40000000000 */
[----:B------:R-:W-:Y:S01]  /*e5e0*/  ISETP.GE.AND P0, PT, R22, RZ, PT ;  /* 0x000000ff1600720c */ /* 0x000fe20003f06270 */
[----:B------:R-:W2:Y:S04]  /*e5f0*/  LDL.LU R27, [R1+0xab8] ;  /* 0x000ab800011b7983 */ /* 0x000ea80000300800 */
[----:B------:R-:W4:Y:S04]  /*e600*/  LDL R22, [R1+0x16e0] ;  /* 0x0016e00001167983 */ /* 0x000f280000100800 */
[----:B-1----:R-:W2:Y:S01]  /*e610*/  LDL.LU R3, [R1+0xb78] ;  /* 0x000b780001037983 */ /* 0x002ea20000300800 */
[----:B------:R-:W-:-:S04]  /*e620*/  IMAD.MOV.U32 R12, RZ, RZ, R13 ;  /* 0x000000ffff0c7224 */ /* 0x000fc800078e000d */
[----:B------:R-:W-:-:S04]  /*e630*/  IMAD.HI.U32 R6, R8, R12, RZ ;  /* 0x0000000c08067227 */ /* 0x000fc800078e00ff */
[----:B------:R-:W-:Y:S01]  /*e640*/  IMAD.MOV R6, RZ, RZ, -R6 ;  /* 0x000000ffff067224 */ /* 0x000fe200078e0a06 */
[----:B------:R-:W-:-:S03]  /*e650*/  ISETP.GT.U32.AND P1, PT, R0, R2, PT ;  /* 0x000000020000720c */ /* 0x000fc60003f24070 */
[----:B------:R-:W-:Y:S02]  /*e660*/  IMAD R6, R0, R6, R12 ;  /* 0x0000000600067224 */ /* 0x000fe400078e020c */
[----:B------:R-:W-:-:S04]  /*e670*/  IMAD.HI.U32 R12, R8, R10, RZ ;  /* 0x0000000a080c7227 */ /* 0x000fc800078e00ff */
[----:B------:R-:W-:-:S04]  /*e680*/  IMAD.MOV R12, RZ, RZ, -R12 ;  /* 0x000000ffff0c7224 */ /* 0x000fc800078e0a0c */
[----:B------:R-:W-:Y:S02]  /*e690*/  IMAD R4, R0, R12, R10 ;  /* 0x0000000c00047224 */ /* 0x000fe400078e020a */
[----:B------:R-:W-:-:S03]  /*e6a0*/  @!P1 IMAD.IADD R2, R2, 0x1, -R0 ;  /* 0x0000000102029824 */ /* 0x000fc600078e0a00 */
[----:B------:R-:W-:Y:S02]  /*e6b0*/  ISETP.GT.U32.AND P1, PT, R0, R4, PT ;  /* 0x000000040000720c */ /* 0x000fe40003f24070 */
[----:B------:R-:W-:Y:S01]  /*e6c0*/  IABS R13, R25 ;  /* 0x00000019000d7213 */ /* 0x000fe20000000000 */
[----:B------:R-:W-:Y:S01]  /*e6d0*/  IMAD.MOV.U32 R9, RZ, RZ, R5 ;  /* 0x000000ffff097224 */ /* 0x000fe200078e0005 */
[----:B------:R-:W-:-:S03]  /*e6e0*/  ISETP.GE.AND P3, PT, R28, RZ, PT ;  /* 0x000000ff1c00720c */ /* 0x000fc60003f66270 */
[----:B------:R-:W-:-:S06]  /*e6f0*/  IMAD.HI.U32 R5, R8, R13, RZ ;  /* 0x0000000d08057227 */ /* 0x000fcc00078e00ff */
[----:B------:R-:W-:-:S05]  /*e700*/  @!P1 IMAD.IADD R4, R4, 0x1, -R0 ;  /* 0x0000000104049824 */ /* 0x000fca00078e0a00 */
[C---:B------:R-:W-:Y:S01]  /*e710*/  ISETP.GT.U32.AND P1, PT, R0.reuse, R4, PT ;  /* 0x000000040000720c */ /* 0x040fe20003f24070 */
[----:B------:R-:W-:Y:S01]  /*e720*/  IMAD.MOV R5, RZ, RZ, -R5 ;  /* 0x000000ffff057224 */ /* 0x000fe200078e0a05 */
[C---:B------:R-:W-:Y:S02]  /*e730*/  ISETP.GT.U32.AND P4, PT, R0.reuse, R6, PT ;  /* 0x000000060000720c */ /* 0x040fe40003f84070 */
[----:B------:R-:W-:Y:S01]  /*e740*/  ISETP.GE.AND P5, PT, R29, RZ, PT ;  /* 0x000000ff1d00720c */ /* 0x000fe20003fa6270 */
[----:B------:R-:W-:Y:S02]  /*e750*/  IMAD R13, R0, R5, R13 ;  /* 0x00000005000d7224 */ /* 0x000fe400078e020d */
[----:B------:R-:W-:-:S06]  /*e760*/  @!P3 IMAD.MOV R9, RZ, RZ, -R9 ;  /* 0x000000ffff09b224 */ /* 0x000fcc00078e0a09 */
[----:B------:R-:W-:Y:S01]  /*e770*/  @!P1 IMAD.IADD R4, R4, 0x1, -R0 ;  /* 0x0000000104049824 */ /* 0x000fe200078e0a00 */
[----:B------:R-:W-:Y:S01]  /*e780*/  ISETP.GT.U32.AND P1, PT, R0, R13, PT ;  /* 0x0000000d0000720c */ /* 0x000fe20003f24070 */
[----:B------:R1:W-:Y:S01]  /*e790*/  STL [R1+0xd8], R9 ;  /* 0x0000d80901007387 */ /* 0x0003e20000100800 */
[----:B------:R-:W-:Y:S02]  /*e7a0*/  IMAD.MOV.U32 R10, RZ, RZ, R2 ;  /* 0x000000ffff0a7224 */ /* 0x000fe400078e0002 */
[----:B------:R-:W-:Y:S02]  /*e7b0*/  @!P4 IMAD.IADD R6, R6, 0x1, -R0 ;  /* 0x000000010606c824 */ /* 0x000fe400078e0a00 */
[----:B------:R-:W-:Y:S02]  /*e7c0*/  @!P2 IMAD.MOV R10, RZ, RZ, -R10 ;  /* 0x000000ffff0aa224 */ /* 0x000fe400078e0a0a */
[----:B-1----:R-:W-:-:S04]  /*e7d0*/  IMAD.MOV.U32 R9, RZ, RZ, R14 ;  /* 0x000000ffff097224 */ /* 0x002fc800078e000e */
[----:B------:R-:W-:Y:S01]  /*e7e0*/  @!P5 IMAD.MOV R9, RZ, RZ, -R9 ;  /* 0x000000ffff09d224 */ /* 0x000fe200078e0a09 */
[----:B------:R1:W-:Y:S01]  /*e7f0*/  STL [R1+0xd4], R10 ;  /* 0x0000d40a01007387 */ /* 0x0003e20000100800 */
[----:B------:R-:W-:Y:S01]  /*e800*/  @!P1 IMAD.IADD R13, R13, 0x1, -R0 ;  /* 0x000000010d0d9824 */ /* 0x000fe200078e0a00 */
[----:B------:R-:W-:Y:S02]  /*e810*/  ISETP.GE.AND P1, PT, R23, RZ, PT ;  /* 0x000000ff1700720c */ /* 0x000fe40003f26270 */
[----:B------:R-:W-:Y:S01]  /*e820*/  STL [R1+0xd0], R9 ;  /* 0x0000d00901007387 */ /* 0x000fe20000100800 */
[----:B------:R-:W-:Y:S02]  /*e830*/  ISETP.GT.U32.AND P3, PT, R0, R6, PT ;  /* 0x000000060000720c */ /* 0x000fe40003f64070 */
[----:B------:R-:W-:Y:S02]  /*e840*/  ISETP.GE.AND P2, PT, R25, RZ, PT ;  /* 0x000000ff1900720c */ /* 0x000fe40003f46270 */
[----:B-1----:R-:W-:-:S02]  /*e850*/  IABS R10, R23 ;  /* 0x00000017000a7213 */ /* 0x002fc40000000000 */
[----:B------:R-:W4:Y:S01]  /*e860*/  LDL.LU R23, [R1+0xabc] ;  /* 0x000abc0001177983 */ /* 0x000f220000300800 */
[----:B------:R-:W-:-:S03]  /*e870*/  IABS R12, R26 ;  /* 0x0000001a000c7213 */ /* 0x000fc60000000000 */
[----:B------:R-:W4:Y:S02]  /*e880*/  LDL.LU R25, [R1+0xac0] ;  /* 0x000ac00001197983 */ /* 0x000f240000300800 */
[----:B------:R-:W-:-:S04]  /*e890*/  IMAD.HI.U32 R2, R8, R12, RZ ;  /* 0x0000000c08027227 */ /* 0x000fc800078e00ff */
[----:B------:R-:W-:Y:S02]  /*e8a0*/  IMAD.MOV R2, RZ, RZ, -R2 ;  /* 0x000000ffff027224 */ /* 0x000fe400078e0a02 */
[----:B------:R-:W-:Y:S01]  /*e8b0*/  @!P3 IMAD.IADD R6, R6, 0x1, -R0 ;  /* 0x000000010606b824 */ /* 0x000fe200078e0a00 */
[----:B------:R-:W-:Y:S01]  /*e8c0*/  ISETP.GE.AND P3, PT, R26, RZ, PT ;  /* 0x000000ff1a00720c */ /* 0x000fe20003f66270 */
[----:B------:R-:W-:Y:S01]  /*e8d0*/  IMAD R12, R0, R2, R12 ;  /* 0x00000002000c7224 */ /* 0x000fe200078e020c */
[----:B------:R-:W4:Y:S01]  /*e8e0*/  LDL.LU R26, [R1+0xac4] ;  /* 0x000ac400011a7983 */ /* 0x000f220000300800 */
[----:B------:R-:W-:Y:S02]  /*e8f0*/  @!P6 IMAD.MOV R6, RZ, RZ, -R6 ;  /* 0x000000ffff06e224 */ /* 0x000fe400078e0a06 */
[----:B------:R-:W-:-:S03]  /*e900*/  @!P0 IMAD.MOV R4, RZ, RZ, -R4 ;  /* 0x000000ffff048224 */ /* 0x000fc600078e0a04 */
[----:B------:R1:W-:Y:S04]  /*e910*/  STL [R1+0xcc], R6 ;  /* 0x0000cc0601007387 */ /* 0x0003e80000100800 */
[----:B------:R4:W-:Y:S04]  /*e920*/  STL [R1+0xc8], R4 ;  /* 0x0000c80401007387 */ /* 0x0009e80000100800 */
[----:B------:R-:W4:Y:S01]  /*e930*/  LDL.LU R28, [R1+0xac8] ;  /* 0x000ac800011c7983 */ /* 0x000f220000300800 */
[----:B------:R-:W-:-:S04]  /*e940*/  IMAD.HI.U32 R15, R8, R10, RZ ;  /* 0x0000000a080f7227 */ /* 0x000fc800078e00ff */
[----:B-1----:R-:W-:-:S04]  /*e950*/  IMAD.MOV R6, RZ, RZ, -R15 ;  /* 0x000000ffff067224 */ /* 0x002fc800078e0a0f */
[----:B------:R-:W-:Y:S01]  /*e960*/  IMAD R10, R0, R6, R10 ;  /* 0x00000006000a7224 */ /* 0x000fe200078e020a */
[----:B---3--:R-:W-:Y:S02]  /*e970*/  IABS R19, R24 ;  /* 0x0000001800137213 */ /* 0x008fe40000000000 */
[----:B------:R-:W-:Y:S02]  /*e980*/  ISETP.GE.AND P4, PT, R24, RZ, PT ;  /* 0x000000ff1800720c */ /* 0x000fe40003f86270 */
[----:B------:R-:W1:Y:S01]  /*e990*/  S2R R24, SR_TID.X ;  /* 0x0000000000187919 */ /* 0x000e620000002100 */
[----:B------:R-:W-:-:S04]  /*e9a0*/  IMAD.HI.U32 R7, R8, R19, RZ ;  /* 0x0000001308077227 */ /* 0x000fc800078e00ff */
[----:B------:R-:W-:-:S04]  /*e9b0*/  IMAD.MOV R7, RZ, RZ, -R7 ;  /* 0x000000ffff077224 */ /* 0x000fc800078e0a07 */
[----:B------:R-:W-:-:S05]  /*e9c0*/  IMAD R19, R0, R7, R19 ;  /* 0x0000000700137224 */ /* 0x000fca00078e0213 */
[----:B------:R-:W-:Y:S02]  /*e9d0*/  ISETP.GT.U32.AND P5, PT, R0, R19, PT ;  /* 0x000000130000720c */ /* 0x000fe40003fa4070 */
[----:B--2---:R-:W-:-:S05]  /*e9e0*/  IABS R2, R3 ;  /* 0x0000000300027213 */ /* 0x004fca0000000000 */
[----:B------:R-:W-:Y:S01]  /*e9f0*/  IMAD.HI.U32 R5, R8, R2, RZ ;  /* 0x0000000208057227 */ /* 0x000fe200078e00ff */
[----:B-1----:R-:W-:-:S04]  /*ea00*/  LOP3.LUT R24, R24, 0x3f, RZ, 0xc0, !PT ;  /* 0x0000003f18187812 */ /* 0x002fc800078ec0ff */
[----:B------:R-:W-:Y:S01]  /*ea10*/  IADD3 R5, -R5, RZ, RZ ;  /* 0x000000ff05057210 */ /* 0x000fe20007ffe1ff */
[----:B------:R-:W-:-:S04]  /*ea20*/  @!P5 IMAD.IADD R19, R19, 0x1, -R0 ;  /* 0x000000011313d824 */ /* 0x000fc800078e0a00 */
[----:B------:R-:W-:Y:S02]  /*ea30*/  IMAD R2, R0, R5, R2 ;  /* 0x0000000500027224 */ /* 0x000fe400078e0202 */
[----:B0-----:R-:W-:Y:S02]  /*ea40*/  IMAD R5, R24, R11, RZ ;  /* 0x0000000b18057224 */ /* 0x001fe400078e02ff */
[----:B------:R-:W2:Y:S01]  /*ea50*/  LDL.LU R24, [R1+0xacc] ;  /* 0x000acc0001187983 */ /* 0x000ea20000300800 */
[----:B------:R-:W-:Y:S02]  /*ea60*/  ISETP.GT.U32.AND P5, PT, R0, R12, PT ;  /* 0x0000000c0000720c */ /* 0x000fe40003fa4070 */
[----:B------:R-:W-:Y:S02]  /*ea70*/  IABS R17, R27 ;  /* 0x0000001b00117213 */ /* 0x000fe40000000000 */
[----:B----4-:R-:W-:Y:S01]  /*ea80*/  IABS R9, R22 ;  /* 0x0000001600097213 */ /* 0x010fe20000000000 */
[----:B------:R-:W-:Y:S01]  /*ea90*/  IMAD R6, R11, 0x40, R5 ;  /* 0x000000400b067824 */ /* 0x000fe200078e0205 */
[----:B------:R-:W3:Y:S01]  /*eaa0*/  LDL.LU R29, [R1+0xad0] ;  /* 0x000ad000011d7983 */ /* 0x000ee20000300800 */
[----:B------:R-:W-:-:S06]  /*eab0*/  IMAD.HI.U32 R14, R8, R17, RZ ;  /* 0x00000011080e7227 */ /* 0x000fcc00078e00ff */
[----:B------:R-:W-:Y:S01]  /*eac0*/  @!P5 IMAD.IADD R12, R12, 0x1, -R0 ;  /* 0x000000010c0cd824 */ /* 0x000fe200078e0a00 */
[----:B------:R-:W-:Y:S01]  /*ead0*/  ISETP.GT.U32.AND P5, PT, R0, R19, PT ;  /* 0x000000130000720c */ /* 0x000fe20003fa4070 */
[----:B------:R-:W-:-:S03]  /*eae0*/  IMAD.HI.U32 R7, R8, R9, RZ ;  /* 0x0000000908077227 */ /* 0x000fc600078e00ff */
[C---:B------:R-:W-:Y:S01]  /*eaf0*/  ISETP.GT.U32.AND P0, PT, R0.reuse, R12, PT ;  /* 0x0000000c0000720c */ /* 0x040fe20003f04070 */
[----:B------:R-:W-:Y:S02]  /*eb00*/  IMAD.MOV R4, RZ, RZ, -R14 ;  /* 0x000000ffff047224 */ /* 0x000fe400078e0a0e */
[----:B------:R-:W-:Y:S02]  /*eb10*/  IMAD.MOV R7, RZ, RZ, -R7 ;  /* 0x000000ffff077224 */ /* 0x000fe400078e0a07 */
[C---:B------:R-:W-:Y:S02]  /*eb20*/  IMAD R17, R0.reuse, R4, R17 ;  /* 0x0000000400117224 */ /* 0x040fe400078e0211 */
[----:B------:R-:W-:Y:S02]  /*eb30*/  IMAD R9, R0, R7, R9 ;  /* 0x0000000700097224 */ /* 0x000fe400078e0209 */
[----:B------:R-:W-:Y:S01]  /*eb40*/  @!P5 IMAD.IADD R19, R19, 0x1, -R0 ;  /* 0x000000011313d824 */ /* 0x000fe200078e0a00 */
[----:B------:R-:W-:-:S04]  /*eb50*/  LEA R4, P5, R5, UR6, 0x1 ;  /* 0x0000000605047c11 */ /* 0x000fc8000f8a08ff */
[----:B------:R-:W-:Y:S02]  /*eb60*/  LEA.HI.X.SX32 R5, R5, UR7, 0x1, P5 ;  /* 0x0000000705057c11 */ /* 0x000fe4000a8f0eff */
[----:B------:R-:W-:Y:S01]  /*eb70*/  ISETP.GT.U32.AND P5, PT, R0, R9, PT ;  /* 0x000000090000720c */ /* 0x000fe20003fa4070 */
[----:B------:R-:W-:Y:S01]  /*eb80*/  @!P0 IMAD.IADD R12, R12, 0x1, -R0 ;  /* 0x000000010c0c8824 */ /* 0x000fe200078e0a00 */
[C---:B------:R-:W-:Y:S01]  /*eb90*/  LEA R14, P0, R6.reuse, UR6, 0x1 ;  /* 0x00000006060e7c11 */ /* 0x040fe2000f8008ff */
[----:B------:R-:W-:Y:S03]  /*eba0*/  STL [R1+0x3c30], R4 ;  /* 0x003c300401007387 */ /* 0x000fe60000100800 */
[----:B------:R-:W-:Y:S01]  /*ebb0*/  LEA.HI.X.SX32 R15, R6, UR7, 0x1, P0 ;  /* 0x00000007060f7c11 */ /* 0x000fe200080f0eff */
[----:B------:R0:W-:Y:S01]  /*ebc0*/  STL [R1+0x3c2c], R5 ;  /* 0x003c2c0501007387 */ /* 0x0001e20000100800 */
[----:B------:R-:W-:Y:S01]  /*ebd0*/  ISETP.GT.U32.AND P6, PT, R0, R13, PT ;  /* 0x0000000d0000720c */ /* 0x000fe20003fc4070 */
[----:B------:R-:W-:-:S02]  /*ebe0*/  ULDC.64 UR6, c[0x0][0x210] ;  /* 0x0000840000067ab9 */ /* 0x000fc40000000a00 */
[----:B------:R-:W-:Y:S02]  /*ebf0*/  STL [R1+0x3ce8], R14 ;  /* 0x003ce80e01007387 */ /* 0x000fe40000100800 */
[--C-:B------:R-:W-:Y:S01]  /*ec00*/  @!P5 IMAD.IADD R9, R9, 0x1, -R0.reuse ;  /* 0x000000010909d824 */ /* 0x100fe200078e0a00 */
[----:B------:R-:W-:Y:S01]  /*ec10*/  ISETP.GE.AND P5, PT, R27, RZ, PT ;  /* 0x000000ff1b00720c */ /* 0x000fe20003fa6270 */
[----:B------:R-:W-:Y:S04]  /*ec20*/  STL [R1+0x3ce4], R15 ;  /* 0x003ce40f01007387 */ /* 0x000fe80000100800 */
[----:B------:R-:W4:Y:S02]  /*ec30*/  LDL.LU R27, [R1+0xad4] ;  /* 0x000ad400011b7983 */ /* 0x000f240000300800 */
[----:B------:R-:W-:Y:S01]  /*ec40*/  @!P6 IMAD.IADD R13, R13, 0x1, -R0 ;  /* 0x000000010d0de824 */ /* 0x000fe200078e0a00 */
[----:B------:R-:W-:-:S02]  /*ec50*/  ISETP.GT.U32.AND P6, PT, R0, R2, PT ;  /* 0x000000020000720c */ /* 0x000fc40003fc4070 */
[----:B------:R-:W-:-:S11]  /*ec60*/  ISETP.GT.U32.AND P0, PT, R0, R10, PT ;  /* 0x0000000a0000720c */ /* 0x000fd60003f04070 */
[--C-:B------:R-:W-:Y:S01]  /*ec70*/  @!P6 IMAD.IADD R2, R2, 0x1, -R0.reuse ;  /* 0x000000010202e824 */ /* 0x100fe200078e0a00 */
[----:B------:R-:W-:Y:S01]  /*ec80*/  ISETP.GT.U32.AND P6, PT, R0, R17, PT ;  /* 0x000000110000720c */ /* 0x000fe20003fc4070 */
[----:B------:R-:W-:Y:S01]  /*ec90*/  @!P0 IMAD.IADD R10, R10, 0x1, -R0 ;  /* 0x000000010a0a8824 */ /* 0x000fe200078e0a00 */
[----:B------:R-:W-:Y:S01]  /*eca0*/  IABS R20, R23 ;  /* 0x0000001700147213 */ /* 0x000fe20000000000 */
[----:B0-----:R-:W-:Y:S01]  /*ecb0*/  IMAD.MOV.U32 R5, RZ, RZ, R19 ;  /* 0x000000ffff057224 */ /* 0x001fe200078e0013 */
[----:B------:R-:W-:Y:S02]  /*ecc0*/  IABS R6, R25 ;  /* 0x0000001900067213 */ /* 0x000fe40000000000 */
[----:B------:R-:W-:Y:S01]  /*ecd0*/  MOV R4, R13 ;  /* 0x0000000d00047202 */ /* 0x000fe20000000f00 */
[----:B------:R-:W-:Y:S01]  /*ece0*/  @!P4 IMAD.MOV R5, RZ, RZ, -R5 ;  /* 0x000000ffff05c224 */ /* 0x000fe200078e0a05 */
[----:B------:R-:W-:Y:S01]  /*ecf0*/  ISETP.GT.U32.AND P0, PT, R0, R9, PT ;  /* 0x000000090000720c */ /* 0x000fe20003f04070 */
[----:B------:R-:W-:Y:S01]  /*ed00*/  IMAD.HI.U32 R21, R8, R20, RZ ;  /* 0x0000001408157227 */ /* 0x000fe200078e00ff */
[----:B------:R-:W-:-:S03]  /*ed10*/  ISETP.GT.U32.AND P4, PT, R0, R10, PT ;  /* 0x0000000a0000720c */ /* 0x000fc60003f84070 */
[----:B------:R-:W-:Y:S02]  /*ed20*/  @!P6 IMAD.IADD R17, R17, 0x1, -R0 ;  /* 0x000000011111e824 */ /* 0x000fe400078e0a00 */
[----:B------:R-:W-:-:S04]  /*ed30*/  IMAD.HI.U32 R18, R8, R6, RZ ;  /* 0x0000000608127227 */ /* 0x000fc800078e00ff */
[----:B------:R-:W-:Y:S01]  /*ed40*/  @!P2 IMAD.MOV R4, RZ, RZ, -R4 ;  /* 0x000000ffff04a224 */ /* 0x000fe200078e0a04 */
[C---:B------:R-:W-:Y:S01]  /*ed50*/  ISETP.GT.U32.AND P2, PT, R0.reuse, R17, PT ;  /* 0x000000110000720c */ /* 0x040fe20003f44070 */
[----:B------:R-:W-:Y:S02]  /*ed60*/  IMAD.MOV R21, RZ, RZ, -R21 ;  /* 0x000000ffff157224 */ /* 0x000fe400078e0a15 */
[----:B------:R-:W-:Y:S01]  /*ed70*/  IMAD.MOV R18, RZ, RZ, -R18 ;  /* 0x000000ffff127224 */ /* 0x000fe200078e0a12 */
[----:B------:R-:W-:Y:S01]  /*ed80*/  IABS R16, R26 ;  /* 0x0000001a00107213 */ /* 0x000fe20000000000 */
[C---:B------:R-:W-:Y:S02]  /*ed90*/  IMAD R13, R0.reuse, R21, R20 ;  /* 0x00000015000d7224 */ /* 0x040fe400078e0214 */
[C---:B------:R-:W-:Y:S02]  /*eda0*/  IMAD R6, R0.reuse, R18, R6 ;  /* 0x0000001200067224 */ /* 0x040fe400078e0206 */
[--C-:B------:R-:W-:Y:S01]  /*edb0*/  @!P0 IMAD.IADD R9, R9, 0x1, -R0.reuse ;  /* 0x0000000109098824 */ /* 0x100fe200078e0a00 */
[----:B------:R-:W-:Y:S01]  /*edc0*/  ISETP.GT.U32.AND P0, PT, R0, R13, PT ;  /* 0x0000000d0000720c */ /* 0x000fe20003f04070 */
[----:B------:R-:W-:Y:S01]  /*edd0*/  @!P4 IMAD.IADD R10, R10, 0x1, -R0 ;  /* 0x000000010a0ac824 */ /* 0x000fe200078e0a00 */
[----:B------:R-:W-:Y:S01]  /*ede0*/  ISETP.GT.U32.AND P4, PT, R0, R6, PT ;  /* 0x000000060000720c */ /* 0x000fe20003f84070 */
[----:B------:R-:W-:Y:S01]  /*edf0*/  IMAD.HI.U32 R7, R8, R16, RZ ;  /* 0x0000001008077227 */ /* 0x000fe200078e00ff */
[----:B------:R0:W-:Y:S01]  /*ee00*/  STL [R1+0xbc], R5 ;  /* 0x0000bc0501007387 */ /* 0x0001e20000100800 */
[----:B------:R-:W-:-:S02]  /*ee10*/  ISETP.GE.AND P6, PT, R23, RZ, PT ;  /* 0x000000ff1700720c */ /* 0x000fc40003fc6270 */
[----:B------:R-:W-:Y:S01]  /*ee20*/  @!P2 IMAD.IADD R17, R17, 0x1, -R0 ;  /* 0x000000011111a824 */ /* 0x000fe200078e0a00 */
[----:B------:R-:W3:Y:S01]  /*ee30*/  LDL.LU R23, [R1+0xad8] ;  /* 0x000ad80001177983 */ /* 0x000ee20000300800 */
[----:B------:R-:W-:Y:S01]  /*ee40*/  ISETP.GE.AND P2, PT, R22, RZ, PT ;  /* 0x000000ff1600720c */ /* 0x000fe20003f46270 */
[----:B------:R-:W-:Y:S02]  /*ee50*/  IMAD.MOV R7, RZ, RZ, -R7 ;  /* 0x000000ffff077224 */ /* 0x000fe400078e0a07 */
[----:B------:R1:W-:Y:S02]  /*ee60*/  STL [R1+0xb8], R4 ;  /* 0x0000b80401007387 */ /* 0x0003e40000100800 */
[C---:B------:R-:W-:Y:S02]  /*ee70*/  IMAD R16, R0.reuse, R7, R16 ;  /* 0x0000000700107224 */ /* 0x040fe400078e0210 */
[----:B0-----:R-:W-:Y:S02]  /*ee80*/  IMAD.MOV.U32 R5, RZ, RZ, R12 ;  /* 0x000000ffff057224 */ /* 0x001fe400078e000c */
[--C-:B------:R-:W-:Y:S01]  /*ee90*/  @!P0 IMAD.IADD R13, R13, 0x1, -R0.reuse ;  /* 0x000000010d0d8824 */ /* 0x100fe200078e0a00 */
[----:B------:R-:W-:Y:S01]  /*eea0*/  ISETP.GT.U32.AND P0, PT, R0, R16, PT ;  /* 0x000000100000720c */ /* 0x000fe20003f04070 */
[----:B------:R-:W-:-:S02]  /*eeb0*/  @!P4 IMAD.IADD R6, R6, 0x1, -R0 ;  /* 0x000000010606c824 */ /* 0x000fc400078e0a00 */
[----:B-1----:R-:W-:Y:S02]  /*eec0*/  IMAD.MOV.U32 R4, RZ, RZ, R9 ;  /* 0x000000ffff047224 */ /* 0x002fe400078e0009 */
[----:B------:R-:W-:Y:S02]  /*eed0*/  @!P3 IMAD.MOV R5, RZ, RZ, -R5 ;  /* 0x000000ffff05b224 */ /* 0x000fe400078e0a05 */
[----:B------:R-:W-:Y:S01]  /*eee0*/  @!P2 IMAD.MOV R4, RZ, RZ, -R4 ;  /* 0x000000ffff04a224 */ /* 0x000fe200078e0a04 */
[----:B------:R-:W-:Y:S02]  /*eef0*/  ISETP.GE.AND P4, PT, R25, RZ, PT ;  /* 0x000000ff1900720c */ /* 0x000fe40003f86270 */
[----:B------:R-:W-:Y:S01]  /*ef00*/  ISETP.GT.U32.AND P2, PT, R0, R6, PT ;  /* 0x000000060000720c */ /* 0x000fe20003f44070 */
[----:B------:R-:W3:Y:S01]  /*ef10*/  LDL.LU R25, [R1+0xadc] ;  /* 0x000adc0001197983 */ /* 0x000ee20000300800 */
[----:B------:R-:W-:-:S03]  /*ef20*/  IABS R20, R28 ;  /* 0x0000001c00147213 */ /* 0x000fc60000000000 */
[----:B------:R0:W-:Y:S04]  /*ef30*/  STL [R1+0xb4], R5 ;  /* 0x0000b40501007387 */ /* 0x0001e80000100800 */
[----:B------:R1:W-:Y:S01]  /*ef40*/  STL [R1+0x90], R4 ;  /* 0x0000900401007387 */ /* 0x0003e20000100800 */
[----:B------:R-:W-:-:S04]  /*ef50*/  IMAD.HI.U32 R19, R8, R20, RZ ;  /* 0x0000001408137227 */ /* 0x000fc800078e00ff */
[----:B0-----:R-:W-:Y:S01]  /*ef60*/  IMAD.MOV.U32 R5, RZ, RZ, R10 ;  /* 0x000000ffff057224 */ /* 0x001fe200078e000a */
[----:B-1----:R-:W-:-:S03]  /*ef70*/  MOV R4, R17 ;  /* 0x0000001100047202 */ /* 0x002fc60000000f00 */
[----:B------:R-:W-:Y:S02]  /*ef80*/  @!P1 IMAD.MOV R5, RZ, RZ, -R5 ;  /* 0x000000ffff059224 */ /* 0x000fe400078e0a05 */
[----:B------:R-:W-:Y:S01]  /*ef90*/  @!P0 IMAD.IADD R16, R16, 0x1, -R0 ;  /* 0x0000000110108824 */ /* 0x000fe200078e0a00 */
[----:B------:R-:W-:Y:S01]  /*efa0*/  ISETP.GT.U32.AND P0, PT, R0, R13, PT ;  /* 0x0000000d0000720c */ /* 0x000fe20003f04070 */
[----:B------:R-:W-:Y:S02]  /*efb0*/  @!P5 IMAD.MOV R4, RZ, RZ, -R4 ;  /* 0x000000ffff04d224 */ /* 0x000fe400078e0a04 */
[----:B------:R-:W-:Y:S01]  /*efc0*/  IMAD.MOV R19, RZ, RZ, -R19 ;  /* 0x000000ffff137224 */ /* 0x000fe200078e0a13 */
[----:B------:R-:W-:Y:S01]  /*efd0*/  STL [R1+0xb0], R5 ;  /* 0x0000b00501007387 */ /* 0x000fe20000100800 */
[----:B------:R-:W-:Y:S01]  /*efe0*/  @!P2 IMAD.IADD R6, R6, 0x1, -R0 ;  /* 0x000000010606a824 */ /* 0x000fe200078e0a00 */
[----:B------:R-:W-:Y:S01]  /*eff0*/  ISETP.GE.AND P2, PT, R26, RZ, PT ;  /* 0x000000ff1a00720c */ /* 0x000fe20003f46270 */
[C---:B------:R-:W-:Y:S01]  /*f000*/  IMAD R19, R0.reuse, R19, R20 ;  /* 0x0000001300137224 */ /* 0x040fe200078e0214 */
[----:B------:R0:W-:Y:S04]  /*f010*/  STL [R1+0xac], R4 ;  /* 0x0000ac0401007387 */ /* 0x0001e80000100800 */
[----:B------:R-:W3:Y:S01]  /*f020*/  LDL.LU R26, [R1+0xae0] ;  /* 0x000ae000011a7983 */ /* 0x000ee20000300800 */
[----:B------:R-:W-:-:S02]  /*f030*/  ISETP.GT.U32.AND P3, PT, R0, R16, PT ;  /* 0x000000100000720c */ /* 0x000fc40003f64070 */
[----:B------:R-:W-:Y:S01]  /*f040*/  ISETP.GT.U32.AND P1, PT, R0, R19, PT ;  /* 0x000000130000720c */ /* 0x000fe20003f24070 */
[----:B------:R-:W-:-:S04]  /*f050*/  @!P0 IMAD.IADD R13, R13, 0x1, -R0 ;  /* 0x000000010d0d8824 */ /* 0x000fc800078e0a00 */
[----:B0-----:R-:W-:-:S04]  /*f060*/  IMAD.MOV.U32 R4, RZ, RZ, R13 ;  /* 0x000000ffff047224 */ /* 0x001fc800078e000d */
[----:B------:R-:W-:Y:S02]  /*f070*/  @!P6 IMAD.MOV R4, RZ, RZ, -R4 ;  /* 0x000000ffff04e224 */ /* 0x000fe400078e0a04 */
[--C-:B------:R-:W-:Y:S02]  /*f080*/  @!P3 IMAD.IADD R16, R16, 0x1, -R0.reuse ;  /* 0x000000011010b824 */ /* 0x100fe400078e0a00 */
[----:B------:R-:W-:Y:S02]  /*f090*/  @!P1 IMAD.IADD R19, R19, 0x1, -R0 ;  /* 0x0000000113139824 */ /* 0x000fe400078e0a00 */
[----:B------:R-:W-:-:S04]  /*f0a0*/  IMAD.MOV.U32 R5, RZ, RZ, R6 ;  /* 0x000000ffff057224 */ /* 0x000fc800078e0006 */
[----:B------:R-:W-:Y:S01]  /*f0b0*/  @!P4 IMAD.MOV R5, RZ, RZ, -R5 ;  /* 0x000000ffff05c224 */ /* 0x000fe200078e0a05 */
[----:B--2---:R-:W-:-:S05]  /*f0c0*/  IABS R18, R24 ;  /* 0x0000001800127213 */ /* 0x004fca0000000000 */
[----:B------:R-:W-:-:S04]  /*f0d0*/  IMAD.HI.U32 R22, R8, R18, RZ ;  /* 0x0000001208167227 */ /* 0x000fc800078e00ff */
[----:B------:R-:W-:-:S04]  /*f0e0*/  IMAD.MOV R22, RZ, RZ, -R22 ;  /* 0x000000ffff167224 */ /* 0x000fc800078e0a16 */
[----:B------:R-:W-:-:S05]  /*f0f0*/  IMAD R18, R0, R22, R18 ;  /* 0x0000001600127224 */ /* 0x000fca00078e0212 */
[----:B------:R-:W-:Y:S02]  /*f100*/  ISETP.GT.U32.AND P5, PT, R0, R18, PT ;  /* 0x000000120000720c */ /* 0x000fe40003fa4070 */
[----:B------:R-:W-:Y:S02]  /*f110*/  ISETP.GE.AND P1, PT, R24, RZ, PT ;  /* 0x000000ff1800720c */ /* 0x000fe40003f26270 */
[----:B------:R-:W2:Y:S09]  /*f120*/  LDL.LU R24, [R1+0xae4] ;  /* 0x000ae40001187983 */ /* 0x000eb20000300800 */
[----:B------:R-:W-:Y:S01]  /*f130*/  @!P5 IMAD.IADD R18, R18, 0x1, -R0 ;  /* 0x000000011212d824 */ /* 0x000fe200078e0a00 */
[----:B------:R0:W-:Y:S04]  /*f140*/  STL [R1+0xa8], R4 ;  /* 0x0000a80401007387 */ /* 0x0001e80000100800 */
[----:B------:R-:W-:Y:S01]  /*f150*/  ISETP.GT.U32.AND P6, PT, R0, R18, PT ;  /* 0x000000120000720c */ /* 0x000fe20003fc4070 */
[----:B0-----:R-:W-:-:S04]  /*f160*/  IMAD.MOV.U32 R4, RZ, RZ, R16 ;  /* 0x000000ffff047224 */ /* 0x001fc800078e0010 */
[----:B------:R-:W-:Y:S01]  /*f170*/  @!P2 IMAD.MOV R4, RZ, RZ, -R4 ;  /* 0x000000ffff04a224 */ /* 0x000fe200078e0a04 */
[----:B------:R-:W-:Y:S07]  /*f180*/  STL [R1+0xa4], R5 ;  /* 0x0000a40501007387 */ /* 0x000fee0000100800 */
[----:B------:R-:W-:Y:S01]  /*f190*/  @!P6 IADD3 R18, R18, -R0, RZ ;  /* 0x800000001212e210 */ /* 0x000fe20007ffe0ff */
[----:B------:R0:W-:Y:S01]  /*f1a0*/  STL [R1+0xa0], R4 ;  /* 0x0000a00401007387 */ /* 0x0001e20000100800 */
[----:B----4-:R-:W-:-:S02]  /*f1b0*/  IABS R20, R27 ;  /* 0x0000001b00147213 */ /* 0x010fc40000000000 */
[----:B------:R-:W-:Y:S02]  /*f1c0*/  ISETP.GE.AND P6, PT, R27, RZ, PT ;  /* 0x000000ff1b00720c */ /* 0x000fe40003fc6270 */
[----:B------:R-:W4:Y:S01]  /*f1d0*/  LDL.LU R27, [R1+0xae8] ;  /* 0x000ae800011b7983 */ /* 0x000f220000300800 */
[----:B---3--:R-:W-:-:S05]  /*f1e0*/  IABS R7, R29 ;  /* 0x0000001d00077213 */ /* 0x008fca0000000000 */
[----:B------:R-:W-:-:S04]  /*f1f0*/  IMAD.HI.U32 R21, R8, R7, RZ ;  /* 0x0000000708157227 */ /* 0x000fc800078e00ff */
[----:B------:R-:W-:-:S04]  /*f200*/  IMAD.MOV R21, RZ, RZ, -R21 ;  /* 0x000000ffff157224 */ /* 0x000fc800078e0a15 */
[----:B------:R-:W-:-:S05]  /*f210*/  IMAD R7, R0, R21, R7 ;  /* 0x0000001500077224 */ /* 0x000fca00078e0207 */
[----:B------:R-:W-:Y:S01]  /*f220*/  ISETP.GT.U32.AND P0, PT, R0, R7, PT ;  /* 0x000000070000720c */ /* 0x000fe20003f04070 */
[----:B------:R-:W-:-:S12]  /*f230*/  IMAD.HI.U32 R10, R8, R20, RZ ;  /* 0x00000014080a7227 */ /* 0x000fd800078e00ff */
[----:B------:R-:W-:-:S05]  /*f240*/  @!P0 IMAD.IADD R7, R7, 0x1, -R0 ;  /* 0x0000000107078824 */ /* 0x000fca00078e0a00 */
[C---:B------:R-:W-:Y:S01]  /*f250*/  ISETP.GT.U32.AND P0, PT, R0.reuse, R7, PT ;  /* 0x000000070000720c */ /* 0x040fe20003f04070 */
[----:B------:R-:W-:Y:S01]  /*f260*/  IMAD.MOV R10, RZ, RZ, -R10 ;  /* 0x000000ffff0a7224 */ /* 0x000fe200078e0a0a */
[----:B------:R-:W-:-:S03]  /*f270*/  ISETP.GT.U32.AND P5, PT, R0, R19, PT ;  /* 0x000000130000720c */ /* 0x000fc60003fa4070 */
[----:B------:R-:W-:Y:S01]  /*f280*/  IMAD R10, R0, R10, R20 ;  /* 0x0000000a000a7224 */ /* 0x000fe200078e0214 */
[----:B------:R-:W-:-:S07]  /*f290*/  ISETP.GE.AND P3, PT, R28, RZ, PT ;  /* 0x000000ff1c00720c */ /* 0x000fce0003f66270 */
[----:B------:R-:W-:Y:S01]  /*f2a0*/  @!P0 IMAD.IADD R7, R7, 0x1, -R0 ;  /* 0x0000000107078824 */ /* 0x000fe200078e0a00 */
[----:B------:R-:W-:Y:S02]  /*f2b0*/  IABS R21, R23 ;  /* 0x0000001700157213 */ /* 0x000fe40000000000 */
[----:B------:R-:W-:Y:S02]  /*f2c0*/  ISETP.GE.AND P0, PT, R23, RZ, PT ;  /* 0x000000ff1700720c */ /* 0x000fe40003f06270 */
[----:B------:R-:W3:Y:S01]  /*f2d0*/  LDL.LU R23, [R1+0xaec] ;  /* 0x000aec0001177983 */ /* 0x000ee20000300800 */
[----:B------:R-:W-:Y:S01]  /*f2e0*/  IMAD.HI.U32 R9, R8, R21, RZ ;  /* 0x0000001508097227 */ /* 0x000fe200078e00ff */
[----:B------:R-:W-:-:S03]  /*f2f0*/  ISETP.GT.U32.AND P4, PT, R0, R10, PT ;  /* 0x0000000a0000720c */ /* 0x000fc60003f84070 */
[----:B------:R-:W-:Y:S02]  /*f300*/  IMAD.MOV R9, RZ, RZ, -R9 ;  /* 0x000000ffff097224 */ /* 0x000fe400078e0a09 */
[----:B------:R-:W-:Y:S02]  /*f310*/  @!P5 IMAD.IADD R19, R19, 0x1, -R0 ;  /* 0x000000011313d824 */ /* 0x000fe400078e0a00 */
[C---:B------:R-:W-:Y:S01]  /*f320*/  IMAD R9, R0.reuse, R9, R21 ;  /* 0x0000000900097224 */ /* 0x040fe200078e0215 */
[----:B------:R-:W-:Y:S01]  /*f330*/  ISETP.GE.AND P2, PT, R29, RZ, PT ;  /* 0x000000ff1d00720c */ /* 0x000fe20003f46270 */
[----:B0-----:R-:W-:Y:S02]  /*f340*/  IMAD.MOV.U32 R4, RZ, RZ, R19 ;  /* 0x000000ffff047224 */ /* 0x001fe400078e0013 */
[----:B------:R-:W-:Y:S01]  /*f350*/  IMAD.MOV.U32 R5, RZ, RZ, R18 ;  /* 0x000000ffff057224 */ /* 0x000fe200078e0012 */
[----:B------:R-:W-:Y:S01]  /*f360*/  ISETP.GT.U32.AND P5, PT, R0, R9, PT ;  /* 0x000000090000720c */ /* 0x000fe20003fa4070 */
[----:B------:R-:W-:-:S02]  /*f370*/  @!P3 IMAD.MOV R4, RZ, RZ, -R4 ;  /* 0x000000ffff04b224 */ /* 0x000fc400078e0a04 */
[--C-:B------:R-:W-:Y:S02]  /*f380*/  @!P4 IMAD.IADD R10, R10, 0x1, -R0.reuse ;  /* 0x000000010a0ac824 */ /* 0x100fe400078e0a00 */
[----:B------:R-:W-:Y:S01]  /*f390*/  @!P1 IMAD.MOV R5, RZ, RZ, -R5 ;  /* 0x000000ffff059224 */ /* 0x000fe200078e0a05 */
[----:B------:R0:W-:Y:S02]  /*f3a0*/  STL [R1+0x9c], R4 ;  /* 0x00009c0401007387 */ /* 0x0001e40000100800 */
[----:B------:R-:W-:Y:S02]  /*f3b0*/  ISETP.GT.U32.AND P3, PT, R0, R10, PT ;  /* 0x0000000a0000720c */ /* 0x000fe40003f64070 */
[----:B------:R-:W-:Y:S01]  /*f3c0*/  IABS R12, R25 ;  /* 0x00000019000c7213 */ /* 0x000fe20000000000 */
[----:B------:R-:W-:Y:S01]  /*f3d0*/  STL [R1+0x98], R5 ;  /* 0x0000980501007387 */ /* 0x000fe20000100800 */
[----:B------:R-:W-:Y:S01]  /*f3e0*/  ISETP.GE.AND P4, PT, R25, RZ, PT ;  /* 0x000000ff1900720c */ /* 0x000fe20003f86270 */
[----:B------:R-:W-:-:S02]  /*f3f0*/  @!P5 IMAD.IADD R9, R9, 0x1, -R0 ;  /* 0x000000010909d824 */ /* 0x000fc400078e0a00 */
[----:B------:R-:W3:Y:S01]  /*f400*/  LDL.LU R25, [R1+0xaf0] ;  /* 0x000af00001197983 */ /* 0x000ee20000300800 */
[----:B0-----:R-:W-:-:S04]  /*f410*/  IMAD.MOV.U32 R4, RZ, RZ, R7 ;  /* 0x000000ffff047224 */ /* 0x001fc800078e0007 */
[----:B------:R-:W-:Y:S01]  /*f420*/  @!P2 IMAD.MOV R4, RZ, RZ, -R4 ;  /* 0x000000ffff04a224 */ /* 0x000fe200078e0a04 */
[----:B------:R-:W-:Y:S01]  /*f430*/  ISETP.GT.U32.AND P5, PT, R0, R9, PT ;  /* 0x000000090000720c */ /* 0x000fe20003fa4070 */
[--C-:B------:R-:W-:Y:S01]  /*f440*/  @!P3 IMAD.IADD R10, R10, 0x1, -R0.reuse ;  /* 0x000000010a0ab824 */ /* 0x100fe200078e0a00 */
[----:B------:R-:W-:Y:S02]  /*f450*/  IABS R13, R26 ;  /* 0x0000001a000d7213 */ /* 0x000fe40000000000 */
[----:B------:R-:W-:Y:S02]  /*f460*/  ISETP.GE.AND P2, PT, R26, RZ, PT ;  /* 0x000000ff1a00720c */ /* 0x000fe40003f46270 */
[----:B------:R-:W3:Y:S04]  /*f470*/  LDL.LU R26, [R1+0xaf4] ;  /* 0x000af400011a7983 */ /* 0x000ee80000300800 */
[----:B------:R0:W-:Y:S03]  /*f480*/  STL [R1+0x94], R4 ;  /* 0x0000940401007387 */ /* 0x0001e60000100800 */
[----:B------:R-:W-:-:S02]  /*f490*/  @!P5 IMAD.IADD R9, R9, 0x1, -R0 ;  /* 0x000000010909d824 */ /* 0x000fc400078e0a00 */
[----:B0-----:R-:W-:-:S04]  /*f4a0*/  IMAD.MOV.U32 R4, RZ, RZ, R10 ;  /* 0x000000ffff047224 */ /* 0x001fc800078e000a */
[----:B------:R-:W-:-:S05]  /*f4b0*/  @!P6 IMAD.MOV R4, RZ, RZ, -R4 ;  /* 0x000000ffff04e224 */ /* 0x000fca00078e0a04 */
[----:B------:R0:W-:Y:S04]  /*f4c0*/  STL [R1+0x88], R4 ;  /* 0x0000880401007387 */ /* 0x0001e80000100800 */
[----:B------:R-:W3:Y:S01]  /*f4d0*/  LDL.LU R29, [R1+0xaf8] ;  /* 0x000af800011d7983 */ /* 0x000ee20000300800 */
[----:B0-----:R-:W-:-:S04]  /*f4e0*/  IMAD.MOV.U32 R4, RZ, RZ, R9 ;  /* 0x000000ffff047224 */ /* 0x001fc800078e0009 */
[----:B------:R-:W-:-:S05]  /*f4f0*/  @!P0 IMAD.MOV R4, RZ, RZ, -R4 ;  /* 0x000000ffff048224 */ /* 0x000fca00078e0a04 */
[----:B------:R0:W-:Y:S01]  /*f500*/  STL [R1+0x80], R4 ;  /* 0x0000800401007387 */ /* 0x0001e20000100800 */
[----:B----4-:R-:W-:Y:S02]  /*f510*/  IABS R7, R27 ;  /* 0x0000001b00077213 */ /* 0x010fe40000000000 */
[----:B------:R-:W-:Y:S02]  /*f520*/  ISETP.GE.AND P6, PT, R27, RZ, PT ;  /* 0x000000ff1b00720c */ /* 0x000fe40003fc6270 */
[----:B------:R-:W4:Y:S01]  /*f530*/  LDL.LU R27, [R1+0xafc] ;  /* 0x000afc00011b7983 */ /* 0x000f220000300800 */
[----:B------:R-:W-:-:S04]  /*f540*/  IMAD.HI.U32 R6, R8, R12, RZ ;  /* 0x0000000c08067227 */ /* 0x000fc800078e00ff */
[----:B------:R-:W-:-:S04]  /*f550*/  IMAD.MOV R6, RZ, RZ, -R6 ;  /* 0x000000ffff067224 */ /* 0x000fc800078e0a06 */
[----:B------:R-:W-:Y:S02]  /*f560*/  IMAD R12, R0, R6, R12 ;  /* 0x00000006000c7224 */ /* 0x000fe400078e020c */
[----:B------:R-:W-:-:S04]  /*f570*/  IMAD.HI.U32 R6, R8, R13, RZ ;  /* 0x0000000d08067227 */ /* 0x000fc800078e00ff */
[----:B------:R-:W-:-:S04]  /*f580*/  IMAD.MOV R6, RZ, RZ, -R6 ;  /* 0x000000ffff067224 */ /* 0x000fc800078e0a06 */
[----:B------:R-:W-:Y:S01]  /*f590*/  IMAD R13, R0, R6, R13 ;  /* 0x00000006000d7224 */ /* 0x000fe200078e020d */
[----:B--2---:R-:W-:-:S04]  /*f5a0*/  IABS R16, R24 ;  /* 0x0000001800107213 */ /* 0x004fc80000000000 */
[C---:B------:R-:W-:Y:S02]  /*f5b0*/  ISETP.GT.U32.AND P5, PT, R0.reuse, R13, PT ;  /* 0x0000000d0000720c */ /* 0x040fe40003fa4070 */
[----:B------:R-:W-:Y:S01]  /*f5c0*/  ISETP.GT.U32.AND P1, PT, R0, R12, PT ;  /* 0x0000000c0000720c */ /* 0x000fe20003f24070 */
[----:B------:R-:W-:-:S04]  /*f5d0*/  IMAD.HI.U32 R6, R8, R16, RZ ;  /* 0x0000001008067227 */ /* 0x000fc800078e00ff */
[----:B------:R-:W-:Y:S01]  /*f5e0*/  IMAD.MOV R6, RZ, RZ, -R6 ;  /* 0x000000ffff067224 */ /* 0x000fe200078e0a06 */
[----:B------:R-:W-:-:S03]  /*f5f0*/  MOV R10, R7 ;  /* 0x00000007000a7202 */ /* 0x000fc60000000f00 */
[----:B------:R-:W-:Y:S02]  /*f600*/  IMAD R16, R0, R6, R16 ;  /* 0x0000000600107224 */ /* 0x000fe400078e0210 */
[--C-:B------:R-:W-:Y:S02]  /*f610*/  @!P5 IMAD.IADD R13, R13, 0x1, -R0.reuse ;  /* 0x000000010d0dd824 */ /* 0x100fe400078e0a00 */
[----:B------:R-:W-:Y:S01]  /*f620*/  @!P1 IMAD.IADD R12, R12, 0x1, -R0 ;  /* 0x000000010c0c9824 */ /* 0x000fe200078e0a00 */
[----:B------:R-:W-:Y:S01]  /*f630*/  ISETP.GT.U32.AND P0, PT, R0, R16, PT ;  /* 0x000000100000720c */ /* 0x000fe20003f04070 */
[----:B------:R-:W-:Y:S01]  /*f640*/  IMAD.HI.U32 R17, R8, R10, RZ ;  /* 0x0000000a08117227 */ /* 0x000fe200078e00ff */
[C---:B------:R-:W-:Y:S02]  /*f650*/  ISETP.GT.U32.AND P5, PT, R0.reuse, R13, PT ;  /* 0x0000000d0000720c */ /* 0x040fe40003fa4070 */
[----:B------:R-:W-:Y:S01]  /*f660*/  ISETP.GT.U32.AND P1, PT, R0, R12, PT ;  /* 0x0000000c0000720c */ /* 0x000fe20003f24070 */
[----:B------:R-:W-:-:S04]  /*f670*/  IMAD.MOV R17, RZ, RZ, -R17 ;  /* 0x000000ffff117224 */ /* 0x000fc800078e0a11 */
[----:B------:R-:W-:-:S04]  /*f680*/  IMAD R10, R0, R17, R10 ;  /* 0x00000011000a7224 */ /* 0x000fc800078e020a */
[--C-:B------:R-:W-:Y:S02]  /*f690*/  @!P0 IMAD.IADD R16, R16, 0x1, -R0.reuse ;  /* 0x0000000110108824 */ /* 0x100fe400078e0a00 */
[--C-:B------:R-:W-:Y:S01]  /*f6a0*/  @!P5 IMAD.IADD R13, R13, 0x1, -R0.reuse ;  /* 0x000000010d0dd824 */ /* 0x100fe200078e0a00 */
[----:B------:R-:W-:Y:S01]  /*f6b0*/  ISETP.GT.U32.AND P5, PT, R0, R10, PT ;  /* 0x0000000a0000720c */ /* 0x000fe20003fa4070 */
[----:B------:R-:W-:Y:S01]  /*f6c0*/  @!P1 IMAD.IADD R12, R12, 0x1, -R0 ;  /* 0x000000010c0c9824 */ /* 0x000fe200078e0a00 */
[----:B---3--:R-:W-:Y:S02]  /*f6d0*/  IABS R19, R23 ;  /* 0x0000001700137213 */ /* 0x008fe40000000000 */
[----:B------:R-:W-:Y:S02]  /*f6e0*/  ISETP.GE.AND P1, PT, R23, RZ, PT ;  /* 0x000000ff1700720c */ /* 0x000fe40003f26270 */
[----:B------:R-:W2:Y:S01]  /*f6f0*/  LDL.LU R23, [R1+0xb00] ;  /* 0x000b000001177983 */ /* 0x000ea20000300800 */
[----:B------:R-:W-:Y:S01]  /*f700*/  ISETP.GT.U32.AND P0, PT, R0, R16, PT ;  /* 0x000000100000720c */ /* 0x000fe20003f04070 */
[----:B------:R-:W-:Y:S01]  /*f710*/  IMAD.HI.U32 R6, R8, R19, RZ ;  /* 0x0000001308067227 */ /* 0x000fe200078e00ff */
[----:B------:R-:W-:-:S04]  /*f720*/  ISETP.GE.AND P3, PT, R24, RZ, PT ;  /* 0x000000ff1800720c */ /* 0x000fc80003f66270 */
[----:B------:R-:W-:Y:S02]  /*f730*/  @!P5 IMAD.IADD R10, R10, 0x1, -R0 ;  /* 0x000000010a0ad824 */ /* 0x000fe400078e0a00 */
[----:B------:R-:W-:-:S03]  /*f740*/  IMAD.MOV R6, RZ, RZ, -R6 ;  /* 0x000000ffff067224 */ /* 0x000fc600078e0a06 */
[C---:B------:R-:W-:Y:S01]  /*f750*/  ISETP.GT.U32.AND P5, PT, R0.reuse, R10, PT ;  /* 0x0000000a0000720c */ /* 0x040fe20003fa4070 */
[----:B------:R-:W-:Y:S02]  /*f760*/  IMAD R19, R0, R6, R19 ;  /* 0x0000000600137224 */ /* 0x000fe400078e0213 */
[----:B------:R-:W-:Y:S02]  /*f770*/  @!P0 IMAD.IADD R16, R16, 0x1, -R0 ;  /* 0x0000000110108824 */ /* 0x000fe400078e0a00 */
[----:B------:R-:W-:Y:S02]  /*f780*/  @!P4 IMAD.MOV R12, RZ, RZ, -R12 ;  /* 0x000000ffff0cc224 */ /* 0x000fe400078e0a0c */
[----:B0-----:R-:W-:Y:S01]  /*f790*/  IMAD.MOV.U32 R4, RZ, RZ, R16 ;  /* 0x000000ffff047224 */ /* 0x001fe200078e0010 */
[----:B------:R-:W-:Y:S01]  /*f7a0*/  ISETP.GT.U32.AND P4, PT, R0, R19, PT ;  /* 0x000000130000720c */ /* 0x000fe20003f84070 */
[----:B------:R-:W-:Y:S01]  /*f7b0*/  @!P2 IMAD.MOV R13, RZ, RZ, -R13 ;  /* 0x000000ffff0da224 */ /* 0x000fe200078e0a0d */
[----:B------:R-:W-:Y:S02]  /*f7c0*/  STL [R1+0x3dac], R12 ;  /* 0x003dac0c01007387 */ /* 0x000fe40000100800 */
[----:B------:R-:W-:Y:S01]  /*f7d0*/  @!P3 IADD3 R4, -R4, RZ, RZ ;  /* 0x000000ff0404b210 */ /* 0x000fe20007ffe1ff */
[----:B------:R-:W-:Y:S01]  /*f7e0*/  @!P5 IMAD.IADD R10, R10, 0x1, -R0 ;  /* 0x000000010a0ad824 */ /* 0x000fe200078e0a00 */
[----:B------:R-:W-:Y:S01]  /*f7f0*/  IABS R9, R25 ;  /* 0x0000001900097213 */ /* 0x000fe20000000000 */
[----:B------:R-:W-:Y:S01]  /*f800*/  STL [R1+0x3db0], R13 ;  /* 0x003db00d01007387 */ /* 0x000fe20000100800 */
[----:B------:R-:W-:-:S03]  /*f810*/  ISETP.GE.AND P2, PT, R25, RZ, PT ;  /* 0x000000ff1900720c */ /* 0x000fc60003f46270 */
[----:B------:R-:W3:Y:S04]  /*f820*/  LDL.LU R25, [R1+0xb04] ;  /* 0x000b040001197983 */ /* 0x000ee80000300800 */
[----:B------:R0:W-:Y:S01]  /*f830*/  STL [R1+0x74], R4 ;  /* 0x0000740401007387 */ /* 0x0001e20000100800 */
[----:B------:R-:W-:Y:S01]  /*f840*/  @!P4 IMAD.IADD R19, R19, 0x1, -R0 ;  /* 0x000000011313c824 */ /* 0x000fe200078e0a00 */
[----:B------:R-:W-:Y:S02]  /*f850*/  IABS R7, R26 ;  /* 0x0000001a00077213 */ /* 0x000fe40000000000 */
[----:B------:R-:W-:Y:S02]  /*f860*/  ISETP.GE.AND P5, PT, R26, RZ, PT ;  /* 0x000000ff1a00720c */ /* 0x000fe40003fa6270 */
[----:B------:R-:W3:Y:S01]  /*f870*/  LDL.LU R26, [R1+0xb08] ;  /* 0x000b0800011a7983 */ /* 0x000ee20000300800 */
[----:B------:R-:W-:Y:S01]  /*f880*/  ISETP.GT.U32.AND P4, PT, R0, R19, PT ;  /* 0x000000130000720c */ /* 0x000fe20003f84070 */
[----:B------:R-:W-:-:S02]  /*f890*/  IMAD.MOV.U32 R5, RZ, RZ, R10 ;  /* 0x000000ffff057224 */ /* 0x000fc400078e000a */
[----:B------:R-:W3:Y:S02]  /*f8a0*/  LDL.LU R24, [R1+0xb0c] ;  /* 0x000b0c0001187983 */ /* 0x000ee40000300800 */
[----:B------:R-:W-:-:S08]  /*f8b0*/  @!P6 IMAD.MOV R5, RZ, RZ, -R5 ;  /* 0x000000ffff05e224 */ /* 0x000fd000078e0a05 */
[----:B------:R-:W-:-:S04]  /*f8c0*/  @!P4 IMAD.IADD R19, R19, 0x1, -R0 ;  /* 0x000000011313c824 */ /* 0x000fc800078e0a00 */
[----:B0-----:R-:W-:Y:S01]  /*f8d0*/  IMAD.MOV.U32 R4, RZ, RZ, R19 ;  /* 0x000000ffff047224 */ /* 0x001fe200078e0013 */
[----:B------:R0:W-:Y:S03]  /*f8e0*/  STL [R1+0x48], R5 ;  /* 0x0000480501007387 */ /* 0x0001e60000100800 */
[----:B------:R-:W-:Y:S01]  /*f8f0*/  @!P1 IMAD.MOV R4, RZ, RZ, -R4 ;  /* 0x000000ffff049224 */ /* 0x000fe200078e0a04 */
[----:B----4-:R-:W-:Y:S02]  /*f900*/  IABS R18, R27 ;  /* 0x0000001b00127213 */ /* 0x010fe40000000000 */
[----:B------:R-:W-:Y:S02]  /*f910*/  ISETP.GE.AND P1, PT, R27, RZ, PT ;  /* 0x000000ff1b00720c */ /* 0x000fe40003f26270 */
[----:B------:R-:W4:Y:S01]  /*f920*/  LDL.LU R27, [R1+0xb10] ;  /* 0x000b1000011b7983 */ /* 0x000f220000300800 */
[----:B------:R-:W-:-:S04]  /*f930*/  IMAD.HI.U32 R6, R8, R9, RZ ;  /* 0x0000000908067227 */ /* 0x000fc800078e00ff */
[----:B------:R-:W-:-:S04]  /*f940*/  IMAD.MOV R6, RZ, RZ, -R6 ;  /* 0x000000ffff067224 */ /* 0x000fc800078e0a06 */
[----:B------:R-:W-:Y:S02]  /*f950*/  IMAD R6, R0, R6, R9 ;  /* 0x0000000600067224 */ /* 0x000fe400078e0209 */
[----:B------:R-:W-:-:S03]  /*f960*/  IMAD.HI.U32 R17, R8, R7, RZ ;  /* 0x0000000708117227 */ /* 0x000fc600078e00ff */
[----:B------:R-:W-:Y:S01]  /*f970*/  ISETP.GT.U32.AND P0, PT, R0, R6, PT ;  /* 0x000000060000720c */ /* 0x000fe20003f04070 */
[----:B------:R-:W-:Y:S01]  /*f980*/  IMAD.MOV R17, RZ, RZ, -R17 ;  /* 0x000000ffff117224 */ /* 0x000fe200078e0a11 */
[----:B------:R-:W-:-:S03]  /*f990*/  IABS R9, R29 ;  /* 0x0000001d00097213 */ /* 0x000fc60000000000 */
[----:B------:R-:W-:Y:S02]  /*f9a0*/  IMAD R7, R0, R17, R7 ;  /* 0x0000001100077224 */ /* 0x000fe400078e0207 */
[----:B------:R-:W-:-:S03]  /*f9b0*/  IMAD.MOV.U32 R17, RZ, RZ, R9 ;  /* 0x000000ffff117224 */ /* 0x000fc600078e0009 */
[----:B------:R-:W-:Y:S01]  /*f9c0*/  ISETP.GT.U32.AND P3, PT, R0, R7, PT ;  /* 0x000000070000720c */ /* 0x000fe20003f64070 */
[----:B------:R-:W-:-:S04]  /*f9d0*/  IMAD.HI.U32 R16, R8, R17, RZ ;  /* 0x0000001108107227 */ /* 0x000fc800078e00ff */
[----:B------:R-:W-:Y:S02]  /*f9e0*/  @!P0 IMAD.IADD R6, R6, 0x1, -R0 ;  /* 0x0000000106068824 */ /* 0x000fe400078e0a00 */
[----:B------:R-:W-:-:S03]  /*f9f0*/  IMAD.MOV R16, RZ, RZ, -R16 ;  /* 0x000000ffff107224 */ /* 0x000fc600078e0a10 */
[C---:B------:R-:W-:Y:S01]  /*fa00*/  ISETP.GT.U32.AND P0, PT, R0.reuse, R6, PT ;  /* 0x000000060000720c */ /* 0x040fe20003f04070 */
[C---:B------:R-:W-:Y:S01]  /*fa10*/  IMAD R17, R0.reuse, R16, R17 ;  /* 0x0000001000117224 */ /* 0x040fe200078e0211 */
[----:B------:R-:W-:Y:S01]  /*fa20*/  ISETP.GE.AND P6, PT, R29, RZ, PT ;  /* 0x000000ff1d00720c */ /* 0x000fe20003fc6270 */
[----:B------:R1:W-:Y:S01]  /*fa30*/  STL [R1+0x54], R4 ;  /* 0x0000540401007387 */ /* 0x0003e20000100800 */
[----:B------:R-:W-:Y:S02]  /*fa40*/  @!P3 IMAD.IADD R7, R7, 0x1, -R0 ;  /* 0x000000010707b824 */ /* 0x000fe400078e0a00 */
[----:B------:R-:W-:Y:S01]  /*fa50*/  ISETP.GT.U32.AND P4, PT, R0, R17, PT ;  /* 0x000000110000720c */ /* 0x000fe20003f84070 */
[----:B------:R-:W4:Y:S01]  /*fa60*/  LDL.LU R29, [R1+0xb14] ;  /* 0x000b1400011d7983 */ /* 0x000f220000300800 */
[----:B------:R-:W-:Y:S01]  /*fa70*/  IMAD.HI.U32 R16, R8, R18, RZ ;  /* 0x0000001208107227 */ /* 0x000fe200078e00ff */
[----:B------:R-:W-:-:S04]  /*fa80*/  ISETP.GT.U32.AND P3, PT, R0, R7, PT ;  /* 0x000000070000720c */ /* 0x000fc80003f64070 */
[----:B------:R-:W-:Y:S02]  /*fa90*/  @!P0 IMAD.IADD R6, R6, 0x1, -R0 ;  /* 0x0000000106068824 */ /* 0x000fe400078e0a00 */
[----:B------:R-:W-:Y:S01]  /*faa0*/  IMAD.MOV R16, RZ, RZ, -R16 ;  /* 0x000000ffff107224 */ /* 0x000fe200078e0a10 */
[----:B--2---:R-:W-:Y:S02]  /*fab0*/  IABS R9, R23 ;  /* 0x0000001700097213 */ /* 0x004fe40000000000 */
[----:B------:R-:W-:Y:S02]  /*fac0*/  ISETP.GE.AND P0, PT, R23, RZ, PT ;  /* 0x000000ff1700720c */ /* 0x000fe40003f06270 */
[----:B------:R-:W2:Y:S01]  /*fad0*/  LDL.LU R23, [R1+0xb18] ;  /* 0x000b180001177983 */ /* 0x000ea20000300800 */
[----:B------:R-:W-:Y:S02]  /*fae0*/  @!P4 IMAD.IADD R17, R17, 0x1, -R0 ;  /* 0x000000011111c824 */ /* 0x000fe400078e0a00 */
[----:B------:R-:W-:-:S02]  /*faf0*/  IMAD R18, R0, R16, R18 ;  /* 0x0000001000127224 */ /* 0x000fc400078e0212 */
[----:B------:R-:W-:Y:S01]  /*fb00*/  @!P3 IMAD.IADD R7, R7, 0x1, -R0 ;  /* 0x000000010707b824 */ /* 0x000fe200078e0a00 */
[C---:B------:R-:W-:Y:S02]  /*fb10*/  ISETP.GT.U32.AND P4, PT, R0.reuse, R17, PT ;  /* 0x000000110000720c */ /* 0x040fe40003f84070 */
[----:B------:R-:W-:Y:S01]  /*fb20*/  ISETP.GT.U32.AND P3, PT, R0, R18, PT ;  /* 0x000000120000720c */ /* 0x000fe20003f64070 */
[----:B0-----:R-:W-:Y:S02]  /*fb30*/  IMAD.MOV.U32 R5, RZ, RZ, R6 ;  /* 0x000000ffff057224 */ /* 0x001fe400078e0006 */
[----:B------:R-:W-:-:S04]  /*fb40*/  IMAD.HI.U32 R10, R8, R9, RZ ;  /* 0x00000009080a7227 */ /* 0x000fc800078e00ff */
[----:B-1----:R-:W-:Y:S01]  /*fb50*/  IMAD.MOV.U32 R4, RZ, RZ, R7 ;  /* 0x000000ffff047224 */ /* 0x002fe200078e0007 */
[----:B------:R-:W-:Y:S01]  /*fb60*/  @!P2 IADD3 R5, -R5, RZ, RZ ;  /* 0x000000ff0505a210 */ /* 0x000fe20007ffe1ff */
[----:B------:R-:W-:Y:S02]  /*fb70*/  IMAD.MOV R10, RZ, RZ, -R10 ;  /* 0x000000ffff0a7224 */ /* 0x000fe400078e0a0a */
[----:B------:R-:W-:Y:S02]  /*fb80*/  @!P5 IMAD.MOV R4, RZ, RZ, -R4 ;  /* 0x000000ffff04d224 */ /* 0x000fe400078e0a04 */
[----:B------:R-:W-:Y:S01]  /*fb90*/  IMAD R9, R0, R10, R9 ;  /* 0x0000000a00097224 */ /* 0x000fe200078e0209 */
[----:B------:R-:W-:Y:S01]  /*fba0*/  STL [R1+0x5c], R5 ;  /* 0x00005c0501007387 */ /* 0x000fe20000100800 */
[--C-:B------:R-:W-:Y:S02]  /*fbb0*/  @!P4 IMAD.IADD R17, R17, 0x1, -R0.reuse ;  /* 0x000000011111c824 */ /* 0x100fe400078e0a00 */
[----:B------:R-:W-:Y:S01]  /*fbc0*/  @!P3 IMAD.IADD R18, R18, 0x1, -R0 ;  /* 0x000000011212b824 */ /* 0x000fe200078e0a00 */
[----:B------:R0:W-:Y:S01]  /*fbd0*/  STL [R1+0x140], R4 ;  /* 0x0001400401007387 */ /* 0x0001e20000100800 */
[----:B---3--:R-:W-:-:S02]  /*fbe0*/  IABS R10, R25 ;  /* 0x00000019000a7213 */ /* 0x008fc40000000000 */
[----:B------:R-:W-:Y:S02]  /*fbf0*/  ISETP.GE.AND P2, PT, R25, RZ, PT ;  /* 0x000000ff1900720c */ /* 0x000fe40003f46270 */
[----:B------:R-:W3:Y:S01]  /*fc00*/  LDL.LU R25, [R1+0xb1c] ;  /* 0x000b1c0001197983 */ /* 0x000ee20000300800 */
[----:B------:R-:W-:Y:S02]  /*fc10*/  ISETP.GT.U32.AND P3, PT, R0, R18, PT ;  /* 0x000000120000720c */ /* 0x000fe40003f64070 */
[----:B------:R-:W-:Y:S02]  /*fc20*/  IABS R21, R26 ;  /* 0x0000001a00157213 */ /* 0x000fe40000000000 */
[----:B------:R-:W-:Y:S02]  /*fc30*/  ISETP.GE.AND P4, PT, R26, RZ, PT ;  /* 0x000000ff1a00720c */ /* 0x000fe40003f86270 */
[----:B------:R-:W3:Y:S01]  /*fc40*/  LDL.LU R26, [R1+0xb20] ;  /* 0x000b2000011a7983 */ /* 0x000ee20000300800 */
[----:B------:R-:W-:-:S04]  /*fc50*/  IMAD.HI.U32 R19, R8, R21, RZ ;  /* 0x0000001508137227 */ /* 0x000fc800078e00ff */
[----:B------:R-:W-:Y:S02]  /*fc60*/  IMAD.MOV R19, RZ, RZ, -R19 ;  /* 0x000000ffff137224 */ /* 0x000fe400078e0a13 */
[----:B0-----:R-:W-:Y:S02]  /*fc70*/  IMAD.MOV.U32 R4, RZ, RZ, R17 ;  /* 0x000000ffff047224 */ /* 0x001fe400078e0011 */
[----:B------:R-:W-:Y:S02]  /*fc80*/  IMAD R21, R0, R19, R21 ;  /* 0x0000001300157224 */ /* 0x000fe400078e0215 */
[----:B------:R-:W-:Y:S02]  /*fc90*/  @!P6 IMAD.MOV R4, RZ, RZ, -R4 ;  /* 0x000000ffff04e224 */ /* 0x000fe400078e0a04 */
[----:B------:R-:W-:Y:S01]  /*fca0*/  @!P3 IMAD.IADD R18, R18, 0x1, -R0 ;  /* 0x000000011212b824 */ /* 0x000fe200078e0a00 */
[----:B------:R-:W-:Y:S01]  /*fcb0*/  ISETP.GT.U32.AND P3, PT, R0, R21, PT ;  /* 0x000000150000720c */ /* 0x000fe20003f64070 */
[----:B------:R-:W-:Y:S01]  /*fcc0*/  IMAD.MOV.U32 R6, RZ, RZ, R10 ;  /* 0x000000ffff067224 */ /* 0x000fe200078e000a */
[----:B------:R0:W-:Y:S03]  /*fcd0*/  STL [R1+0x64], R4 ;  /* 0x0000640401007387 */ /* 0x0001e60000100800 */
[----:B------:R-:W-:-:S04]  /*fce0*/  IMAD.HI.U32 R7, R8, R6, RZ ;  /* 0x0000000608077227 */ /* 0x000fc800078e00ff */
[----:B0-----:R-:W-:Y:S02]  /*fcf0*/  IMAD.MOV.U32 R4, RZ, RZ, R18 ;  /* 0x000000ffff047224 */ /* 0x001fe400078e0012 */
[----:B------:R-:W-:Y:S02]  /*fd00*/  IMAD.MOV R7, RZ, RZ, -R7 ;  /* 0x000000ffff077224 */ /* 0x000fe400078e0a07 */
[----:B------:R-:W-:Y:S02]  /*fd10*/  @!P1 IMAD.MOV R4, RZ, RZ, -R4 ;  /* 0x000000ffff049224 */ /* 0x000fe400078e0a04 */
[----:B------:R-:W-:Y:S02]  /*fd20*/  IMAD R6, R0, R7, R6 ;  /* 0x0000000700067224 */ /* 0x000fe400078e0206 */
[----:B------:R-:W-:Y:S01]  /*fd30*/  @!P3 IMAD.IADD R21, R21, 0x1, -R0 ;  /* 0x000000011515b824 */ /* 0x000fe200078e0a00 */
[----:B------:R0:W-:Y:S01]  /*fd40*/  STL [R1+0x50], R4 ;  /* 0x0000500401007387 */ /* 0x0001e20000100800 */
[----:B----4-:R-:W-:-:S02]  /*fd50*/  IABS R7, R27 ;  /* 0x0000001b00077213 */ /* 0x010fc40000000000 */
[----:B------:R-:W-:Y:S02]  /*fd60*/  ISETP.GE.AND P3, PT, R27, RZ, PT ;  /* 0x000000ff1b00720c */ /* 0x000fe40003f66270 */
[----:B------:R-:W4:Y:S01]  /*fd70*/  LDL.LU R27, [R1+0xb24] ;  /* 0x000b2400011b7983 */ /* 0x000f220000300800 */
[C---:B------:R-:W-:Y:S02]  /*fd80*/  ISETP.GT.U32.AND P5, PT, R0.reuse, R9, PT ;  /* 0x000000090000720c */ /* 0x040fe40003fa4070 */
[----:B------:R-:W-:Y:S01]  /*fd90*/  ISETP.GT.U32.AND P6, PT, R0, R6, PT ;  /* 0x000000060000720c */ /* 0x000fe20003fc4070 */
[----:B------:R-:W4:Y:S01]  /*fda0*/  LDL.LU R28, [R1+0xb28] ;  /* 0x000b2800011c7983 */ /* 0x000f220000300800 */
[----:B------:R-:W-:-:S09]  /*fdb0*/  IABS R10, R24 ;  /* 0x00000018000a7213 */ /* 0x000fd20000000000 */
[----:B------:R-:W-:-:S05]  /*fdc0*/  @!P5 IMAD.IADD R9, R9, 0x1, -R0 ;  /* 0x000000010909d824 */ /* 0x000fca00078e0a00 */
[----:B------:R-:W-:Y:S01]  /*fdd0*/  ISETP.GT.U32.AND P5, PT, R0, R9, PT ;  /* 0x000000090000720c */ /* 0x000fe20003fa4070 */
[----:B------:R-:W-:-:S04]  /*fde0*/  IMAD.HI.U32 R16, R8, R10, RZ ;  /* 0x0000000a08107227 */ /* 0x000fc800078e00ff */
[----:B------:R-:W-:Y:S02]  /*fdf0*/  IMAD.MOV R16, RZ, RZ, -R16 ;  /* 0x000000ffff107224 */ /* 0x000fe400078e0a10 */
[----:B------:R-:W-:Y:S02]  /*fe00*/  @!P6 IMAD.IADD R6, R6, 0x1, -R0 ;  /* 0x000000010606e824 */ /* 0x000fe400078e0a00 */
[----:B------:R-:W-:-:S04]  /*fe10*/  IMAD R10, R0, R16, R10 ;  /* 0x00000010000a7224 */ /* 0x000fc800078e020a */
[----:B------:R-:W-:Y:S01]  /*fe20*/  @!P5 IMAD.IADD R9, R9, 0x1, -R0 ;  /* 0x000000010909d824 */ /* 0x000fe200078e0a00 */
[----:B------:R-:W-:-:S03]  /*fe30*/  ISETP.GT.U32.AND P1, PT, R0, R6, PT ;  /* 0x000000060000720c */ /* 0x000fc60003f24070 */
[----:B0-----:R-:W-:Y:S01]  /*fe40*/  IMAD.MOV.U32 R4, RZ, RZ, R9 ;  /* 0x000000ffff047224 */ /* 0x001fe200078e0009 */
[----:B------:R-:W-:Y:S02]  /*fe50*/  IABS R16, R29 ;  /* 0x0000001d00107213 */ /* 0x000fe40000000000 */
[----:B------:R-:W-:Y:S01]  /*fe60*/  ISETP.GT.U32.AND P5, PT, R0, R10, PT ;  /* 0x0000000a0000720c */ /* 0x000fe20003fa4070 */
[----:B------:R-:W-:Y:S02]  /*fe70*/  @!P0 IMAD.MOV R4, RZ, RZ, -R4 ;  /* 0x000000ffff048224 */ /* 0x000fe400078e0a04 */
[----:B------:R-:W-:Y:S01]  /*fe80*/  IMAD.HI.U32 R20, R8, R7, RZ ;  /* 0x0000000708147227 */ /* 0x000fe200078e00ff */
[----:B------:R-:W-:-:S03]  /*fe90*/  ISETP.GE.AND P6, PT, R24, RZ, PT ;  /* 0x000000ff1800720c */ /* 0x000fc60003fc6270 */
[----:B------:R-:W-:Y:S01]  /*fea0*/  IMAD.HI.U32 R18, R8, R16, RZ ;  /* 0x0000001008127227 */ /* 0x000fe200078e00ff */
[----:B------:R0:W-:Y:S01]  /*feb0*/  STL [R1+0x4c], R4 ;  /* 0x00004c0401007387 */ /* 0x0001e20000100800 */
[----:B------:R-:W-:Y:S02]  /*fec0*/  ISETP.GT.U32.AND P0, PT, R0, R21, PT ;  /* 0x000000150000720c */ /* 0x000fe40003f04070 */
[----:B------:R-:W-:Y:S01]  /*fed0*/  IMAD.MOV R20, RZ, RZ, -R20 ;  /* 0x000000ffff147224 */ /* 0x000fe200078e0a14 */
[----:B------:R-:W4:Y:S01]  /*fee0*/  LDL.LU R24, [R1+0xb2c] ;  /* 0x000b2c0001187983 */ /* 0x000f220000300800 */
[----:B------:R-:W-:Y:S01]  /*fef0*/  IADD3 R18, -R18, RZ, RZ ;  /* 0x000000ff12127210 */ /* 0x000fe20007ffe1ff */
[----:B------:R-:W-:Y:S01]  /*ff00*/  @!P1 IMAD.IADD R6, R6, 0x1, -R0 ;  /* 0x0000000106069824 */ /* 0x000fe200078e0a00 */
[----:B--2---:R-:W-:Y:S01]  /*ff10*/  IABS R17, R23 ;  /* 0x0000001700117213 */ /* 0x004fe20000000000 */
[----:B------:R-:W-:-:S04]  /*ff20*/  IMAD R7, R0, R20, R7 ;  /* 0x0000001400077224 */ /* 0x000fc800078e0207 */
[----:B------:R-:W-:Y:S01]  /*ff30*/  IMAD.HI.U32 R19, R8, R17, RZ ;  /* 0x0000001108137227 */ /* 0x000fe200078e00ff */
[----:B------:R-:W-:-:S03]  /*ff40*/  ISETP.GT.U32.AND P1, PT, R0, R7, PT ;  /* 0x000000070000720c */ /* 0x000fc60003f24070 */
[----:B------:R-:W-:Y:S02]  /*ff50*/  @!P5 IMAD.IADD R10, R10, 0x1, -R0 ;  /* 0x000000010a0ad824 */ /* 0x000fe400078e0a00 */
[----:B------:R-:W-:Y:S02]  /*ff60*/  IMAD.MOV R19, RZ, RZ, -R19 ;  /* 0x000000ffff137224 */ /* 0x000fe400078e0a13 */
[C---:B------:R-:W-:Y:S02]  /*ff70*/  IMAD R16, R0.reuse, R18, R16 ;  /* 0x0000001200107224 */ /* 0x040fe400078e0210 */
[----:B0-----:R-:W-:Y:S01]  /*ff80*/  IMAD.MOV.U32 R4, RZ, RZ, R6 ;  /* 0x000000ffff047224 */ /* 0x001fe200078e0006 */
[C---:B------:R-:W-:Y:S01]  /*ff90*/  ISETP.GT.U32.AND P5, PT, R0.reuse, R10, PT ;  /* 0x0000000a0000720c */ /* 0x040fe20003fa4070 */
[C---:B------:R-:W-:Y:S02]  /*ffa0*/  IMAD R17, R0.reuse, R19, R17 ;  /* 0x0000001300117224 */ /* 0x040fe400078e0211 */
[----:B------:R-:W-:Y:S01]  /*ffb0*/  @!P2 IMAD.MOV R4, RZ, RZ, -R4 ;  /* 0x000000ffff04a224 */ /* 0x000fe200078e0a04 */
[C---:B------:R-:W-:Y:S01]  /*ffc0*/  ISETP.GT.U32.AND P2, PT, R0.reuse, R16, PT ;  /* 0x000000100000720c */ /* 0x040fe20003f44070 */
[----:B------:R-:W-:Y:S01]  /*ffd0*/  @!P0 IMAD.IADD R21, R21, 0x1, -R0 ;  /* 0x0000000115158824 */ /* 0x000fe200078e0a00 */
[----:B------:R-:W-:-:S03]  /*ffe0*/  ISETP.GT.U32.AND P0, PT, R0, R17, PT ;  /* 0x000000110000720c */ /* 0x000fc60003f04070 */
[----:B------:R-:W-:Y:S01]  /*fff0*/  IMAD.MOV.U32 R5, RZ, RZ, R21 ;  /* 0x000000ffff057224 */ /* 0x000fe200078e0015 */
[----:B------:R0:W-:Y:S01]  /*10000*/  STL [R1+0x44], R4 ;  /* 0x0000440401007387 */ /* 0x0001e20000100800 */
[--C-:B------:R-:W-:Y:S02]  /*10010*/  @!P1 IMAD.IADD R7, R7, 0x1, -R0.reuse ;  /* 0x0000000107079824 */ /* 0x100fe400078e0a00 */
[----:B------:R-:W-:Y:S01]  /*10020*/  @!P4 IMAD.MOV R5, RZ, RZ, -R5 ;  /* 0x000000ffff05c224 */ /* 0x000fe200078e0a05 */
[----:B------:R-:W-:Y:S01]  /*10030*/  ISETP.GE.AND P1, PT, R23, RZ, PT ;  /* 0x000000ff1700720c */ /* 0x000fe20003f26270 */
[--C-:B------:R-:W-:Y:S01]  /*10040*/  @!P5 IMAD.IADD R10, R10, 0x1, -R0.reuse ;  /* 0x000000010a0ad824 */ /* 0x100fe200078e0a00 */
[----:B------:R-:W2:Y:S01]  /*10050*/  LDL.LU R23, [R1+0xb30] ;  /* 0x000b300001177983 */ /* 0x000ea20000300800 */
[--C-:B------:R-:W-:Y:S01]  /*10060*/  @!P2 IMAD.IADD R16, R16, 0x1, -R0.reuse ;  /* 0x000000011010a824 */ /* 0x100fe200078e0a00 */
[----:B------:R-:W-:Y:S02]  /*10070*/  ISETP.GE.AND P5, PT, R29, RZ, PT ;  /* 0x000000ff1d00720c */ /* 0x000fe40003fa6270 */
[----:B------:R-:W-:Y:S01]  /*10080*/  STL [R1+0x30], R5 ;  /* 0x0000300501007387 */ /* 0x000fe20000100800 */
[----:B------:R-:W-:-:S03]  /*10090*/  @!P0 IMAD.IADD R17, R17, 0x1, -R0 ;  /* 0x0000000111118824 */ /* 0x000fc600078e0a00 */
[----:B------:R-:W2:Y:S01]  /*100a0*/  LDL.LU R29, [R1+0xb34] ;  /* 0x000b3400011d7983 */ /* 0x000ea20000300800 */
[C---:B------:R-:W-:Y:S02]  /*100b0*/  ISETP.GT.U32.AND P0, PT, R0.reuse, R16, PT ;  /* 0x000000100000720c */ /* 0x040fe40003f04070 */
[----:B------:R-:W-:Y:S02]  /*100c0*/  ISETP.GT.U32.AND P2, PT, R0, R7, PT ;  /* 0x000000070000720c */ /* 0x000fe40003f44070 */
[----:B---3--:R-:W-:-:S05]  /*100d0*/  IABS R19, R26 ;  /* 0x0000001a00137213 */ /* 0x008fca0000000000 */
[----:B------:R-:W-:-:S04]  /*100e0*/  IMAD.HI.U32 R6, R8, R19, RZ ;  /* 0x0000001308067227 */ /* 0x000fc800078e00ff */
[----:B------:R-:W-:-:S04]  /*100f0*/  IMAD.MOV R6, RZ, RZ, -R6 ;  /* 0x000000ffff067224 */ /* 0x000fc800078e0a06 */
[----:B------:R-:W-:Y:S01]  /*10100*/  IMAD R19, R0, R6, R19 ;  /* 0x0000000600137224 */ /* 0x000fe200078e0213 */
[----:B------:R-:W-:Y:S01]  /*10110*/  @!P2 IADD3 R7, R7, -R0, RZ ;  /* 0x800000000707a210 */ /* 0x000fe20007ffe0ff */
[----:B------:R-:W-:-:S03]  /*10120*/  @!P0 IMAD.IADD R16, R16, 0x1, -R0 ;  /* 0x0000000110108824 */ /* 0x000fc600078e0a00 */
[----:B------:R-:W-:Y:S01]  /*10130*/  ISETP.GT.U32.AND P0, PT, R0, R19, PT ;  /* 0x000000130000720c */ /* 0x000fe20003f04070 */
[----:B0-----:R-:W-:Y:S02]  /*10140*/  IMAD.MOV.U32 R4, RZ, RZ, R10 ;  /* 0x000000ffff047224 */ /* 0x001fe400078e000a */
[----:B------:R-:W-:Y:S02]  /*10150*/  IMAD.MOV.U32 R14, RZ, RZ, R7 ;  /* 0x000000ffff0e7224 */ /* 0x000fe400078e0007 */
[----:B------:R-:W-:Y:S02]  /*10160*/  @!P6 IMAD.MOV R4, RZ, RZ, -R4 ;  /* 0x000000ffff04e224 */ /* 0x000fe400078e0a04 */
[----:B------:R-:W-:-:S03]  /*10170*/  @!P3 IMAD.MOV R14, RZ, RZ, -R14 ;  /* 0x000000ffff0eb224 */ /* 0x000fc600078e0a0e */
[----:B------:R0:W-:Y:S03]  /*10180*/  STL [R1+0x38], R4 ;  /* 0x0000380401007387 */ /* 0x0001e60000100800 */
[----:B------:R-:W-:Y:S01]  /*10190*/  @!P0 IMAD.IADD R19, R19, 0x1, -R0 ;  /* 0x0000000113138824 */ /* 0x000fe200078e0a00 */
[----:B------:R-:W-:Y:S01]  /*101a0*/  STL [R1+0x3d98], R14 ;  /* 0x003d980e01007387 */ /* 0x000fe20000100800 */
[----:B----4-:R-:W-:Y:S02]  /*101b0*/  IABS R20, R27 ;  /* 0x0000001b00147213 */ /* 0x010fe40000000000 */
[----:B------:R-:W-:Y:S02]  /*101c0*/  ISETP.GE.AND P0, PT, R27, RZ, PT ;  /* 0x000000ff1b00720c */ /* 0x000fe40003f06270 */
[----:B------:R-:W3:Y:S01]  /*101d0*/  LDL.LU R27, [R1+0xb38] ;  /* 0x000b3800011b7983 */ /* 0x000ee20000300800 */
[----:B------:R-:W-:Y:S01]  /*101e0*/  IABS R18, R25 ;  /* 0x0000001900127213 */ /* 0x000fe20000000000 */
[----:B------:R-:W-:Y:S01]  /*101f0*/  IMAD.HI.U32 R6, R8, R20, RZ ;  /* 0x0000001408067227 */ /* 0x000fe200078e00ff */
[----:B------:R-:W-:Y:S01]  /*10200*/  ISETP.GT.U32.AND P4, PT, R0, R17, PT ;  /* 0x000000110000720c */ /* 0x000fe20003f84070 */
[----:B0-----:R-:W4:Y:S02]  /*10210*/  LDL.LU R4, [R1+0xb3c] ;  /* 0x000b3c0001047983 */ /* 0x001f240000300800 */
[----:B------:R-:W-:-:S04]  /*10220*/  IMAD.HI.U32 R9, R8, R18, RZ ;  /* 0x0000001208097227 */ /* 0x000fc800078e00ff */
[----:B------:R-:W-:-:S04]  /*10230*/  IMAD.MOV R9, RZ, RZ, -R9 ;  /* 0x000000ffff097224 */ /* 0x000fc800078e0a09 */
[----:B------:R-:W-:-:S05]  /*10240*/  IMAD R18, R0, R9, R18 ;  /* 0x0000000900127224 */ /* 0x000fca00078e0212 */
[----:B------:R-:W-:Y:S02]  /*10250*/  ISETP.GT.U32.AND P2, PT, R0, R18, PT ;  /* 0x000000120000720c */ /* 0x000fe40003f44070 */
[----:B------:R-:W-:Y:S01]  /*10260*/  IABS R21, R28 ;  /* 0x0000001c00157213 */ /* 0x000fe20000000000 */
[----:B------:R-:W-:Y:S01]  /*10270*/  IMAD.MOV R6, RZ, RZ, -R6 ;  /* 0x000000ffff067224 */ /* 0x000fe200078e0a06 */
[----:B------:R-:W-:-:S03]  /*10280*/  ISETP.GE.AND P6, PT, R25, RZ, PT ;  /* 0x000000ff1900720c */ /* 0x000fc60003fc6270 */
[----:B------:R-:W-:-:S06]  /*10290*/  IMAD.HI.U32 R9, R8, R21, RZ ;  /* 0x0000001508097227 */ /* 0x000fcc00078e00ff */
[----:B------:R-:W-:Y:S02]  /*102a0*/  @!P2 IMAD.IADD R18, R18, 0x1, -R0 ;  /* 0x000000011212a824 */ /* 0x000fe400078e0a00 */
[----:B------:R-:W-:-:S03]  /*102b0*/  IMAD R20, R0, R6, R20 ;  /* 0x0000000600147224 */ /* 0x000fc600078e0214 */
[C---:B------:R-:W-:Y:S01]  /*102c0*/  ISETP.GT.U32.AND P3, PT, R0.reuse, R18, PT ;  /* 0x000000120000720c */ /* 0x040fe20003f64070 */
[----:B------:R-:W-:Y:S01]  /*102d0*/  IMAD.MOV R9, RZ, RZ, -R9 ;  /* 0x000000ffff097224 */ /* 0x000fe200078e0a09 */
[----:B------:R-:W-:Y:S02]  /*102e0*/  ISETP.GT.U32.AND P2, PT, R0, R20, PT ;  /* 0x000000140000720c */ /* 0x000fe40003f44070 */
[----:B------:R-:W-:Y:S01]  /*102f0*/  IABS R25, R24 ;  /* 0x0000001800197213 */ /* 0x000fe20000000000 */
[----:B------:R-:W-:-:S04]  /*10300*/  @!P4 IMAD.IADD R17, R17, 0x1, -R0 ;  /* 0x000000011111c824 */ /* 0x000fc800078e0a00 */
[----:B------:R-:W-:Y:S01]  /*10310*/  IMAD.HI.U32 R6, R8, R25, RZ ;  /* 0x0000001908067227 */ /* 0x000fe200078e00ff */
[----:B------:R-:W-:Y:S02]  /*10320*/  ISETP.GE.AND P4, PT, R26, RZ, PT ;  /* 0x000000ff1a00720c */ /* 0x000fe40003f86270 */
[----:B------:R-:W4:Y:S01]  /*10330*/  LDL.LU R26, [R1+0xb40] ;  /* 0x000b4000011a7983 */ /* 0x000f220000300800 */
[----:B------:R-:W-:Y:S02]  /*10340*/  IMAD.MOV R6, RZ, RZ, -R6 ;  /* 0x000000ffff067224 */ /* 0x000fe400078e0a06 */
[C---:B------:R-:W-:Y:S02]  /*10350*/  IMAD R21, R0.reuse, R9, R21 ;  /* 0x0000000900157224 */ /* 0x040fe400078e0215 */
[----:B------:R-:W-:Y:S02]  /*10360*/  IMAD R25, R0, R6, R25 ;  /* 0x0000000600197224 */ /* 0x000fe400078e0219 */
[----:B------:R-:W-:Y:S01]  /*10370*/  @!P3 IMAD.IADD R18, R18, 0x1, -R0 ;  /* 0x000000011212b824 */ /* 0x000fe200078e0a00 */
[----:B------:R-:W-:-:S03]  /*10380*/  ISETP.GT.U32.AND P3, PT, R0, R21, PT ;  /* 0x000000150000720c */ /* 0x000fc60003f64070 */
[----:B------:R-:W-:Y:S01]  /*10390*/  @!P6 IMAD.MOV R18, RZ, RZ, -R18 ;  /* 0x000000ffff12e224 */ /* 0x000fe200078e0a12 */
[----:B------:R-:W-:Y:S01]  /*103a0*/  ISETP.GT.U32.AND P6, PT, R0, R25, PT ;  /* 0x000000190000720c */ /* 0x000fe20003fc4070 */
[----:B------:R-:W-:Y:S02]  /*103b0*/  @!P2 IMAD.IADD R20, R20, 0x1, -R0 ;  /* 0x000000011414a824 */ /* 0x000fe400078e0a00 */
[----:B------:R-:W-:-:S03]  /*103c0*/  @!P5 IMAD.MOV R16, RZ, RZ, -R16 ;  /* 0x000000ffff10d224 */ /* 0x000fc600078e0a10 */
[----:B------:R-:W-:-:S03]  /*103d0*/  ISETP.GT.U32.AND P2, PT, R0, R20, PT ;  /* 0x000000140000720c */ /* 0x000fc60003f44070 */
[--C-:B------:R-:W-:Y:S02]  /*103e0*/  @!P3 IMAD.IADD R21, R21, 0x1, -R0.reuse ;  /* 0x000000011515b824 */ /* 0x100fe400078e0a00 */
[----:B------:R-:W-:Y:S02]  /*103f0*/  @!P1 IMAD.MOV R17, RZ, RZ, -R17 ;  /* 0x000000ffff119224 */ /* 0x000fe400078e0a11 */
[----:B------:R-:W-:Y:S01]  /*10400*/  @!P6 IMAD.IADD R25, R25, 0x1, -R0 ;  /* 0x000000011919e824 */ /* 0x000fe200078e0a00 */
[C---:B------:R-:W-:Y:S01]  /*10410*/  ISETP.GT.U32.AND P6, PT, R0.reuse, R21, PT ;  /* 0x000000150000720c */ /* 0x040fe20003fc4070 */
[----:B------:R-:W-:Y:S01]  /*10420*/  STL [R1+0x3d9c], R16 ;  /* 0x003d9c1001007387 */ /* 0x000fe20000100800 */
[----:B------:R-:W-:-:S03]  /*10430*/  ISETP.GT.U32.AND P5, PT, R0, R19, PT ;  /* 0x000000130000720c */ /* 0x000fc60003fa4070 */
[----:B------:R-:W-:Y:S01]  /*10440*/  STL [R1+0x3da0], R17 ;  /* 0x003da01101007387 */ /* 0x000fe20000100800 */
[----:B--2---:R-:W-:-:S03]  /*10450*/  IABS R9, R29 ;  /* 0x0000001d00097213 */ /* 0x004fc60000000000 */
[----:B------:R-:W-:Y:S02]  /*10460*/  STL [R1+0x3da4], R18 ;  /* 0x003da41201007387 */ /* 0x000fe40000100800 */
[----:B------:R-:W-:Y:S02]  /*10470*/  IMAD.HI.U32 R22, R8, R9, RZ ;  /* 0x0000000908167227 */ /* 0x000fe400078e00ff */
[----:B------:R-:W2:Y:S02]  /*10480*/  LDL.LU R11, [R1+0xb44] ;  /* 0x000b4400010b7983 */ /* 0x000ea40000300800 */
[----:B------:R-:W-:Y:S01]  /*10490*/  IMAD.MOV R22, RZ, RZ, -R22 ;  /* 0x000000ffff167224 */ /* 0x000fe200078e0a16 */
[----:B------:R-:W-:Y:S02]  /*104a0*/  @!P2 IADD3 R20, R20, -R0, RZ ;  /* 0x800000001414a210 */ /* 0x000fe40007ffe0ff */
[----:B------:R-:W-:Y:S01]  /*104b0*/  ISETP.GE.AND P1, PT, R28, RZ, PT ;  /* 0x000000ff1c00720c */ /* 0x000fe20003f26270 */
[----:B------:R-:W-:-:S02]  /*104c0*/  IMAD R9, R0, R22, R9 ;  /* 0x0000001600097224 */ /* 0x000fc400078e0209 */
[----:B------:R-:W-:Y:S02]  /*104d0*/  @!P0 IMAD.MOV R20, RZ, RZ, -R20 ;  /* 0x000000ffff148224 */ /* 0x000fe400078e0a14 */
[--C-:B------:R-:W-:Y:S01]  /*104e0*/  @!P6 IMAD.IADD R21, R21, 0x1, -R0.reuse ;  /* 0x000000011515e824 */ /* 0x100fe200078e0a00 */
[----:B------:R-:W-:Y:S01]  /*104f0*/  ISETP.GT.U32.AND P0, PT, R0, R9, PT ;  /* 0x000000090000720c */ /* 0x000fe20003f04070 */
[----:B------:R-:W-:Y:S02]  /*10500*/  @!P5 IMAD.IADD R19, R19, 0x1, -R0 ;  /* 0x000000011313d824 */ /* 0x000fe400078e0a00 */
[----:B------:R-:W-:Y:S02]  /*10510*/  IMAD.MOV.U32 R15, RZ, RZ, R21 ;  /* 0x000000ffff0f7224 */ /* 0x000fe400078e0015 */
[----:B------:R-:W-:Y:S02]  /*10520*/  @!P4 IMAD.MOV R19, RZ, RZ, -R19 ;  /* 0x000000ffff13c224 */ /* 0x000fe400078e0a13 */
[----:B------:R-:W-:-:S03]  /*10530*/  @!P1 IMAD.MOV R15, RZ, RZ, -R15 ;  /* 0x000000ffff0f9224 */ /* 0x000fc600078e0a0f */
[----:B------:R-:W-:Y:S01]  /*10540*/  STL [R1+0x3da8], R19 ;  /* 0x003da81301007387 */ /* 0x000fe20000100800 */
[----:B------:R-:W-:-:S03]  /*10550*/  ISETP.GE.AND P6, PT, R29, RZ, PT ;  /* 0x000000ff1d00720c */ /* 0x000fc60003fc6270 */
[----:B------:R-:W-:Y:S01]  /*10560*/  STL [R1+0x3db4], R20 ;  /* 0x003db41401007387 */ /* 0x000fe20000100800 */
[----:B------:R-:W-:-:S03]  /*10570*/  @!P0 IMAD.IADD R9, R9, 0x1, -R0 ;  /* 0x0000000109098824 */ /* 0x000fc600078e0a00 */
[----:B------:R-:W2:Y:S04]  /*10580*/  LDL.LU R28, [R1+0xb48] ;  /* 0x000b4800011c7983 */ /* 0x000ea80000300800 */
[----:B------:R-:W-:Y:S04]  /*10590*/  STL [R1+0x3db8], R15 ;  /* 0x003db80f01007387 */ /* 0x000fe80000100800 */
[----:B------:R-:W2:Y:S01]  /*105a0*/  LDL.LU R29, [R1+0xb4c] ;  /* 0x000b4c00011d7983 */ /* 0x000ea20000300800 */
[----:B---3--:R-:W-:Y:S02]  /*105b0*/  IABS R7, R27 ;  /* 0x0000001b00077213 */ /* 0x008fe40000000000 */
[----:B------:R-:W-:-:S02]  /*105c0*/  ISETP.GE.AND P0, PT, R27, RZ, PT ;  /* 0x000000ff1b00720c */ /* 0x000fc40003f06270 */
[----:B------:R-:W3:Y:S01]  /*105d0*/  LDL.LU R27, [R1+0xb50] ;  /* 0x000b5000011b7983 */ /* 0x000ee20000300800 */
[----:B------:R-:W-:-:S05]  /*105e0*/  IABS R10, R23 ;  /* 0x00000017000a7213 */ /* 0x000fca0000000000 */
[----:B------:R-:W-:-:S04]  /*105f0*/  IMAD.HI.U32 R6, R8, R10, RZ ;  /* 0x0000000a08067227 */ /* 0x000fc800078e00ff */
[----:B------:R-:W-:-:S04]  /*10600*/  IMAD.MOV R6, RZ, RZ, -R6 ;  /* 0x000000ffff067224 */ /* 0x000fc800078e0a06 */
[----:B------:R-:W-:-:S05]  /*10610*/  IMAD R10, R0, R6, R10 ;  /* 0x00000006000a7224 */ /* 0x000fca00078e020a */
[----:B------:R-:W-:Y:S01]  /*10620*/  ISETP.GT.U32.AND P2, PT, R0, R10, PT ;  /* 0x0000000a0000720c */ /* 0x000fe20003f44070 */
[----:B------:R-:W-:Y:S01]  /*10630*/  IMAD.HI.U32 R22, R8, R7, RZ ;  /* 0x0000000708167227 */ /* 0x000fe200078e00ff */
[----:B------:R-:W-:-:S03]  /*10640*/  ISETP.GT.U32.AND P4, PT, R0, R25, PT ;  /* 0x000000190000720c */ /* 0x000fc60003f84070 */
[----:B------:R-:W-:Y:S01]  /*10650*/  IMAD.MOV R22, RZ, RZ, -R22 ;  /* 0x000000ffff167224 */ /* 0x000fe200078e0a16 */
[----:B----4-:R-:W-:-:S03]  /*10660*/  IABS R6, R4 ;  /* 0x0000000400067213 */ /* 0x010fc60000000000 */
[----:B------:R-:W-:-:S04]  /*10670*/  IMAD R7, R0, R22, R7 ;  /* 0x0000001600077224 */ /* 0x000fc800078e0207 */
[--C-:B------:R-:W-:Y:S01]  /*10680*/  @!P2 IMAD.IADD R10, R10, 0x1, -R0.reuse ;  /* 0x000000010a0aa824 */ /* 0x100fe200078e0a00 */
[C---:B------:R-:W-:Y:S01]  /*10690*/  ISETP.GT.U32.AND P1, PT, R0.reuse, R9, PT ;  /* 0x000000090000720c */ /* 0x040fe20003f24070 */
[----:B------:R-:W-:Y:S01]  /*106a0*/  @!P4 IMAD.IADD R25, R25, 0x1, -R0 ;  /* 0x000000011919c824 */ /* 0x000fe200078e0a00 */
[C---:B------:R-:W-:Y:S02]  /*106b0*/  ISETP.GT.U32.AND P4, PT, R0.reuse, R7, PT ;  /* 0x000000070000720c */ /* 0x040fe40003f84070 */
[----:B------:R-:W-:Y:S02]  /*106c0*/  ISETP.GT.U32.AND P2, PT, R0, R10, PT ;  /* 0x0000000a0000720c */ /* 0x000fe40003f44070 */
[----:B------:R-:W-:Y:S01]  /*106d0*/  ISETP.GE.AND P5, PT, R24, RZ, PT ;  /* 0x000000ff1800720c */ /* 0x000fe20003fa6270 */
[----:B------:R-:W-:Y:S01]  /*106e0*/  IMAD.HI.U32 R24, R8, R6, RZ ;  /* 0x0000000608187227 */ /* 0x000fe200078e00ff */
[----:B------:R-:W-:-:S03]  /*106f0*/  ISETP.GE.AND P3, PT, R23, RZ, PT ;  /* 0x000000ff1700720c */ /* 0x000fc60003f66270 */
[----:B------:R-:W-:Y:S02]  /*10700*/  IMAD.MOV R24, RZ, RZ, -R24 ;  /* 0x000000ffff187224 */ /* 0x000fe400078e0a18 */
[----:B------:R-:W-:Y:S02]  /*10710*/  @!P1 IMAD.IADD R9, R9, 0x1, -R0 ;  /* 0x0000000109099824 */ /* 0x000fe400078e0a00 */
[----:B------:R-:W-:Y:S01]  /*10720*/  IMAD R6, R0, R24, R6 ;  /* 0x0000001800067224 */ /* 0x000fe200078e0206 */
[----:B------:R-:W-:Y:S01]  /*10730*/  IABS R23, R26 ;  /* 0x0000001a00177213 */ /* 0x000fe20000000000 */
[--C-:B------:R-:W-:Y:S02]  /*10740*/  @!P2 IMAD.IADD R10, R10, 0x1, -R0.reuse ;  /* 0x000000010a0aa824 */ /* 0x100fe400078e0a00 */
[----:B------:R-:W-:Y:S01]  /*10750*/  @!P4 IMAD.IADD R7, R7, 0x1, -R0 ;  /* 0x000000010707c824 */ /* 0x000fe200078e0a00 */
[----:B------:R-:W-:Y:S01]  /*10760*/  ISETP.GE.AND P4, PT, R4, RZ, PT ;  /* 0x000000ff0400720c */ /* 0x000fe20003f86270 */
[----:B------:R-:W-:Y:S01]  /*10770*/  IMAD.HI.U32 R24, R8, R23, RZ ;  /* 0x0000001708187227 */ /* 0x000fe200078e00ff */
[----:B------:R-:W-:-:S03]  /*10780*/  ISETP.GT.U32.AND P2, PT, R0, R6, PT ;  /* 0x000000060000720c */ /* 0x000fc60003f44070 */
[----:B------:R-:W-:Y:S02]  /*10790*/  IMAD.MOV.U32 R5, RZ, RZ, R25 ;  /* 0x000000ffff057224 */ /* 0x000fe400078e0019 */
[----:B------:R-:W-:Y:S02]  /*107a0*/  IMAD.MOV.U32 R4, RZ, RZ, R10 ;  /* 0x000000ffff047224 */ /* 0x000fe400078e000a */
[----:B------:R-:W-:Y:S02]  /*107b0*/  IMAD.MOV.U32 R12, RZ, RZ, R9 ;  /* 0x000000ffff0c7224 */ /* 0x000fe400078e0009 */
[----:B------:R-:W-:Y:S02]  /*107c0*/  IMAD.MOV R24, RZ, RZ, -R24 ;  /* 0x000000ffff187224 */ /* 0x000fe400078e0a18 */
[----:B------:R-:W-:Y:S02]  /*107d0*/  @!P5 IMAD.MOV R5, RZ, RZ, -R5 ;  /* 0x000000ffff05d224 */ /* 0x000fe400078e0a05 */
[----:B------:R-:W-:Y:S01]  /*107e0*/  @!P3 IMAD.MOV R4, RZ, RZ, -R4 ;  /* 0x000000ffff04b224 */ /* 0x000fe200078e0a04 */
[----:B------:R-:W-:Y:S01]  /*107f0*/  ISETP.GT.U32.AND P5, PT, R0, R7, PT ;  /* 0x000000070000720c */ /* 0x000fe20003fa4070 */
[----:B------:R-:W-:-:S02]  /*10800*/  @!P6 IMAD.MOV R12, RZ, RZ, -R12 ;  /* 0x000000ffff0ce224 */ /* 0x000fc400078e0a0c */
[C---:B------:R-:W-:Y:S01]  /*10810*/  IMAD R23, R0.reuse, R24, R23 ;  /* 0x0000001800177224 */ /* 0x040fe200078e0217 */
[----:B------:R-:W-:Y:S04]  /*10820*/  STL [R1+0x3dbc], R5 ;  /* 0x003dbc0501007387 */ /* 0x000fe80000100800 */
[----:B------:R-:W-:Y:S01]  /*10830*/  STL [R1+0x3dc0], R4 ;  /* 0x003dc00401007387 */ /* 0x000fe20000100800 */
[----:B------:R-:W-:-:S03]  /*10840*/  ISETP.GT.U32.AND P1, PT, R0, R23, PT ;  /* 0x000000170000720c */ /* 0x000fc60003f24070 */
[----:B------:R0:W-:Y:S01]  /*10850*/  STL [R1+0x78], R12 ;  /* 0x0000780c01007387 */ /* 0x0001e20000100800 */
[----:B------:R-:W-:Y:S02]  /*10860*/  @!P2 IADD3 R6, R6, -R0, RZ ;  /* 0x800000000606a210 */ /* 0x000fe40007ffe0ff */
[----:B------:R-:W-:Y:S01]  /*10870*/  ISETP.GE.AND P3, PT, R26, RZ, PT ;  /* 0x000000ff1a00720c */ /* 0x000fe20003f66270 */
[----:B0-----:R-:W4:Y:S01]  /*10880*/  LDL.LU R12, [R1+0xb54] ;  /* 0x000b5400010c7983 */ /* 0x001f220000300800 */
[----:B------:R-:W-:-:S03]  /*10890*/  ISETP.GT.U32.AND P2, PT, R0, R6, PT ;  /* 0x000000060000720c */ /* 0x000fc60003f44070 */
[----:B------:R-:W4:Y:S01]  /*108a0*/  LDL.LU R26, [R1+0xb58] ;  /* 0x000b5800011a7983 */ /* 0x000f220000300800 */
[--C-:B------:R-:W-:Y:S01]  /*108b0*/  @!P5 IMAD.IADD R7, R7, 0x1, -R0.reuse ;  /* 0x000000010707d824 */ /* 0x100fe200078e0a00 */
[----:B--2---:R-:W-:Y:S02]  /*108c0*/  IABS R22, R11 ;  /* 0x0000000b00167213 */ /* 0x004fe40000000000 */
[----:B------:R-:W-:Y:S02]  /*108d0*/  ISETP.GE.AND P5, PT, R11, RZ, PT ;  /* 0x000000ff0b00720c */ /* 0x000fe40003fa6270 */
[----:B------:R-:W2:Y:S01]  /*108e0*/  LDL.LU R11, [R1+0xb5c] ;  /* 0x000b5c00010b7983 */ /* 0x000ea20000300800 */
[----:B------:R-:W-:-:S03]  /*108f0*/  @!P1 IMAD.IADD R23, R23, 0x1, -R0 ;  /* 0x0000000117179824 */ /* 0x000fc600078e0a00 */
[----:B------:R-:W-:Y:S02]  /*10900*/  @!P2 IMAD.IADD R6, R6, 0x1, -R0 ;  /* 0x000000010606a824 */ /* 0x000fe400078e0a00 */
[----:B------:R-:W-:Y:S01]  /*10910*/  ISETP.GT.U32.AND P1, PT, R0, R23, PT ;  /* 0x000000170000720c */ /* 0x000fe20003f24070 */
[----:B------:R-:W-:Y:S02]  /*10920*/  IMAD.MOV.U32 R5, RZ, RZ, R7 ;  /* 0x000000ffff057224 */ /* 0x000fe400078e0007 */
[----:B------:R-:W-:Y:S02]  /*10930*/  IMAD.MOV.U32 R4, RZ, RZ, R6 ;  /* 0x000000ffff047224 */ /* 0x000fe400078e0006 */
[----:B------:R-:W-:Y:S02]  /*10940*/  @!P0 IMAD.MOV R5, RZ, RZ, -R5 ;  /* 0x000000ffff058224 */ /* 0x000fe400078e0a05 */
[----:B------:R-:W-:-:S03]  /*10950*/  @!P4 IMAD.MOV R4, RZ, RZ, -R4 ;  /* 0x000000ffff04c224 */ /* 0x000fc600078e0a04 */
[----:B------:R-:W-:Y:S03]  /*10960*/  STL [R1+0x60], R5 ;  /* 0x0000600501007387 */ /* 0x000fe60000100800 */
[----:B------:R-:W-:Y:S01]  /*10970*/  @!P1 IADD3 R23, R23, -R0, RZ ;  /* 0x8000000017179210 */ /* 0x000fe20007ffe0ff */
[----:B------:R0:W-:Y:S01]  /*10980*/  STL [R1+0x58], R4 ;  /* 0x0000580401007387 */ /* 0x0001e20000100800 */
[----:B---3--:R-:W-:Y:S02]  /*10990*/  IABS R10, R27 ;  /* 0x0000001b000a7213 */ /* 0x008fe40000000000 */
[----:B------:R-:W-:Y:S02]  /*109a0*/  ISETP.GE.AND P1, PT, R27, RZ, PT ;  /* 0x000000ff1b00720c */ /* 0x000fe40003f26270 */
[----:B------:R-:W3:Y:S01]  /*109b0*/  LDL.LU R27, [R1+0xb60] ;  /* 0x000b6000011b7983 */ /* 0x000ee20000300800 */
[----:B------:R-:W-:-:S04]  /*109c0*/  IMAD.HI.U32 R21, R8, R22, RZ ;  /* 0x0000001608157227 */ /* 0x000fc800078e00ff */
[----:B------:R-:W-:-:S04]  /*109d0*/  IMAD.MOV R21, RZ, RZ, -R21 ;  /* 0x000000ffff157224 */ /* 0x000fc800078e0a15 */
[----:B------:R-:W-:-:S05]  /*109e0*/  IMAD R22, R0, R21, R22 ;  /* 0x0000001500167224 */ /* 0x000fca00078e0216 */
[----:B------:R-:W-:Y:S02]  /*109f0*/  ISETP.GT.U32.AND P6, PT, R0, R22, PT ;  /* 0x000000160000720c */ /* 0x000fe40003fc4070 */
[----:B------:R-:W-:-:S05]  /*10a00*/  IABS R21, R28 ;  /* 0x0000001c00157213 */ /* 0x000fca0000000000 */
[----:B------:R-:W-:Y:S01]  /*10a10*/  IMAD.HI.U32 R9, R8, R21, RZ ;  /* 0x0000001508097227 */ /* 0x000fe200078e00ff */
[----:B------:R-:W-:-:S03]  /*10a20*/  IABS R24, R29 ;  /* 0x0000001d00187213 */ /* 0x000fc60000000000 */
[----:B------:R-:W-:Y:S02]  /*10a30*/  IMAD.MOV R9, RZ, RZ, -R9 ;  /* 0x000000ffff097224 */ /* 0x000fe400078e0a09 */
[----:B------:R-:W-:Y:S02]  /*10a40*/  @!P6 IMAD.IADD R22, R22, 0x1, -R0 ;  /* 0x000000011616e824 */ /* 0x000fe400078e0a00 */
[----:B------:R-:W-:Y:S02]  /*10a50*/  IMAD R21, R0, R9, R21 ;  /* 0x0000000900157224 */ /* 0x000fe400078e0215 */
[----:B------:R-:W-:Y:S01]  /*10a60*/  IMAD.HI.U32 R9, R8, R24, RZ ;  /* 0x0000001808097227 */ /* 0x000fe200078e00ff */
[C---:B------:R-:W-:Y:S02]  /*10a70*/  ISETP.GT.U32.AND P6, PT, R0.reuse, R22, PT ;  /* 0x000000160000720c */ /* 0x040fe40003fc4070 */
[----:B------:R-:W-:Y:S01]  /*10a80*/  ISETP.GT.U32.AND P4, PT, R0, R21, PT ;  /* 0x000000150000720c */ /* 0x000fe20003f84070 */
[----:B------:R-:W-:-:S04]  /*10a90*/  IMAD.MOV R9, RZ, RZ, -R9 ;  /* 0x000000ffff097224 */ /* 0x000fc800078e0a09 */
[----:B------:R-:W-:Y:S02]  /*10aa0*/  IMAD R24, R0, R9, R24 ;  /* 0x0000000900187224 */ /* 0x000fe400078e0218 */
[----:B------:R-:W-:-:S04]  /*10ab0*/  IMAD.HI.U32 R7, R8, R10, RZ ;  /* 0x0000000a08077227 */ /* 0x000fc800078e00ff */
[--C-:B------:R-:W-:Y:S01]  /*10ac0*/  @!P6 IMAD.IADD R22, R22, 0x1, -R0.reuse ;  /* 0x000000011616e824 */ /* 0x100fe200078e0a00 */
[C---:B------:R-:W-:Y:S01]  /*10ad0*/  ISETP.GT.U32.AND P6, PT, R0.reuse, R24, PT ;  /* 0x000000180000720c */ /* 0x040fe20003fc4070 */
[----:B------:R-:W-:Y:S02]  /*10ae0*/  IMAD.MOV R7, RZ, RZ, -R7 ;  /* 0x000000ffff077224 */ /* 0x000fe400078e0a07 */
[----:B0-----:R-:W-:Y:S02]  /*10af0*/  IMAD.MOV.U32 R4, RZ, RZ, R23 ;  /* 0x000000ffff047224 */ /* 0x001fe400078e0017 */
[----:B------:R-:W-:Y:S02]  /*10b00*/  @!P4 IMAD.IADD R21, R21, 0x1, -R0 ;  /* 0x000000011515c824 */ /* 0x000fe400078e0a00 */
[C---:B------:R-:W-:Y:S02]  /*10b10*/  IMAD R10, R0.reuse, R7, R10 ;  /* 0x00000007000a7224 */ /* 0x040fe400078e020a */
[----:B------:R-:W-:Y:S01]  /*10b20*/  @!P3 IMAD.MOV R4, RZ, RZ, -R4 ;  /* 0x000000ffff04b224 */ /* 0x000fe200078e0a04 */
[----:B------:R-:W-:-:S02]  /*10b30*/  ISETP.GT.U32.AND P3, PT, R0, R21, PT ;  /* 0x000000150000720c */ /* 0x000fc40003f64070 */
[----:B------:R-:W-:Y:S01]  /*10b40*/  ISETP.GE.AND P2, PT, R28, RZ, PT ;  /* 0x000000ff1c00720c */ /* 0x000fe20003f46270 */
[----:B------:R-:W-:Y:S01]  /*10b50*/  @!P6 IMAD.IADD R24, R24, 0x1, -R0 ;  /* 0x000000011818e824 */ /* 0x000fe200078e0a00 */
[----:B------:R-:W-:Y:S01]  /*10b60*/  ISETP.GT.U32.AND P4, PT, R0, R10, PT ;  /* 0x0000000a0000720c */ /* 0x000fe20003f84070 */
[----:B------:R-:W3:Y:S01]  /*10b70*/  LDL.LU R28, [R1+0xb64] ;  /* 0x000b6400011c7983 */ /* 0x000ee20000300800 */
[----:B------:R-:W-:-:S03]  /*10b80*/  ISETP.GE.AND P0, PT, R29, RZ, PT ;  /* 0x000000ff1d00720c */ /* 0x000fc60003f06270 */
[----:B------:R-:W3:Y:S01]  /*10b90*/  LDL.LU R29, [R1+0xb68] ;  /* 0x000b6800011d7983 */ /* 0x000ee20000300800 */
[----:B------:R-:W-:-:S03]  /*10ba0*/  ISETP.GT.U32.AND P6, PT, R0, R24, PT ;  /* 0x000000180000720c */ /* 0x000fc60003fc4070 */
[----:B------:R0:W-:Y:S01]  /*10bb0*/  STL [R1+0x40], R4 ;  /* 0x0000400401007387 */ /* 0x0001e20000100800 */
[----:B------:R-:W-:Y:S02]  /*10bc0*/  @!P3 IMAD.IADD R21, R21, 0x1, -R0 ;  /* 0x000000011515b824 */ /* 0x000fe400078e0a00 */
[----:B0-----:R-:W-:-:S04]  /*10bd0*/  IMAD.MOV.U32 R4, RZ, RZ, R22 ;  /* 0x000000ffff047224 */ /* 0x001fc800078e0016 */
[----:B------:R-:W-:Y:S01]  /*10be0*/  @!P5 IMAD.MOV R4, RZ, RZ, -R4 ;  /* 0x000000ffff04d224 */ /* 0x000fe200078e0a04 */
[----:B----4-:R-:W-:-:S04]  /*10bf0*/  IABS R6, R12 ;  /* 0x0000000c00067213 */ /* 0x010fc80000000000 */
[----:B------:R0:W-:Y:S01]  /*10c00*/  STL [R1+0x3c], R4 ;  /* 0x00003c0401007387 */ /* 0x0001e20000100800 */
[----:B------:R-:W-:Y:S01]  /*10c10*/  @!P4 IMAD.IADD R10, R10, 0x1, -R0 ;  /* 0x000000010a0ac824 */ /* 0x000fe200078e0a00 */
[----:B------:R-:W-:Y:S01]  /*10c20*/  IABS R9, R26 ;  /* 0x0000001a00097213 */ /* 0x000fe20000000000 */
[----:B------:R-:W-:-:S03]  /*10c30*/  IMAD.HI.U32 R23, R8, R6, RZ ;  /* 0x0000000608177227 */ /* 0x000fc600078e00ff */
[----:B------:R-:W-:Y:S01]  /*10c40*/  ISETP.GT.U32.AND P4, PT, R0, R10, PT ;  /* 0x0000000a0000720c */ /* 0x000fe20003f84070 */
[----:B------:R-:W-:Y:S02]  /*10c50*/  IMAD.MOV R23, RZ, RZ, -R23 ;  /* 0x000000ffff177224 */ /* 0x000fe400078e0a17 */
[----:B0-----:R-:W-:Y:S01]  /*10c60*/  IMAD.MOV.U32 R4, RZ, RZ, R21 ;  /* 0x000000ffff047224 */ /* 0x001fe200078e0015 */
[----:B--2---:R-:W-:Y:S01]  /*10c70*/  IABS R7, R11 ;  /* 0x0000000b00077213 */ /* 0x004fe20000000000 */
[----:B------:R-:W-:-:S04]  /*10c80*/  IMAD.HI.U32 R22, R8, R9, RZ ;  /* 0x0000000908167227 */ /* 0x000fc800078e00ff */
[----:B------:R-:W-:Y:S02]  /*10c90*/  @!P2 IMAD.MOV R4, RZ, RZ, -R4 ;  /* 0x000000ffff04a224 */ /* 0x000fe400078e0a04 */
[----:B------:R-:W-:Y:S01]  /*10ca0*/  @!P6 IMAD.IADD R24, R24, 0x1, -R0 ;  /* 0x000000011818e824 */ /* 0x000fe200078e0a00 */
[----:B------:R-:W-:Y:S01]  /*10cb0*/  ISETP.GE.AND P2, PT, R26, RZ, PT ;  /* 0x000000ff1a00720c */ /* 0x000fe20003f46270 */
[----:B------:R-:W-:Y:S01]  /*10cc0*/  IMAD R6, R0, R23, R6 ;  /* 0x0000001700067224 */ /* 0x000fe200078e0206 */
[----:B------:R-:W2:Y:S01]  /*10cd0*/  LDL.LU R26, [R1+0xb6c] ;  /* 0x000b6c00011a7983 */ /* 0x000ea20000300800 */
[----:B------:R-:W-:Y:S02]  /*10ce0*/  IMAD.MOV R23, RZ, RZ, -R22 ;  /* 0x000000ffff177224 */ /* 0x000fe400078e0a16 */
[----:B------:R-:W-:Y:S01]  /*10cf0*/  IMAD.HI.U32 R22, R8, R7, RZ ;  /* 0x0000000708167227 */ /* 0x000fe200078e00ff */
[----:B------:R0:W-:Y:S01]  /*10d00*/  STL [R1+0x2c], R4 ;  /* 0x00002c0401007387 */ /* 0x0001e20000100800 */
[----:B------:R-:W-:-:S02]  /*10d10*/  ISETP.GT.U32.AND P3, PT, R0, R6, PT ;  /* 0x000000060000720c */ /* 0x000fc40003f64070 */
[----:B------:R-:W-:Y:S02]  /*10d20*/  IMAD.MOV R22, RZ, RZ, -R22 ;  /* 0x000000ffff167224 */ /* 0x000fe400078e0a16 */
[C---:B------:R-:W-:Y:S01]  /*10d30*/  IMAD R9, R0.reuse, R23, R9 ;  /* 0x0000001700097224 */ /* 0x040fe200078e0209 */
[----:B0-----:R-:W-:Y:S01]  /*10d40*/  MOV R4, R24 ;  /* 0x0000001800047202 */ /* 0x001fe20000000f00 */
[----:B------:R-:W-:Y:S02]  /*10d50*/  IMAD R7, R0, R22, R7 ;  /* 0x0000001600077224 */ /* 0x000fe400078e0207 */
[----:B------:R-:W-:Y:S02]  /*10d60*/  @!P4 IMAD.IADD R10, R10, 0x1, -R0 ;  /* 0x000000010a0ac824 */ /* 0x000fe400078e0a00 */
[----:B------:R-:W-:Y:S01]  /*10d70*/  @!P0 IMAD.MOV R4, RZ, RZ, -R4 ;  /* 0x000000ffff048224 */ /* 0x000fe200078e0a04 */
[C---:B------:R-:W-:Y:S02]  /*10d80*/  ISETP.GT.U32.AND P6, PT, R0.reuse, R9, PT ;  /* 0x000000090000720c */ /* 0x040fe40003fc4070 */
[----:B------:R-:W-:-:S02]  /*10d90*/  ISETP.GT.U32.AND P4, PT, R0, R7, PT ;  /* 0x000000070000720c */ /* 0x000fc40003f84070 */
[----:B------:R0:W-:Y:S01]  /*10da0*/  STL [R1+0x28], R4 ;  /* 0x0000280401007387 */ /* 0x0001e20000100800 */
[----:B------:R-:W-:Y:S02]  /*10db0*/  @!P3 IMAD.IADD R6, R6, 0x1, -R0 ;  /* 0x000000010606b824 */ /* 0x000fe400078e0a00 */
[----:B0-----:R-:W-:-:S04]  /*10dc0*/  IMAD.MOV.U32 R4, RZ, RZ, R10 ;  /* 0x000000ffff047224 */ /* 0x001fc800078e000a */
[----:B------:R-:W-:Y:S01]  /*10dd0*/  @!P1 IMAD.MOV R4, RZ, RZ, -R4 ;  /* 0x000000ffff049224 */ /* 0x000fe200078e0a04 */
[----:B------:R-:W-:Y:S01]  /*10de0*/  ISETP.GT.U32.AND P3, PT, R0, R6, PT ;  /* 0x000000060000720c */ /* 0x000fe20003f64070 */
[--C-:B------:R-:W-:Y:S02]  /*10df0*/  @!P6 IMAD.IADD R9, R9, 0x1, -R0.reuse ;  /* 0x000000010909e824 */ /* 0x100fe400078e0a00 */
[----:B------:R-:W-:Y:S01]  /*10e00*/  @!P4 IMAD.IADD R7, R7, 0x1, -R0 ;  /* 0x000000010707c824 */ /* 0x000fe200078e0a00 */
[----:B------:R-:W-:Y:S02]  /*10e10*/  ISETP.GE.AND P5, PT, R12, RZ, PT ;  /* 0x000000ff0c00720c */ /* 0x000fe40003fa6270 */
[C---:B------:R-:W-:Y:S02]  /*10e20*/  ISETP.GT.U32.AND P6, PT, R0.reuse, R9, PT ;  /* 0x000000090000720c */ /* 0x040fe40003fc4070 */
[----:B------:R-:W-:-:S05]  /*10e30*/  ISETP.GT.U32.AND P4, PT, R0, R7, PT ;  /* 0x000000070000720c */ /* 0x000fca0003f84070 */
[----:B------:R-:W-:Y:S01]  /*10e40*/  @!P3 IMAD.IADD R6, R6, 0x1, -R0 ;  /* 0x000000010606b824 */ /* 0x000fe200078e0a00 */
[----:B------:R-:W-:-:S05]  /*10e50*/  ISETP.GE.AND P0, PT, R11, RZ, PT ;  /* 0x000000ff0b00720c */ /* 0x000fca0003f06270 */
[--C-:B------:R-:W-:Y:S02]  /*10e60*/  @!P6 IMAD.IADD R9, R9, 0x1, -R0.reuse ;  /* 0x000000010909e824 */ /* 0x100fe400078e0a00 */
[----:B------:R-:W-:Y:S02]  /*10e70*/  @!P4 IMAD.IADD R7, R7, 0x1, -R0 ;  /* 0x000000010707c824 */ /* 0x000fe400078e0a00 */
[----:B------:R-:W-:-:S05]  /*10e80*/  IMAD.MOV.U32 R5, RZ, RZ, R9 ;  /* 0x000000ffff057224 */ /* 0x000fca00078e0009 */
[----:B------:R-:W-:Y:S02]  /*10e90*/  @!P2 IADD3 R5, -R5, RZ, RZ ;  /* 0x000000ff0505a210 */ /* 0x000fe40007ffe1ff */
[----:B---3--:R-:W-:Y:S02]  /*10ea0*/  IABS R21, R27 ;  /* 0x0000001b00157213 */ /* 0x008fe40000000000 */
[----:B------:R-:W-:Y:S02]  /*10eb0*/  ISETP.GE.AND P1, PT, R27, RZ, PT ;  /* 0x000000ff1b00720c */ /* 0x000fe40003f26270 */
[----:B------:R-:W3:Y:S04]  /*10ec0*/  LDL.LU R27, [R1+0xb70] ;  /* 0x000b7000011b7983 */ /* 0x000ee80000300800 */
[----:B------:R-:W4:Y:S04]  /*10ed0*/  LDL.LU R18, [R1+0xb74] ;  /* 0x000b740001127983 */ /* 0x000f280000300800 */
[----:B------:R0:W-:Y:S04]  /*10ee0*/  STL [R1+0x24], R4 ;  /* 0x0000240401007387 */ /* 0x0001e80000100800 */
[----:B------:R-:W4:Y:S04]  /*10ef0*/  LDL.LU R17, [R1+0xb7c] ;  /* 0x000b7c0001117983 */ /* 0x000f280000300800 */
[----:B------:R-:W4:Y:S01]  /*10f00*/  LDL.LU R14, [R1+0xb80] ;  /* 0x000b8000010e7983 */ /* 0x000f220000300800 */
[----:B0-----:R-:W-:-:S03]  /*10f10*/  IMAD.MOV.U32 R4, RZ, RZ, R6 ;  /* 0x000000ffff047224 */ /* 0x001fc600078e0006 */
[----:B------:R-:W4:Y:S01]  /*10f20*/  LDL.LU R16, [R1+0xb84] ;  /* 0x000b840001107983 */ /* 0x000f220000300800 */
[----:B------:R-:W-:-:S05]  /*10f30*/  @!P5 IMAD.MOV R4, RZ, RZ, -R4 ;  /* 0x000000ffff04d224 */ /* 0x000fca00078e0a04 */
[----:B------:R0:W-:Y:S02]  /*10f40*/  STL [R1+0x14], R4 ;  /* 0x0000140401007387 */ /* 0x0001e40000100800 */
[----:B0-----:R-:W-:-:S04]  /*10f50*/  IMAD.MOV.U32 R4, RZ, RZ, R7 ;  /* 0x000000ffff047224 */ /* 0x001fc800078e0007 */
[----:B------:R-:W-:Y:S01]  /*10f60*/  @!P0 IMAD.MOV R4, RZ, RZ, -R4 ;  /* 0x000000ffff048224 */ /* 0x000fe200078e0a04 */
[----:B------:R0:W-:Y:S04]  /*10f70*/  STL [R1+0x18], R5 ;  /* 0x0000180501007387 */ /* 0x0001e80000100800 */
[----:B------:R1:W-:Y:S04]  /*10f80*/  STL [R1+0x1c], R4 ;  /* 0x00001c0401007387 */ /* 0x0003e80000100800 */
[----:B------:R-:W4:Y:S04]  /*10f90*/  LDL.LU R12, [R1+0xb88] ;  /* 0x000b8800010c7983 */ /* 0x000f280000300800 */
[----:B------:R-:W4:Y:S04]  /*10fa0*/  LDL.LU R11, [R1+0xb8c] ;  /* 0x000b8c00010b7983 */ /* 0x000f280000300800 */
[----:B------:R-:W4:Y:S01]  /*10fb0*/  LDL.LU R13, [R1+0xb90] ;  /* 0x000b9000010d7983 */ /* 0x000f220000300800 */
[----:B------:R-:W-:Y:S01]  /*10fc0*/  IMAD.HI.U32 R25, R8, R21, RZ ;  /* 0x0000001508197227 */ /* 0x000fe200078e00ff */
[----:B------:R-:W-:-:S03]  /*10fd0*/  IABS R23, R29 ;  /* 0x0000001d00177213 */ /* 0x000fc60000000000 */
[----:B------:R-:W-:Y:S02]  /*10fe0*/  IMAD.MOV R25, RZ, RZ, -R25 ;  /* 0x000000ffff197224 */ /* 0x000fe400078e0a19 */
[----:B------:R-:W-:-:S04]  /*10ff0*/  IMAD.HI.U32 R10, R8, R23, RZ ;  /* 0x00000017080a7227 */ /* 0x000fc800078e00ff */
[----:B------:R-:W-:Y:S02]  /*11000*/  IMAD R21, R0, R25, R21 ;  /* 0x0000001900157224 */ /* 0x000fe400078e0215 */
[----:B------:R-:W-:-:S03]  /*11010*/  IMAD.MOV R10, RZ, RZ, -R10 ;  /* 0x000000ffff0a7224 */ /* 0x000fc600078e0a0a */
[C---:B------:R-:W-:Y:S01]  /*11020*/  ISETP.GT.U32.AND P3, PT, R0.reuse, R21, PT ;  /* 0x000000150000720c */ /* 0x040fe20003f64070 */
[----:B------:R-:W-:Y:S01]  /*11030*/  IMAD R23, R0, R10, R23 ;  /* 0x0000000a00177224 */ /* 0x000fe200078e0217 */
[----:B------:R-:W-:-:S04]  /*11040*/  IABS R22, R28 ;  /* 0x0000001c00167213 */ /* 0x000fc80000000000 */
[----:B------:R-:W-:Y:S01]  /*11050*/  ISETP.GT.U32.AND P2, PT, R0, R23, PT ;  /* 0x000000170000720c */ /* 0x000fe20003f44070 */
[----:B------:R-:W-:-:S04]  /*11060*/  IMAD.HI.U32 R25, R8, R22, RZ ;  /* 0x0000001608197227 */ /* 0x000fc800078e00ff */
[----:B------:R-:W-:Y:S02]  /*11070*/  IMAD.MOV R25, RZ, RZ, -R25 ;  /* 0x000000ffff197224 */ /* 0x000fe400078e0a19 */
[----:B------:R-:W-:Y:S02]  /*11080*/  @!P3 IMAD.IADD R21, R21, 0x1, -R0 ;  /* 0x000000011515b824 */ /* 0x000fe400078e0a00 */
[----:B------:R-:W-:-:S03]  /*11090*/  IMAD R22, R0, R25, R22 ;  /* 0x0000001900167224 */ /* 0x000fc600078e0216 */
[C---:B------:R-:W-:Y:S01]  /*110a0*/  ISETP.GT.U32.AND P3, PT, R0.reuse, R21, PT ;  /* 0x000000150000720c */ /* 0x040fe20003f64070 */
[----:B------:R-:W-:Y:S01]  /*110b0*/  @!P2 IMAD.IADD R23, R23, 0x1, -R0 ;  /* 0x000000011717a824 */ /* 0x000fe200078e0a00 */
[----:B------:R-:W-:-:S04]  /*110c0*/  ISETP.GT.U32.AND P4, PT, R0, R22, PT ;  /* 0x000000160000720c */ /* 0x000fc80003f84070 */
[----:B------:R-:W-:-:S07]  /*110d0*/  ISETP.GT.U32.AND P2, PT, R0, R23, PT ;  /* 0x000000170000720c */ /* 0x000fce0003f44070 */
[--C-:B------:R-:W-:Y:S01]  /*110e0*/  @!P3 IMAD.IADD R21, R21, 0x1, -R0.reuse ;  /* 0x000000011515b824 */ /* 0x100fe200078e0a00 */
[----:B--2---:R-:W-:Y:S01]  /*110f0*/  IABS R24, R26 ;  /* 0x0000001a00187213 */ /* 0x004fe20000000000 */
[----:B------:R-:W-:-:S04]  /*11100*/  @!P4 IMAD.IADD R22, R22, 0x1, -R0 ;  /* 0x000000011616c824 */ /* 0x000fc800078e0a00 */
[----:B------:R-:W-:Y:S01]  /*11110*/  @!P2 IMAD.IADD R23, R23, 0x1, -R0 ;  /* 0x000000011717a824 */ /* 0x000fe200078e0a00 */
[----:B------:R-:W-:Y:S01]  /*11120*/  ISETP.GT.U32.AND P4, PT, R0, R22, PT ;  /* 0x000000160000720c */ /* 0x000fe20003f84070 */
[----:B------:R-:W-:Y:S01]  /*11130*/  IMAD.HI.U32 R6, R8, R24, RZ ;  /* 0x0000001808067227 */ /* 0x000fe200078e00ff */
[----:B------:R-:W-:-:S03]  /*11140*/  ISETP.GE.AND P0, PT, R26, RZ, PT ;  /* 0x000000ff1a00720c */ /* 0x000fc60003f06270 */
[----:B------:R-:W-:Y:S01]  /*11150*/  IMAD.MOV R6, RZ, RZ, -R6 ;  /* 0x000000ffff067224 */ /* 0x000fe200078e0a06 */
[----:B------:R-:W-:-:S03]  /*11160*/  ISETP.GE.AND P6, PT, R28, RZ, PT ;  /* 0x000000ff1c00720c */ /* 0x000fc60003fc6270 */
[----:B------:R-:W-:Y:S01]  /*11170*/  IMAD R24, R0, R6, R24 ;  /* 0x0000000600187224 */ /* 0x000fe200078e0218 */
[----:B------:R-:W-:-:S03]  /*11180*/  ISETP.GE.AND P5, PT, R29, RZ, PT ;  /* 0x000000ff1d00720c */ /* 0x000fc60003fa6270 */
[----:B------:R-:W-:Y:S01]  /*11190*/  @!P4 IMAD.IADD R22, R22, 0x1, -R0 ;  /* 0x000000011616c824 */ /* 0x000fe200078e0a00 */
[----:B------:R-:W-:-:S13]  /*111a0*/  ISETP.GT.U32.AND P4, PT, R0, R24, PT ;  /* 0x000000180000720c */ /* 0x000fda0003f84070 */
[----:B------:R-:W-:Y:S02]  /*111b0*/  @!P4 IMAD.IADD R24, R24, 0x1, -R0 ;  /* 0x000000011818c824 */ /* 0x000fe400078e0a00 */
[----:B------:R-:W-:Y:S02]  /*111c0*/  @!P5 IMAD.MOV R23, RZ, RZ, -R23 ;  /* 0x000000ffff17d224 */ /* 0x000fe400078e0a17 */
[----:B------:R-:W-:Y:S01]  /*111d0*/  @!P1 IMAD.MOV R21, RZ, RZ, -R21 ;  /* 0x000000ffff159224 */ /* 0x000fe200078e0a15 */
[----:B------:R-:W-:-:S04]  /*111e0*/  @!P6 IADD3 R22, -R22, RZ, RZ ;  /* 0x000000ff1616e210 */ /* 0x000fc80007ffe1ff */
[----:B------:R-:W-:Y:S04]  /*111f0*/  STL [R1+0x3dc4], R21 ;  /* 0x003dc41501007387 */ /* 0x000fe80000100800 */
[----:B------:R-:W-:Y:S04]  /*11200*/  STL [R1+0x3dc8], R22 ;  /* 0x003dc81601007387 */ /* 0x000fe80000100800 */
[----:B------:R-:W-:Y:S01]  /*11210*/  STL [R1+0x3dcc], R23 ;  /* 0x003dcc1701007387 */ /* 0x000fe20000100800 */
[----:B---3--:R-:W-:-:S05]  /*11220*/  IABS R9, R27 ;  /* 0x0000001b00097213 */ /* 0x008fca0000000000 */
[----:B------:R-:W-:-:S04]  /*11230*/  IMAD.HI.U32 R25, R8, R9, RZ ;  /* 0x0000000908197227 */ /* 0x000fc800078e00ff */
[----:B------:R-:W-:Y:S01]  /*11240*/  IMAD.MOV R25, RZ, RZ, -R25 ;  /* 0x000000ffff197224 */ /* 0x000fe200078e0a19 */
[----:B------:R-:W-:Y:S02]  /*11250*/  ISETP.GE.AND P3, PT, R27, RZ, PT ;  /* 0x000000ff1b00720c */ /* 0x000fe40003f66270 */
[----:B----4-:R-:W-:Y:S01]  /*11260*/  IABS R27, R17 ;  /* 0x00000011001b7213 */ /* 0x010fe20000000000 */
[----:B------:R-:W-:-:S04]  /*11270*/  IMAD R25, R0, R25, R9 ;  /* 0x0000001900197224 */ /* 0x000fc800078e0209 */
[----:B------:R-:W-:Y:S01]  /*11280*/  IMAD.HI.U32 R10, R8, R27, RZ ;  /* 0x0000001b080a7227 */ /* 0x000fe200078e00ff */
[----:B------:R-:W-:-:S03]  /*11290*/  ISETP.GT.U32.AND P2, PT, R0, R25, PT ;  /* 0x000000190000720c */ /* 0x000fc60003f44070 */
[----:B------:R-:W-:Y:S01]  /*112a0*/  IMAD.MOV R10, RZ, RZ, -R10 ;  /* 0x000000ffff0a7224 */ /* 0x000fe200078e0a0a */
[----:B------:R-:W-:-:S03]  /*112b0*/  IABS R26, R18 ;  /* 0x00000012001a7213 */ /* 0x000fc60000000000 */
[----:B------:R-:W-:Y:S01]  /*112c0*/  IMAD R27, R0, R10, R27 ;  /* 0x0000000a001b7224 */ /* 0x000fe200078e021b */
[----:B------:R-:W-:Y:S01]  /*112d0*/  IABS R6, R14 ;  /* 0x0000000e00067213 */ /* 0x000fe20000000000 */
[----:B------:R-:W-:Y:S01]  /*112e0*/  IMAD.HI.U32 R28, R8, R26, RZ ;  /* 0x0000001a081c7227 */ /* 0x000fe200078e00ff */
[----:B------:R-:W-:-:S03]  /*112f0*/  IABS R7, R16 ;  /* 0x0000001000077213 */ /* 0x000fc60000000000 */
[----:B------:R-:W-:Y:S01]  /*11300*/  @!P2 IMAD.IADD R25, R25, 0x1, -R0 ;  /* 0x000000011919a824 */ /* 0x000fe200078e0a00 */
[----:B------:R-:W-:Y:S01]  /*11310*/  ISETP.GT.U32.AND P2, PT, R0, R27, PT ;  /* 0x0000001b0000720c */ /* 0x000fe20003f44070 */
[----:B------:R-:W-:-:S04]  /*11320*/  IMAD.HI.U32 R29, R8, R6, RZ ;  /* 0x00000006081d7227 */ /* 0x000fc800078e00ff */
[----:B------:R-:W-:Y:S02]  /*11330*/  IMAD.MOV R28, RZ, RZ, -R28 ;  /* 0x000000ffff1c7224 */ /* 0x000fe400078e0a1c */
[----:B------:R-:W-:-:S04]  /*11340*/  IMAD.HI.U32 R10, R8, R7, RZ ;  /* 0x00000007080a7227 */ /* 0x000fc800078e00ff */
[----:B------:R-:W-:Y:S02]  /*11350*/  IMAD.MOV R9, RZ, RZ, -R29 ;  /* 0x000000ffff097224 */ /* 0x000fe400078e0a1d */
[C---:B------:R-:W-:Y:S02]  /*11360*/  IMAD R26, R0.reuse, R28, R26 ;  /* 0x0000001c001a7224 */ /* 0x040fe400078e021a */
[----:B------:R-:W-:Y:S01]  /*11370*/  IMAD.MOV R10, RZ, RZ, -R10 ;  /* 0x000000ffff0a7224 */ /* 0x000fe200078e0a0a */
[----:B------:R-:W-:Y:S01]  /*11380*/  IABS R28, R12 ;  /* 0x0000000c001c7213 */ /* 0x000fe20000000000 */
[C---:B------:R-:W-:Y:S02]  /*11390*/  IMAD R6, R0.reuse, R9, R6 ;  /* 0x0000000900067224 */ /* 0x040fe400078e0206 */
[C---:B------:R-:W-:Y:S01]  /*113a0*/  IMAD R7, R0.reuse, R10, R7 ;  /* 0x0000000a00077224 */ /* 0x040fe200078e0207 */
[----:B------:R-:W-:Y:S02]  /*113b0*/  IABS R9, R11 ;  /* 0x0000000b00097213 */ /* 0x000fe40000000000 */
[----:B------:R-:W-:Y:S01]  /*113c0*/  IABS R29, R13 ;  /* 0x0000000d001d7213 */ /* 0x000fe20000000000 */
[----:B------:R-:W-:Y:S01]  /*113d0*/  @!P2 IMAD.IADD R27, R27, 0x1, -R0 ;  /* 0x000000011b1ba824 */ /* 0x000fe200078e0a00 */
[----:B------:R-:W-:-:S03]  /*113e0*/  ISETP.GT.U32.AND P2, PT, R0, R25, PT ;  /* 0x000000190000720c */ /* 0x000fc60003f44070 */
[----:B------:R-:W-:Y:S02]  /*113f0*/  IMAD.MOV.U32 R10, RZ, RZ, R29 ;  /* 0x000000ffff0a7224 */ /* 0x000fe400078e001d */
[----:B------:R-:W-:Y:S01]  /*11400*/  IMAD.HI.U32 R29, R8, R28, RZ ;  /* 0x0000001c081d7227 */ /* 0x000fe200078e00ff */
[----:B------:R-:W-:-:S03]  /*11410*/  ISETP.GT.U32.AND P4, PT, R0, R26, PT ;  /* 0x0000001a0000720c */ /* 0x000fc60003f84070 */
[----:B0-----:R-:W-:-:S04]  /*11420*/  IMAD.HI.U32 R5, R8, R9, RZ ;  /* 0x0000000908057227 */ /* 0x001fc800078e00ff */
[----:B-1----:R-:W-:-:S04]  /*11430*/  IMAD.HI.U32 R4, R8, R10, RZ ;  /* 0x0000000a08047227 */ /* 0x002fc800078e00ff */
[----:B------:R-:W-:-:S04]  /*11440*/  IMAD.MOV R8, RZ, RZ, -R29 ;  /* 0x000000ffff087224 */ /* 0x000fc800078e0a1d */
[C---:B------:R-:W-:Y:S01]  /*11450*/  IMAD R8, R0.reuse, R8, R28 ;  /* 0x0000000800087224 */ /* 0x040fe200078e021c */
[----:B------:R-:W-:Y:S01]  /*11460*/  ISETP.GT.U32.AND P5, PT, R0, R27, PT ;  /* 0x0000001b0000720c */ /* 0x000fe20003fa4070 */
[----:B------:R-:W-:-:S03]  /*11470*/  @!P2 IMAD.IADD R25, R25, 0x1, -R0 ;  /* 0x000000011919a824 */ /* 0x000fc600078e0a00 */
[----:B------:R-:W-:Y:S01]  /*11480*/  ISETP.GT.U32.AND P2, PT, R0, R8, PT ;  /* 0x000000080000720c */ /* 0x000fe20003f44070 */
[--C-:B------:R-:W-:Y:S01]  /*11490*/  @!P4 IMAD.IADD R26, R26, 0x1, -R0.reuse ;  /* 0x000000011a1ac824 */ /* 0x100fe200078e0a00 */
[C---:B------:R-:W-:Y:S02]  /*114a0*/  ISETP.GT.U32.AND P4, PT, R0.reuse, R24, PT ;  /* 0x000000180000720c */ /* 0x040fe40003f84070 */
[C---:B------:R-:W-:Y:S02]  /*114b0*/  ISETP.GT.U32.AND P1, PT, R0.reuse, R6, PT ;  /* 0x000000060000720c */ /* 0x040fe40003f24070 */
[----:B------:R-:W-:Y:S01]  /*114c0*/  ISETP.GT.U32.AND P6, PT, R0, R26, PT ;  /* 0x0000001a0000720c */ /* 0x000fe20003fc4070 */
[----:B------:R-:W-:Y:S02]  /*114d0*/  @!P3 IMAD.MOV R25, RZ, RZ, -R25 ;  /* 0x000000ffff19b224 */ /* 0x000fe400078e0a19 */
[----:B------:R-:W-:Y:S01]  /*114e0*/  @!P5 IMAD.IADD R27, R27, 0x1, -R0 ;  /* 0x000000011b1bd824 */ /* 0x000fe200078e0a00 */
[----:B------:R-:W-:-:S03]  /*114f0*/  ISETP.GE.AND P5, PT, R18, RZ, PT ;  /* 0x000000ff1200720c */ /* 0x000fc60003fa6270 */
[--C-:B------:R-:W-:Y:S01]  /*11500*/  @!P2 IMAD.IADD R8, R8, 0x1, -R0.reuse ;  /* 0x000000010808a824 */ /* 0x100fe200078e0a00 */
[----:B------:R-:W-:Y:S02]  /*11510*/  ISETP.GE.AND P2, PT, R17, RZ, PT ;  /* 0x000000ff1100720c */ /* 0x000fe40003f46270 */
[----:B------:R-:W-:Y:S02]  /*11520*/  ISETP.GE.AND P3, PT, R14, RZ, PT ;  /* 0x000000ff0e00720c */ /* 0x000fe40003f66270 */
[----:B------:R-:W0:Y:S01]  /*11530*/  S2R R14, SR_TID.X ;  /* 0x00000000000e7919 */ /* 0x000e220000002100 */
[--C-:B------:R-:W-:Y:S02]  /*11540*/  @!P4 IMAD.IADD R24, R24, 0x1, -R0.reuse ;  /* 0x000000011818c824 */ /* 0x100fe400078e0a00 */
[----:B------:R-:W-:Y:S02]  /*11550*/  @!P1 IMAD.IADD R6, R6, 0x1, -R0 ;  /* 0x0000000106069824 */ /* 0x000fe400078e0a00 */
[----:B------:R-:W-:-:S02]  /*11560*/  IMAD.MOV R29, RZ, RZ, -R5 ;  /* 0x000000ffff1d7224 */ /* 0x000fc400078e0a05 */
[----:B------:R-:W-:Y:S02]  /*11570*/  @!P6 IMAD.IADD R26, R26, 0x1, -R0 ;  /* 0x000000011a1ae824 */ /* 0x000fe400078e0a00 */
[----:B------:R-:W-:Y:S01]  /*11580*/  @!P0 IMAD.MOV R24, RZ, RZ, -R24 ;  /* 0x000000ffff188224 */ /* 0x000fe200078e0a18 */
[C---:B------:R-:W-:Y:S01]  /*11590*/  ISETP.GT.U32.AND P1, PT, R0.reuse, R6, PT ;  /* 0x000000060000720c */ /* 0x040fe20003f24070 */
[C---:B------:R-:W-:Y:S01]  /*115a0*/  IMAD R9, R0.reuse, R29, R9 ;  /* 0x0000001d00097224 */ /* 0x040fe200078e0209 */
[C---:B------:R-:W-:Y:S01]  /*115b0*/  ISETP.GT.U32.AND P4, PT, R0.reuse, R7, PT ;  /* 0x000000070000720c */ /* 0x040fe20003f84070 */
[----:B------:R-:W-:Y:S01]  /*115c0*/  @!P5 IMAD.MOV R26, RZ, RZ, -R26 ;  /* 0x000000ffff1ad224 */ /* 0x000fe200078e0a1a */
[----:B------:R-:W-:Y:S01]  /*115d0*/  STL [R1+0x3dd0], R24 ;  /* 0x003dd01801007387 */ /* 0x000fe20000100800 */
[----:B------:R-:W-:Y:S01]  /*115e0*/  ISETP.GE.AND P0, PT, R3, RZ, PT ;  /* 0x000000ff0300720c */ /* 0x000fe20003f06270 */
[----:B------:R-:W-:Y:S02]  /*115f0*/  @!P2 IMAD.MOV R27, RZ, RZ, -R27 ;  /* 0x000000ffff1ba224 */ /* 0x000fe400078e0a1b */
[----:B------:R-:W2:Y:S01]  /*11600*/  LDL.LU R3, [R1+0x3dec] ;  /* 0x003dec0001037983 */ /* 0x000ea20000300800 */
[----:B------:R-:W-:Y:S01]  /*11610*/  IMAD.MOV R28, RZ, RZ, -R4 ;  /* 0x000000ffff1c7224 */ /* 0x000fe200078e0a04 */
[----:B------:R-:W-:-:S02]  /*11620*/  ISETP.GT.U32.AND P6, PT, R0, R9, PT ;  /* 0x000000090000720c */ /* 0x000fc40003fc4070 */
[----:B------:R-:W-:Y:S01]  /*11630*/  STL [R1+0x3dd4], R25 ;  /* 0x003dd41901007387 */ /* 0x000fe20000100800 */
[----:B------:R-:W-:Y:S01]  /*11640*/  ISETP.GE.AND P2, PT, R12, RZ, PT ;  /* 0x000000ff0c00720c */ /* 0x000fe20003f46270 */
[----:B------:R-:W-:Y:S01]  /*11650*/  IMAD R10, R0, R28, R10 ;  /* 0x0000001c000a7224 */ /* 0x000fe200078e020a */
[----:B------:R-:W1:Y:S01]  /*11660*/  LDC R12, c[0x0][0x230] ;  /* 0x00008c00ff0c7b82 */ /* 0x000e620000000800 */
[----:B------:R-:W-:Y:S04]  /*11670*/  STL [R1+0x3dd8], R26 ;  /* 0x003dd81a01007387 */ /* 0x000fe80000100800 */
[----:B------:R-:W-:Y:S04]  /*11680*/  STL [R1+0x3ddc], R27 ;  /* 0x003ddc1b01007387 */ /* 0x000fe80000100800 */
[----:B------:R-:W3:Y:S01]  /*11690*/  LDL.LU R17, [R1+0x3b0] ;  /* 0x0003b00001117983 */ /* 0x000ee20000300800 */
[--C-:B------:R-:W-:Y:S01]  /*116a0*/  @!P1 IMAD.IADD R6, R6, 0x1, -R0.reuse ;  /* 0x0000000106069824 */ /* 0x100fe200078e0a00 */
[----:B------:R-:W-:Y:S01]  /*116b0*/  ISETP.GT.U32.AND P1, PT, R0, R10, PT ;  /* 0x0000000a0000720c */ /* 0x000fe20003f24070 */
[--C-:B------:R-:W-:Y:S01]  /*116c0*/  @!P4 IMAD.IADD R7, R7, 0x1, -R0.reuse ;  /* 0x000000010707c824 */ /* 0x100fe200078e0a00 */
[----:B0-----:R-:W-:Y:S01]  /*116d0*/  LOP3.LUT R29, R14, 0x7, RZ, 0xc0, !PT ;  /* 0x000000070e1d7812 */ /* 0x001fe200078ec0ff */
[----:B------:R-:W-:Y:S01]  /*116e0*/  @!P6 IMAD.IADD R9, R9, 0x1, -R0 ;  /* 0x000000010909e824 */ /* 0x000fe200078e0a00 */
[----:B------:R-:W4:Y:S02]  /*116f0*/  LDL.LU R19, [R1+0x3ac] ;  /* 0x0003ac0001137983 */ /* 0x000f240000300800 */
[----:B------:R-:W-:-:S02]  /*11700*/  ISETP.GT.U32.AND P4, PT, R0, R7, PT ;  /* 0x000000070000720c */ /* 0x000fc40003f84070 */
[----:B------:R-:W-:Y:S01]  /*11710*/  ISETP.GT.U32.AND P5, PT, R0, R9, PT ;  /* 0x000000090000720c */ /* 0x000fe20003fa4070 */
[----:B------:R-:W-:Y:S01]  /*11720*/  IMAD.SHL.U32 R28, R14, 0x2, RZ ;  /* 0x000000020e1c7824 */ /* 0x000fe200078e00ff */
[----:B------:R-:W4:Y:S01]  /*11730*/  LDL.LU R18, [R1+0x3a8] ;  /* 0x0003a80001127983 */ /* 0x000f220000300800 */
[C---:B------:R-:W-:Y:S02]  /*11740*/  IMAD R5, R29.reuse, 0x210, RZ ;  /* 0x000002101d057824 */ /* 0x040fe400078e02ff */
[----:B------:R-:W-:Y:S01]  /*11750*/  @!P1 IADD3 R10, R10, -R0, RZ ;  /* 0x800000000a0a9210 */ /* 0x000fe20007ffe0ff */
[----:B------:R-:W-:-:S03]  /*11760*/  IMAD R4, R29, 0x110, RZ ;  /* 0x000001101d047824 */ /* 0x000fc600078e02ff */
[----:B------:R-:W-:Y:S01]  /*11770*/  ISETP.GT.U32.AND P1, PT, R0, R10, PT ;  /* 0x0000000a0000720c */ /* 0x000fe20003f24070 */
[----:B-1----:R-:W-:Y:S01]  /*11780*/  VIADD R12, R12, 0x7f ;  /* 0x0000007f0c0c7836 */ /* 0x002fe20000000000 */
[----:B------:R-:W-:Y:S01]  /*11790*/  LOP3.LUT R29, R5, 0x10, R28, 0x78, !PT ;  /* 0x00000010051d7812 */ /* 0x000fe200078e781c */
[----:B------:R-:W-:Y:S01]  /*117a0*/  @!P4 IMAD.IADD R7, R7, 0x1, -R0 ;  /* 0x000000010707c824 */ /* 0x000fe200078e0a00 */
[----:B------:R-:W-:Y:S01]  /*117b0*/  ISETP.GE.AND P4, PT, R16, RZ, PT ;  /* 0x000000ff1000720c */ /* 0x000fe20003f86270 */
[----:B------:R-:W-:Y:S01]  /*117c0*/  IMAD.SHL.U32 R5, R14, 0x100, RZ ;  /* 0x000001000e057824 */ /* 0x000fe200078e00ff */
[----:B------:R-:W-:Y:S01]  /*117d0*/  LOP3.LUT R28, R4, 0x30, R28, 0x78, !PT ;  /* 0x00000030041c7812 */ /* 0x000fe200078e781c */
[----:B------:R-:W4:Y:S01]  /*117e0*/  LDL.LU R16, [R1+0x3a4] ;  /* 0x0003a40001107983 */ /* 0x000f220000300800 */
[----:B------:R-:W-:Y:S02]  /*117f0*/  IMAD.SHL.U32 R4, R14, 0x40, RZ ;  /* 0x000000400e047824 */ /* 0x000fe400078e00ff */
[----:B------:R-:W-:Y:S01]  /*11800*/  @!P5 IMAD.IADD R9, R9, 0x1, -R0 ;  /* 0x000000010909d824 */ /* 0x000fe200078e0a00 */
[----:B------:R-:W4:Y:S01]  /*11810*/  LDL.LU R14, [R1+0x3a0] ;  /* 0x0003a000010e7983 */ /* 0x000f220000300800 */
[----:B------:R-:W-:-:S02]  /*11820*/  ISETP.GE.AND P5, PT, R11, RZ, PT ;  /* 0x000000ff0b00720c */ /* 0x000fc40003fa6270 */
[----:B------:R-:W-:Y:S01]  /*11830*/  SHF.R.S32.HI R11, RZ, 0x1f, R12 ;  /* 0x0000001fff0b7819 */ /* 0x000fe2000001140c */
[----:B------:R-:W-:-:S03]  /*11840*/  @!P1 IMAD.IADD R10, R10, 0x1, -R0 ;  /* 0x000000010a0a9824 */ /* 0x000fc600078e0a00 */
[----:B------:R-:W-:Y:S02]  /*11850*/  LEA.HI R11, R11, R12, RZ, 0x7 ;  /* 0x0000000c0b0b7211 */ /* 0x000fe400078f38ff */
[----:B------:R-:W-:Y:S02]  /*11860*/  ISETP.GE.AND P1, PT, R13, RZ, PT ;  /* 0x000000ff0d00720c */ /* 0x000fe40003f26270 */
[----:B------:R-:W4:Y:S04]  /*11870*/  LDL.LU R13, [R1+0x39c] ;  /* 0x00039c00010d7983 */ /* 0x000f280000300800 */
[----:B------:R-:W4:Y:S01]  /*11880*/  LDL.LU R11, [R1+0x398] ;  /* 0x00039800010b7983 */ /* 0x000f220000300800 */
[----:B------:R-:W-:Y:S02]  /*11890*/  @!P3 IMAD.MOV R6, RZ, RZ, -R6 ;  /* 0x000000ffff06b224 */ /* 0x000fe400078e0a06 */
[----:B------:R-:W-:Y:S01]  /*118a0*/  @!P4 IMAD.MOV R7, RZ, RZ, -R7 ;  /* 0x000000ffff07c224 */ /* 0x000fe200078e0a07 */
[----:B------:R-:W4:Y:S04]  /*118b0*/  LDL.LU R12, [R1+0x38c] ;  /* 0x00038c00010c7983 */ /* 0x000f280000300800 */
[----:B------:R0:W-:Y:S04]  /*118c0*/  STL [R1+0x3de0], R6 ;  /* 0x003de00601007387 */ /* 0x0001e80000100800 */
[----:B0-----:R-:W4:Y:S04]  /*118d0*/  LDL.LU R6, [R1+0x390] ;  /* 0x0003900001067983 */ /* 0x001f280000300800 */
[----:B------:R0:W-:Y:S04]  /*118e0*/  STL [R1+0x3de4], R7 ;  /* 0x003de40701007387 */ /* 0x0001e80000100800 */
[----:B0-----:R-:W4:Y:S01]  /*118f0*/  LDL.LU R7, [R1+0x394] ;  /* 0x0003940001077983 */ /* 0x001f220000300800 */
[----:B------:R-:W-:-:S13]  /*11900*/  ISETP.GT.U32.AND P6, PT, R0, R8, PT ;  /* 0x000000080000720c */ /* 0x000fda0003fc4070 */
[----:B------:R-:W-:Y:S01]  /*11910*/  @!P6 IMAD.IADD R8, R8, 0x1, -R0 ;  /* 0x000000010808e824 */ /* 0x000fe200078e0a00 */
[----:B------:R-:W-:Y:S02]  /*11920*/  ISETP.GT.U32.AND P6, PT, R0, R2, PT ;  /* 0x000000020000720c */ /* 0x000fe40003fc4070 */
[----:B------:R-:W-:-:S11]  /*11930*/  LOP3.LUT R4, R28, 0x800, R4, 0xf8, !PT ;  /* 0x000008001c047812 */ /* 0x000fd600078ef804 */
[----:B------:R-:W-:Y:S02]  /*11940*/  @!P6 IMAD.IADD R2, R2, 0x1, -R0 ;  /* 0x000000010202e824 */ /* 0x000fe400078e0a00 */
[----:B------:R-:W4:Y:S01]  /*11950*/  LDL.LU R0, [R1+0x388] ;  /* 0x0003880001007983 */ /* 0x000f220000300800 */
[----:B------:R-:W-:-:S03]  /*11960*/  LOP3.LUT R5, R29, 0x1000, R5, 0xf8, !PT ;  /* 0x000010001d057812 */ /* 0x000fc600078ef805 */
[----:B------:R-:W4:Y:S01]  /*11970*/  LDL.LU R28, [R1+0x384] ;  /* 0x00038400011c7983 */ /* 0x000f220000300800 */
[----:B--2---:R-:W-:Y:S02]  /*11980*/  ISETP.NE.AND P6, PT, R3, RZ, PT ;  /* 0x000000ff0300720c */ /* 0x004fe40003fc5270 */
[----:B------:R-:W-:-:S04]  /*11990*/  LOP3.LUT R3, RZ, R3, RZ, 0x33, !PT ;  /* 0x00000003ff037212 */ /* 0x000fc800078e33ff */
[----:B---3--:R-:W-:-:S05]  /*119a0*/  SEL R4, R3, R17, !P6 ;  /* 0x0000001103047207 */ /* 0x008fca0007000000 */
[----:B------:R0:W-:Y:S04]  /*119b0*/  STL [R1+0x3e8], R4 ;  /* 0x0003e80401007387 */ /* 0x0001e80000100800 */
[----:B------:R-:W2:Y:S04]  /*119c0*/  LDL.LU R29, [R1+0x380] ;  /* 0x00038000011d7983 */ /* 0x000ea80000300800 */
[----:B------:R-:W3:Y:S04]  /*119d0*/  LDL.LU R27, [R1+0x37c] ;  /* 0x00037c00011b7983 */ /* 0x000ee80000300800 */
[----:B------:R-:W3:Y:S04]  /*119e0*/  LDL.LU R26, [R1+0x378] ;  /* 0x00037800011a7983 */ /* 0x000ee80000300800 */
[----:B------:R-:W3:Y:S04]  /*119f0*/  LDL.LU R25, [R1+0x374] ;  /* 0x0003740001197983 */ /* 0x000ee80000300800 */
[----:B------:R-:W3:Y:S04]  /*11a00*/  LDL.LU R24, [R1+0x370] ;  /* 0x0003700001187983 */ /* 0x000ee80000300800 */
[----:B------:R-:W3:Y:S04]  /*11a10*/  LDL.LU R23, [R1+0x36c] ;  /* 0x00036c0001177983 */ /* 0x000ee80000300800 */
[----:B------:R-:W3:Y:S04]  /*11a20*/  LDL.LU R22, [R1+0x368] ;  /* 0x0003680001167983 */ /* 0x000ee80000300800 */
[----:B------:R-:W3:Y:S01]  /*11a30*/  LDL.LU R21, [R1+0x364] ;  /* 0x0003640001157983 */ /* 0x000ee20000300800 */
[----:B----4-:R-:W-:-:S03]  /*11a40*/  SEL R19, R3, R19, !P6 ;  /* 0x0000001303137207 */ /* 0x010fc60007000000 */
[----:B------:R-:W4:Y:S01]  /*11a50*/  LDL.LU R5, [R1+0x360] ;  /* 0x0003600001057983 */ /* 0x000f220000300800 */
[----:B0-----:R-:W-:-:S03]  /*11a60*/  SEL R4, R3, R18, !P6 ;  /* 0x0000001203047207 */ /* 0x001fc60007000000 */
[----:B------:R-:W4:Y:S01]  /*11a70*/  LDL.LU R15, [R1+0x35c] ;  /* 0x00035c00010f7983 */ /* 0x000f220000300800 */
[----:B------:R-:W-:-:S03]  /*11a80*/  SEL R16, R3, R16, !P6 ;  /* 0x0000001003107207 */ /* 0x000fc60007000000 */
[----:B------:R-:W4:Y:S01]  /*11a90*/  LDL.LU R20, [R1+0x358] ;  /* 0x0003580001147983 */ /* 0x000f220000300800 */
[----:B------:R-:W-:-:S03]  /*11aa0*/  SEL R14, R3, R14, !P6 ;  /* 0x0000000e030e7207 */ /* 0x000fc60007000000 */
[----:B------:R-:W4:Y:S04]  /*11ab0*/  LDL.LU R17, [R1+0x354] ;  /* 0x0003540001117983 */ /* 0x000f280000300800 */
[----:B------:R-:W-:Y:S04]  /*11ac0*/  STL [R1+0x3e4], R19 ;  /* 0x0003e41301007387 */ /* 0x000fe80000100800 */
[----:B------:R0:W-:Y:S01]  /*11ad0*/  STL [R1+0x3e0], R4 ;  /* 0x0003e00401007387 */ /* 0x0001e20000100800 */
[----:B------:R-:W-:-:S03]  /*11ae0*/  SEL R13, R3, R13, !P6 ;  /* 0x0000000d030d7207 */ /* 0x000fc60007000000 */
[----:B0-----:R-:W4:Y:S04]  /*11af0*/  LDL.LU R4, [R1+0x350] ;  /* 0x0003500001047983 */ /* 0x001f280000300800 */
[----:B------:R0:W-:Y:S04]  /*11b00*/  STL [R1+0x3dc], R16 ;  /* 0x0003dc1001007387 */ /* 0x0001e80000100800 */
[----:B------:R-:W4:Y:S04]  /*11b10*/  LDL.LU R19, [R1+0x34c] ;  /* 0x00034c0001137983 */ /* 0x000f280000300800 */
[----:B------:R1:W-:Y:S04]  /*11b20*/  STL [R1+0x3d8], R14 ;  /* 0x0003d80e01007387 */ /* 0x0003e80000100800 */
[----:B------:R-:W4:Y:S01]  /*11b30*/  LDL.LU R18, [R1+0x348] ;  /* 0x0003480001127983 */ /* 0x000f220000300800 */
[----:B------:R-:W-:-:S03]  /*11b40*/  SEL R11, R3, R11, !P6 ;  /* 0x0000000b030b7207 */ /* 0x000fc60007000000 */
[----:B0-----:R-:W4:Y:S04]  /*11b50*/  LDL.LU R16, [R1+0x344] ;  /* 0x0003440001107983 */ /* 0x001f280000300800 */
[----:B-1----:R-:W4:Y:S04]  /*11b60*/  LDL.LU R14, [R1+0x340] ;  /* 0x00034000010e7983 */ /* 0x002f280000300800 */
[----:B------:R0:W-:Y:S04]  /*11b70*/  STL [R1+0x3d4], R13 ;  /* 0x0003d40d01007387 */ /* 0x0001e80000100800 */
[----:B0-----:R-:W4:Y:S04]  /*11b80*/  LDL.LU R13, [R1+0x33c] ;  /* 0x00033c00010d7983 */ /* 0x001f280000300800 */
[----:B------:R0:W-:Y:S04]  /*11b90*/  STL [R1+0x3d0], R11 ;  /* 0x0003d00b01007387 */ /* 0x0001e80000100800 */
[----:B0-----:R-:W4:Y:S01]  /*11ba0*/  LDL.LU R11, [R1+0x338] ;  /* 0x00033800010b7983 */ /* 0x001f220000300800 */
[----:B------:R-:W-:-:S05]  /*11bb0*/  SEL R7, R3, R7, !P6 ;  /* 0x0000000703077207 */ /* 0x000fca0007000000 */
[----:B------:R0:W-:Y:S02]  /*11bc0*/  STL [R1+0x3cc], R7 ;  /* 0x0003cc0701007387 */ /* 0x0001e40000100800 */
[C---:B0-----:R-:W-:Y:S02]  /*11bd0*/  SEL R7, R3.reuse, R12, !P6 ;  /* 0x0000000c03077207 */ /* 0x041fe40007000000 */
[----:B------:R-:W4:Y:S01]  /*11be0*/  LDL.LU R12, [R1+0x334] ;  /* 0x00033400010c7983 */ /* 0x000f220000300800 */
[----:B------:R-:W-:-:S05]  /*11bf0*/  SEL R6, R3, R6, !P6 ;  /* 0x0000000603067207 */ /* 0x000fca0007000000 */
[----:B------:R0:W-:Y:S04]  /*11c00*/  STL [R1+0x3c8], R6 ;  /* 0x0003c80601007387 */ /* 0x0001e80000100800 */
[----:B------:R2:W-:Y:S01]  /*11c10*/  STL [R1+0x3c4], R7 ;  /* 0x0003c40701007387 */ /* 0x0005e20000100800 */
[C---:B0-----:R-:W-:Y:S02]  /*11c20*/  SEL R6, R3.reuse, R0, !P6 ;  /* 0x0000000003067207 */ /* 0x041fe40007000000 */
[----:B------:R-:W-:-:S03]  /*11c30*/  SEL R0, R3, R28, !P6 ;  /* 0x0000001c03007207 */ /* 0x000fc60007000000 */
[----:B------:R3:W-:Y:S04]  /*11c40*/  STL [R1+0x3c0], R6 ;  /* 0x0003c00601007387 */ /* 0x0007e80000100800 */
[----:B------:R0:W-:Y:S01]  /*11c50*/  STL [R1+0x3bc], R0 ;  /* 0x0003bc0001007387 */ /* 0x0001e20000100800 */
[C---:B--2---:R-:W-:Y:S02]  /*11c60*/  SEL R7, R3.reuse, R29, !P6 ;  /* 0x0000001d03077207 */ /* 0x044fe40007000000 */
[----:B---3--:R-:W-:-:S03]  /*11c70*/  SEL R6, R3, R27, !P6 ;  /* 0x0000001b03067207 */ /* 0x008fc60007000000 */
[----:B------:R1:W-:Y:S01]  /*11c80*/  STL [R1+0x3b8], R7 ;  /* 0x0003b80701007387 */ /* 0x0003e20000100800 */
[----:B0-----:R-:W-:-:S03]  /*11c90*/  SEL R0, R3, R26, !P6 ;  /* 0x0000001a03007207 */ /* 0x001fc60007000000 */
[----:B------:R0:W-:Y:S04]  /*11ca0*/  STL [R1+0x3b4], R6 ;  /* 0x0003b40601007387 */ /* 0x0001e80000100800 */
[----:B------:R2:W-:Y:S01]  /*11cb0*/  STL [R1+0x3b0], R0 ;  /* 0x0003b00001007387 */ /* 0x0005e20000100800 */
[C---:B-1----:R-:W-:Y:S02]  /*11cc0*/  SEL R7, R3.reuse, R25, !P6 ;  /* 0x0000001903077207 */ /* 0x042fe40007000000 */
[----:B0-----:R-:W-:-:S03]  /*11cd0*/  SEL R6, R3, R24, !P6 ;  /* 0x0000001803067207 */ /* 0x001fc60007000000 */
[----:B------:R0:W-:Y:S01]  /*11ce0*/  STL [R1+0x3ac], R7 ;  /* 0x0003ac0701007387 */ /* 0x0001e20000100800 */
[----:B--2---:R-:W-:-:S03]  /*11cf0*/  SEL R0, R3, R23, !P6 ;  /* 0x0000001703007207 */ /* 0x004fc60007000000 */
[----:B------:R1:W-:Y:S04]  /*11d00*/  STL [R1+0x3a8], R6 ;  /* 0x0003a80601007387 */ /* 0x0003e80000100800 */
[----:B------:R4:W-:Y:S01]  /*11d10*/  STL [R1+0x3a4], R0 ;  /* 0x0003a40001007387 */ /* 0x0009e20000100800 */
[C---:B0-----:R-:W-:Y:S02]  /*11d20*/  SEL R7, R3.reuse, R22, !P6 ;  /* 0x0000001603077207 */ /* 0x041fe40007000000 */
[----:B-1----:R-:W-:-:S03]  /*11d30*/  SEL R6, R3, R21, !P6 ;  /* 0x0000001503067207 */ /* 0x002fc60007000000 */
[----:B------:R-:W-:Y:S01]  /*11d40*/  STL [R1+0x3a0], R7 ;  /* 0x0003a00701007387 */ /* 0x000fe20000100800 */
[C---:B----4-:R-:W-:Y:S02]  /*11d50*/  SEL R0, R3.reuse, R5, !P6 ;  /* 0x0000000503007207 */ /* 0x050fe40007000000 */
[C---:B------:R-:W-:Y:S01]  /*11d60*/  SEL R5, R3.reuse, R15, !P6 ;  /* 0x0000000f03057207 */ /* 0x040fe20007000000 */
[----:B------:R0:W-:Y:S04]  /*11d70*/  STL [R1+0x39c], R6 ;  /* 0x00039c0601007387 */ /* 0x0001e80000100800 */
[----:B------:R1:W-:Y:S04]  /*11d80*/  STL [R1+0x398], R0 ;  /* 0x0003980001007387 */ /* 0x0003e80000100800 */
[----:B------:R2:W-:Y:S01]  /*11d90*/  STL [R1+0x394], R5 ;  /* 0x0003940501007387 */ /* 0x0005e20000100800 */
[----:B0-----:R-:W-:-:S02]  /*11da0*/  SEL R6, R3, R20, !P6 ;  /* 0x0000001403067207 */ /* 0x001fc40007000000 */
[C---:B-1----:R-:W-:Y:S01]  /*11db0*/  SEL R0, R3.reuse, R17, !P6 ;  /* 0x0000001103007207 */ /* 0x042fe20007000000 */
[----:B--2---:R-:W2:Y:S01]  /*11dc0*/  LDL.LU R5, [R1+0x330] ;  /* 0x0003300001057983 */ /* 0x004ea20000300800 */
[----:B------:R-:W-:-:S03]  /*11dd0*/  SEL R4, R3, R4, !P6 ;  /* 0x0000000403047207 */ /* 0x000fc60007000000 */
[----:B------:R0:W-:Y:S04]  /*11de0*/  STL [R1+0x390], R6 ;  /* 0x0003900601007387 */ /* 0x0001e80000100800 */
[----:B------:R-:W3:Y:S04]  /*11df0*/  LDL.LU R15, [R1+0x32c] ;  /* 0x00032c00010f7983 */ /* 0x000ee80000300800 */
[----:B------:R1:W-:Y:S01]  /*11e00*/  STL [R1+0x38c], R0 ;  /* 0x00038c0001007387 */ /* 0x0003e20000100800 */
[----:B0-----:R-:W-:-:S03]  /*11e10*/  SEL R6, R3, R19, !P6 ;  /* 0x0000001303067207 */ /* 0x001fc60007000000 */
[----:B------:R-:W4:Y:S04]  /*11e20*/  LDL.LU R20, [R1+0x328] ;  /* 0x0003280001147983 */ /* 0x000f280000300800 */
[----:B------:R-:W4:Y:S01]  /*11e30*/  LDL.LU R17, [R1+0x324] ;  /* 0x0003240001117983 */ /* 0x000f220000300800 */
[----:B-1----:R-:W-:-:S03]  /*11e40*/  SEL R0, R3, R18, !P6 ;  /* 0x0000001203007207 */ /* 0x002fc60007000000 */
[----:B------:R0:W-:Y:S04]  /*11e50*/  STL [R1+0x388], R4 ;  /* 0x0003880401007387 */ /* 0x0001e80000100800 */
[----:B------:R-:W-:Y:S01]  /*11e60*/  STL [R1+0x384], R6 ;  /* 0x0003840601007387 */ /* 0x000fe20000100800 */
[----:B0-----:R-:W-:-:S03]  /*11e70*/  SEL R4, R3, R16, !P6 ;  /* 0x0000001003047207 */ /* 0x001fc60007000000 */
[----:B------:R-:W4:Y:S04]  /*11e80*/  LDL.LU R16, [R1+0x320] ;  /* 0x0003200001107983 */ /* 0x000f280000300800 */
[----:B------:R0:W-:Y:S04]  /*11e90*/  STL [R1+0x380], R0 ;  /* 0x0003800001007387 */ /* 0x0001e80000100800 */
[----:B------:R1:W-:Y:S01]  /*11ea0*/  STL [R1+0x37c], R4 ;  /* 0x00037c0401007387 */ /* 0x0003e20000100800 */
[----:B0-----:R-:W-:-:S03]  /*11eb0*/  SEL R0, R3, R14, !P6 ;  /* 0x0000000e03007207 */ /* 0x001fc60007000000 */
[----:B------:R-:W4:Y:S04]  /*11ec0*/  LDL.LU R14, [R1+0x31c] ;  /* 0x00031c00010e7983 */ /* 0x000f280000300800 */
[----:B------:R0:W-:Y:S01]  /*11ed0*/  STL [R1+0x378], R0 ;  /* 0x0003780001007387 */ /* 0x0001e20000100800 */
[C---:B-1----:R-:W-:Y:S02]  /*11ee0*/  SEL R4, R3.reuse, R13, !P6 ;  /* 0x0000000d03047207 */ /* 0x042fe40007000000 */
[C---:B0-----:R-:W-:Y:S02]  /*11ef0*/  SEL R0, R3.reuse, R11, !P6 ;  /* 0x0000000b03007207 */ /* 0x041fe40007000000 */
[----:B------:R-:W4:Y:S04]  /*11f00*/  LDL.LU R11, [R1+0x318] ;  /* 0x00031800010b7983 */ /* 0x000f280000300800 */
[----:B------:R0:W-:Y:S04]  /*11f10*/  STL [R1+0x374], R4 ;  /* 0x0003740401007387 */ /* 0x0001e80000100800 */
[----:B------:R-:W4:Y:S04]  /*11f20*/  LDL.LU R7, [R1+0x314] ;  /* 0x0003140001077983 */ /* 0x000f280000300800 */
[----:B------:R1:W-:Y:S04]  /*11f30*/  STL [R1+0x370], R0 ;  /* 0x0003700001007387 */ /* 0x0003e80000100800 */
[----:B------:R-:W4:Y:S01]  /*11f40*/  LDL.LU R13, [R1+0x310] ;  /* 0x00031000010d7983 */ /* 0x000f220000300800 */
[----:B0-----:R-:W-:-:S03]  /*11f50*/  SEL R4, R3, R12, !P6 ;  /* 0x0000000c03047207 */ /* 0x001fc60007000000 */
[----:B------:R-:W4:Y:S04]  /*11f60*/  LDL.LU R6, [R1+0x30c] ;  /* 0x00030c0001067983 */ /* 0x000f280000300800 */
[----:B-1----:R-:W4:Y:S04]  /*11f70*/  LDL.LU R0, [R1+0x308] ;  /* 0x0003080001007983 */ /* 0x002f280000300800 */
[----:B------:R0:W-:Y:S04]  /*11f80*/  STL [R1+0x36c], R4 ;  /* 0x00036c0401007387 */ /* 0x0001e80000100800 */
[----:B------:R-:W4:Y:S04]  /*11f90*/  LDL.LU R28, [R1+0x2f8] ;  /* 0x0002f800011c7983 */ /* 0x000f280000300800 */
[----:B------:R-:W4:Y:S04]  /*11fa0*/  LDL.LU R29, [R1+0x2f4] ;  /* 0x0002f400011d7983 */ /* 0x000f280000300800 */
[----:B------:R-:W4:Y:S04]  /*11fb0*/  LDL.LU R27, [R1+0x2f0] ;  /* 0x0002f000011b7983 */ /* 0x000f280000300800 */
[----:B------:R-:W4:Y:S04]  /*11fc0*/  LDL.LU R26, [R1+0x2ec] ;  /* 0x0002ec00011a7983 */ /* 0x000f280000300800 */
[----:B------:R-:W4:Y:S04]  /*11fd0*/  LDL.LU R25, [R1+0x2e8] ;  /* 0x0002e80001197983 */ /* 0x000f280000300800 */
[----:B------:R-:W4:Y:S04]  /*11fe0*/  LDL.LU R24, [R1+0x2e4] ;  /* 0x0002e40001187983 */ /* 0x000f280000300800 */
[----:B------:R-:W4:Y:S04]  /*11ff0*/  LDL.LU R23, [R1+0x2e0] ;  /* 0x0002e00001177983 */ /* 0x000f280000300800 */
[----:B------:R-:W4:Y:S04]  /*12000*/  LDL.LU R22, [R1+0x2d8] ;  /* 0x0002d80001167983 */ /* 0x000f280000300800 */
[----:B0-----:R-:W4:Y:S04]  /*12010*/  LDL.LU R4, [R1+0x2d0] ;  /* 0x0002d00001047983 */ /* 0x001f280000300800 */
[----:B------:R-:W4:Y:S04]  /*12020*/  LDL.LU R19, [R1+0x2cc] ;  /* 0x0002cc0001137983 */ /* 0x000f280000300800 */
[----:B------:R-:W4:Y:S04]  /*12030*/  LDL.LU R18, [R1+0xc4] ;  /* 0x0000c40001127983 */ /* 0x000f280000300800 */
[----:B------:R-:W4:Y:S01]  /*12040*/  LDL.LU R12, [R1+0x2d4] ;  /* 0x0002d400010c7983 */ /* 0x000f220000300800 */
[----:B--2---:R-:W-:-:S05]  /*12050*/  SEL R5, R3, R5, !P6 ;  /* 0x0000000503057207 */ /* 0x004fca0007000000 */
[----:B------:R4:W-:Y:S01]  /*12060*/  STL [R1+0x368], R5 ;  /* 0x0003680501007387 */ /* 0x0009e20000100800 */
[----:B---3--:R-:W-:-:S05]  /*12070*/  SEL R21, R3, R15, !P6 ;  /* 0x0000000f03157207 */ /* 0x008fca0007000000 */
[----:B------:R0:W-:Y:S01]  /*12080*/  STL [R1+0x364], R21 ;  /* 0x0003641501007387 */ /* 0x0001e20000100800 */
[C---:B----4-:R-:W-:Y:S02]  /*12090*/  SEL R5, R3.reuse, R20, !P6 ;  /* 0x0000001403057207 */ /* 0x050fe40007000000 */
[C---:B------:R-:W-:Y:S01]  /*120a0*/  SEL R15, R3.reuse, R17, !P6 ;  /* 0x00000011030f7207 */ /* 0x040fe20007000000 */
[----:B0-----:R-:W2:Y:S04]  /*120b0*/  LDL.LU R21, [R1+0x84] ;  /* 0x0000840001157983 */ /* 0x001ea80000300800 */
[----:B------:R0:W-:Y:S04]  /*120c0*/  STL [R1+0x360], R5 ;  /* 0x0003600501007387 */ /* 0x0001e80000100800 */
[----:B0-----:R-:W3:Y:S01]  /*120d0*/  LDL.LU R5, [R1+0x7c] ;  /* 0x00007c0001057983 */ /* 0x001ee20000300800 */
[----:B------:R-:W-:-:S03]  /*120e0*/  SEL R20, R3, R16, !P6 ;  /* 0x0000001003147207 */ /* 0x000fc60007000000 */
[----:B------:R0:W-:Y:S04]  /*120f0*/  STL [R1+0x35c], R15 ;  /* 0x00035c0f01007387 */ /* 0x0001e80000100800 */
[----:B0-----:R-:W4:Y:S01]  /*12100*/  LDL.LU R15, [R1+0x6c] ;  /* 0x00006c00010f7983 */ /* 0x001f220000300800 */
[----:B------:R-:W-:-:S03]  /*12110*/  SEL R14, R3, R14, !P6 ;  /* 0x0000000e030e7207 */ /* 0x000fc60007000000 */
[----:B------:R-:W4:Y:S04]  /*12120*/  LDL.LU R17, [R1+0x68] ;  /* 0x0000680001117983 */ /* 0x000f280000300800 */
[----:B------:R-:W4:Y:S04]  /*12130*/  LDL.LU R16, [R1+0x10] ;  /* 0x0000100001107983 */ /* 0x000f280000300800 */
[----:B------:R0:W-:Y:S01]  /*12140*/  STL [R1+0x358], R20 ;  /* 0x0003581401007387 */ /* 0x0001e20000100800 */
[----:B------:R-:W-:-:S03]  /*12150*/  SEL R11, R3, R11, !P6 ;  /* 0x0000000b030b7207 */ /* 0x000fc60007000000 */
[----:B0-----:R-:W4:Y:S04]  /*12160*/  LDL.LU R20, [R1+0xc] ;  /* 0x00000c0001147983 */ /* 0x001f280000300800 */
[----:B------:R0:W-:Y:S01]  /*12170*/  STL [R1+0x354], R14 ;  /* 0x0003540e01007387 */ /* 0x0001e20000100800 */
[----:B------:R-:W-:-:S03]  /*12180*/  SEL R7, R3, R7, !P6 ;  /* 0x0000000703077207 */ /* 0x000fc60007000000 */
[----:B0-----:R-:W4:Y:S04]  /*12190*/  LDL.LU R14, [R1+0x8] ;  /* 0x00000800010e7983 */ /* 0x001f280000300800 */
[----:B------:R0:W-:Y:S04]  /*121a0*/  STL [R1+0x350], R11 ;  /* 0x0003500b01007387 */ /* 0x0001e80000100800 */
[----:B0-----:R-:W4:Y:S04]  /*121b0*/  LDL.LU R11, [R1+0x3de8] ;  /* 0x003de800010b7983 */ /* 0x001f280000300800 */
[----:B------:R0:W-:Y:S02]  /*121c0*/  STL [R1+0x34c], R7 ;  /* 0x00034c0701007387 */ /* 0x0001e40000100800 */
[----:B0-----:R-:W-:-:S02]  /*121d0*/  SEL R7, R3, R13, !P6 ;  /* 0x0000000d03077207 */ /* 0x001fc40007000000 */
[----:B------:R-:W4:Y:S01]  /*121e0*/  LDL.LU R13, [R1+0x294] ;  /* 0x00029400010d7983 */ /* 0x000f220000300800 */
[C---:B------:R-:W-:Y:S02]  /*121f0*/  SEL R6, R3.reuse, R6, !P6 ;  /* 0x0000000603067207 */ /* 0x040fe40007000000 */
[C---:B------:R-:W-:Y:S01]  /*12200*/  SEL R0, R3.reuse, R0, !P6 ;  /* 0x0000000003007207 */ /* 0x040fe20007000000 */
[----:B------:R0:W-:Y:S04]  /*12210*/  STL [R1+0x348], R7 ;  /* 0x0003480701007387 */ /* 0x0001e80000100800 */
[----:B------:R1:W-:Y:S04]  /*12220*/  STL [R1+0x344], R6 ;  /* 0x0003440601007387 */ /* 0x0003e80000100800 */
[----:B------:R1:W-:Y:S01]  /*12230*/  STL [R1+0x340], R0 ;  /* 0x0003400001007387 */ /* 0x0003e20000100800 */
[----:B0-----:R-:W-:-:S02]  /*12240*/  SEL R7, R3, R28, !P6 ;  /* 0x0000001c03077207 */ /* 0x001fc40007000000 */
[----:B-1----:R-:W-:-:S03]  /*12250*/  SEL R6, R3, R29, !P6 ;  /* 0x0000001d03067207 */ /* 0x002fc60007000000 */
[----:B------:R0:W-:Y:S01]  /*12260*/  STL [R1+0x33c], R7 ;  /* 0x00033c0701007387 */ /* 0x0001e20000100800 */
[----:B------:R-:W-:-:S03]  /*12270*/  SEL R0, R3, R27, !P6 ;  /* 0x0000001b03007207 */ /* 0x000fc60007000000 */
[----:B------:R1:W-:Y:S04]  /*12280*/  STL [R1+0x338], R6 ;  /* 0x0003380601007387 */ /* 0x0003e80000100800 */
[----:B------:R1:W-:Y:S01]  /*12290*/  STL [R1+0x334], R0 ;  /* 0x0003340001007387 */ /* 0x0003e20000100800 */
[C---:B0-----:R-:W-:Y:S02]  /*122a0*/  SEL R7, R3.reuse, R26, !P6 ;  /* 0x0000001a03077207 */ /* 0x041fe40007000000 */
[----:B-1----:R-:W-:-:S03]  /*122b0*/  SEL R6, R3, R25, !P6 ;  /* 0x0000001903067207 */ /* 0x002fc60007000000 */
[----:B------:R0:W-:Y:S01]  /*122c0*/  STL [R1+0x330], R7 ;  /* 0x0003300701007387 */ /* 0x0001e20000100800 */
[----:B------:R-:W-:-:S03]  /*122d0*/  SEL R0, R3, R24, !P6 ;  /* 0x0000001803007207 */ /* 0x000fc60007000000 */
[----:B------:R1:W-:Y:S04]  /*122e0*/  STL [R1+0x32c], R6 ;  /* 0x00032c0601007387 */ /* 0x0003e80000100800 */
[----:B------:R1:W-:Y:S01]  /*122f0*/  STL [R1+0x328], R0 ;  /* 0x0003280001007387 */ /* 0x0003e20000100800 */
[C---:B0-----:R-:W-:Y:S02]  /*12300*/  SEL R7, R3.reuse, R23, !P6 ;  /* 0x0000001703077207 */ /* 0x041fe40007000000 */
[----:B-1----:R-:W-:-:S03]  /*12310*/  SEL R6, R3, R22, !P6 ;  /* 0x0000001603067207 */ /* 0x002fc60007000000 */
[----:B------:R-:W-:Y:S01]  /*12320*/  STL [R1+0x324], R7 ;  /* 0x0003240701007387 */ /* 0x000fe20000100800 */
[----:B------:R-:W-:-:S03]  /*12330*/  SEL R0, R3, R4, !P6 ;  /* 0x0000000403007207 */ /* 0x000fc60007000000 */
[----:B------:R0:W-:Y:S01]  /*12340*/  STL [R1+0x320], R6 ;  /* 0x0003200601007387 */ /* 0x0001e20000100800 */
[----:B------:R-:W-:-:S03]  /*12350*/  SEL R4, R3, R19, !P6 ;  /* 0x0000001303047207 */ /* 0x000fc60007000000 */
[----:B------:R1:W-:Y:S01]  /*12360*/  STL [R1+0x31c], R0 ;  /* 0x00031c0001007387 */ /* 0x0003e20000100800 */
[----:B0-----:R-:W-:-:S03]  /*12370*/  SEL R6, R3, R18, !P6 ;  /* 0x0000001203067207 */ /* 0x001fc60007000000 */
[----:B------:R0:W-:Y:S01]  /*12380*/  STL [R1+0x318], R4 ;  /* 0x0003180401007387 */ /* 0x0001e20000100800 */
[----:B-1----:R-:W-:-:S03]  /*12390*/  SEL R0, R3, R12, !P6 ;  /* 0x0000000c03007207 */ /* 0x002fc60007000000 */
[----:B0-----:R-:W4:Y:S04]  /*123a0*/  LDL.LU R4, [R1+0x2b8] ;  /* 0x0002b80001047983 */ /* 0x001f280000300800 */
[----:B------:R3:W-:Y:S04]  /*123b0*/  STL [R1+0x314], R6 ;  /* 0x0003140601007387 */ /* 0x0007e80000100800 */
[----:B------:R-:W4:Y:S04]  /*123c0*/  LDL.LU R19, [R1+0x2c4] ;  /* 0x0002c40001137983 */ /* 0x000f280000300800 */
[----:B------:R4:W-:Y:S04]  /*123d0*/  STL [R1+0x310], R0 ;  /* 0x0003100001007387 */ /* 0x0009e80000100800 */
[----:B------:R-:W4:Y:S04]  /*123e0*/  LDL.LU R18, [R1+0x2c8] ;  /* 0x0002c80001127983 */ /* 0x000f280000300800 */
[----:B------:R-:W4:Y:S01]  /*123f0*/  LDL.LU R12, [R1+0x2c0] ;  /* 0x0002c000010c7983 */ /* 0x000f220000300800 */
[----:B--2---:R-:W-:-:S05]  /*12400*/  SEL R7, R3, R21, !P6 ;  /* 0x0000001503077207 */ /* 0x004fca0007000000 */
[----:B------:R-:W-:Y:S01]  /*12410*/  STL [R1+0x30c], R7 ;  /* 0x00030c0701007387 */ /* 0x000fe20000100800 */
[----:B---3--:R-:W-:-:S05]  /*12420*/  SEL R6, R3, R5, !P6 ;  /* 0x0000000503067207 */ /* 0x008fca0007000000 */
[----:B------:R-:W-:Y:S01]  /*12430*/  STL [R1+0x308], R6 ;  /* 0x0003080601007387 */ /* 0x000fe20000100800 */
[C---:B----4-:R-:W-:Y:S02]  /*12440*/  SEL R0, R3.reuse, R15, !P6 ;  /* 0x0000000f03007207 */ /* 0x050fe40007000000 */
[C---:B------:R-:W-:Y:S02]  /*12450*/  SEL R5, R3.reuse, R17, !P6 ;  /* 0x0000001103057207 */ /* 0x040fe40007000000 */
[----:B------:R-:W2:Y:S04]  /*12460*/  LDL.LU R17, [R1+0x2bc] ;  /* 0x0002bc0001117983 */ /* 0x000ea80000300800 */
[----:B------:R0:W-:Y:S04]  /*12470*/  STL [R1+0x2f8], R0 ;  /* 0x0002f80001007387 */ /* 0x0001e80000100800 */
[----:B------:R1:W-:Y:S01]  /*12480*/  STL [R1+0x2f4], R5 ;  /* 0x0002f40501007387 */ /* 0x0003e20000100800 */
[----:B0-----:R-:W-:-:S02]  /*12490*/  SEL R0, R3, R16, !P6 ;  /* 0x0000001003007207 */ /* 0x001fc40007000000 */
[C---:B------:R-:W-:Y:S01]  /*124a0*/  SEL R6, R3.reuse, R20, !P6 ;  /* 0x0000001403067207 */ /* 0x040fe20007000000 */
[----:B------:R-:W3:Y:S04]  /*124b0*/  LDL.LU R16, [R1+0x2a8] ;  /* 0x0002a80001107983 */ /* 0x000ee80000300800 */
[----:B------:R0:W-:Y:S04]  /*124c0*/  STL [R1+0x2f0], R0 ;  /* 0x0002f00001007387 */ /* 0x0001e80000100800 */
[----:B------:R4:W-:Y:S01]  /*124d0*/  STL [R1+0x2ec], R6 ;  /* 0x0002ec0601007387 */ /* 0x0009e20000100800 */
[----:B-1----:R-:W-:-:S02]  /*124e0*/  SEL R5, R3, R14, !P6 ;  /* 0x0000000e03057207 */ /* 0x002fc40007000000 */
[C---:B0-----:R-:W-:Y:S02]  /*124f0*/  SEL R0, R3.reuse, R11, !P6 ;  /* 0x0000000b03007207 */ /* 0x041fe40007000000 */
[----:B------:R-:W3:Y:S04]  /*12500*/  LDL.LU R11, [R1+0x2b0] ;  /* 0x0002b000010b7983 */ /* 0x000ee80000300800 */
[----:B------:R-:W-:Y:S04]  /*12510*/  STL [R1+0x2e8], R5 ;  /* 0x0002e80501007387 */ /* 0x000fe80000100800 */
[----:B------:R-:W3:Y:S04]  /*12520*/  LDL.LU R14, [R1+0x2b4] ;  /* 0x0002b400010e7983 */ /* 0x000ee80000300800 */
[----:B------:R0:W-:Y:S04]  /*12530*/  STL [R1+0x2e4], R0 ;  /* 0x0002e40001007387 */ /* 0x0001e80000100800 */
[----:B------:R-:W3:Y:S04]  /*12540*/  LDL.LU R7, [R1+0x2ac] ;  /* 0x0002ac0001077983 */ /* 0x000ee80000300800 */
[----:B----4-:R-:W4:Y:S01]  /*12550*/  LDL.LU R6, [R1+0x2a4] ;  /* 0x0002a40001067983 */ /* 0x010f220000300800 */
[----:B0-----:R-:W-:-:S05]  /*12560*/  SEL R0, R3, R13, !P6 ;  /* 0x0000000d03007207 */ /* 0x001fca0007000000 */
[----:B------:R0:W-:Y:S04]  /*12570*/  STL [R1+0x2e0], R0 ;  /* 0x0002e00001007387 */ /* 0x0001e80000100800 */
[----:B0-----:R-:W4:Y:S04]  /*12580*/  LDL.LU R0, [R1+0x2a0] ;  /* 0x0002a00001007983 */ /* 0x001f280000300800 */
        /* <DEDUP_REMOVED lines=10> */
[----:B------:R-:W4:Y:S01]  /*12630*/  LDL.LU R13, [R1+0x268] ;  /* 0x00026800010d7983 */ /* 0x000f220000300800 */
[----:B------:R-:W-:-:S02]  /*12640*/  SEL R4, R3, R4, !P6 ;  /* 0x0000000403047207 */ /* 0x000fc40007000000 */
[----:B------:R-:W-:-:S03]  /*12650*/  SEL R19, R3, R19, !P6 ;  /* 0x0000001303137207 */ /* 0x000fc60007000000 */
[----:B------:R0:W-:Y:S04]  /*12660*/  STL [R1+0x2d8], R4 ;  /* 0x0002d80401007387 */ /* 0x0001e80000100800 */
[----:B------:R-:W-:Y:S01]  /*12670*/  STL [R1+0x2d4], R19 ;  /* 0x0002d41301007387 */ /* 0x000fe20000100800 */
[----:B------:R-:W-:-:S03]  /*12680*/  SEL R18, R3, R18, !P6 ;  /* 0x0000001203127207 */ /* 0x000fc60007000000 */
[----:B------:R-:W4:Y:S01]  /*12690*/  LDL.LU R22, [R1+0x274] ;  /* 0x0002740001167983 */ /* 0x000f220000300800 */
[----:B0-----:R-:W-:-:S03]  /*126a0*/  SEL R4, R3, R12, !P6 ;  /* 0x0000000c03047207 */ /* 0x001fc60007000000 */
[----:B------:R-:W-:Y:S04]  /*126b0*/  STL [R1+0x2d0], R18 ;  /* 0x0002d01201007387 */ /* 0x000fe80000100800 */
[----:B------:R-:W4:Y:S04]  /*126c0*/  LDL.LU R21, [R1+0x278] ;  /* 0x0002780001157983 */ /* 0x000f280000300800 */
[----:B------:R0:W-:Y:S04]  /*126d0*/  STL [R1+0x2cc], R4 ;  /* 0x0002cc0401007387 */ /* 0x0001e80000100800 */
[----:B0-----:R-:W4:Y:S04]  /*126e0*/  LDL.LU R4, [R1+0x270] ;  /* 0x0002700001047983 */ /* 0x001f280000300800 */
[----:B------:R-:W4:Y:S01]  /*126f0*/  LDL.LU R12, [R1+0x26c] ;  /* 0x00026c00010c7983 */ /* 0x000f220000300800 */
[----:B--2---:R-:W-:-:S03]  /*12700*/  SEL R18, R3, R17, !P6 ;  /* 0x0000001103127207 */ /* 0x004fc60007000000 */
[----:B------:R-:W2:Y:S04]  /*12710*/  LDL.LU R17, [R1+0x264] ;  /* 0x0002640001117983 */ /* 0x000ea80000300800 */
[----:B------:R0:W-:Y:S04]  /*12720*/  STL [R1+0x2c8], R18 ;  /* 0x0002c81201007387 */ /* 0x0001e80000100800 */
[----:B------:R-:W2:Y:S04]  /*12730*/  LDL.LU R19, [R1+0x260] ;  /* 0x0002600001137983 */ /* 0x000ea80000300800 */
[----:B0-----:R-:W2:Y:S01]  /*12740*/  LDL.LU R18, [R1+0x25c] ;  /* 0x00025c0001127983 */ /* 0x001ea20000300800 */
[----:B---3--:R-:W-:-:S05]  /*12750*/  SEL R16, R3, R16, !P6 ;  /* 0x0000001003107207 */ /* 0x008fca0007000000 */
[----:B------:R0:W-:Y:S04]  /*12760*/  STL [R1+0x2c4], R16 ;  /* 0x0002c41001007387 */ /* 0x0001e80000100800 */
[----:B0-----:R-:W3:Y:S01]  /*12770*/  LDL.LU R16, [R1+0x258] ;  /* 0x0002580001107983 */ /* 0x001ee20000300800 */
[----:B------:R-:W-:-:S05]  /*12780*/  SEL R11, R3, R11, !P6 ;  /* 0x0000000b030b7207 */ /* 0x000fca0007000000 */
[----:B------:R0:W-:Y:S02]  /*12790*/  STL [R1+0x2c0], R11 ;  /* 0x0002c00b01007387 */ /* 0x0001e40000100800 */
[C---:B0-----:R-:W-:Y:S02]  /*127a0*/  SEL R11, R3.reuse, R14, !P6 ;  /* 0x0000000e030b7207 */ /* 0x041fe40007000000 */
[C---:B------:R-:W-:Y:S01]  /*127b0*/  SEL R7, R3.reuse, R7, !P6 ;  /* 0x0000000703077207 */ /* 0x040fe20007000000 */
[----:B------:R-:W3:Y:S04]  /*127c0*/  LDL.LU R14, [R1+0x234] ;  /* 0x00023400010e7983 */ /* 0x000ee80000300800 */
[----:B------:R4:W-:Y:S04]  /*127d0*/  STL [R1+0x2bc], R11 ;  /* 0x0002bc0b01007387 */ /* 0x0009e80000100800 */
[----:B------:R0:W-:Y:S01]  /*127e0*/  STL [R1+0x2b8], R7 ;  /* 0x0002b80701007387 */ /* 0x0001e20000100800 */
[----:B----4-:R-:W-:-:S02]  /*127f0*/  SEL R11, R3, R6, !P6 ;  /* 0x00000006030b7207 */ /* 0x010fc40007000000 */
[----:B0-----:R-:W-:-:S03]  /*12800*/  SEL R7, R3, R0, !P6 ;  /* 0x0000000003077207 */ /* 0x001fc60007000000 */
[----:B------:R-:W-:Y:S01]  /*12810*/  STL [R1+0x2b4], R11 ;  /* 0x0002b40b01007387 */ /* 0x000fe20000100800 */
[----:B------:R-:W-:-:S03]  /*12820*/  SEL R6, R3, R28, !P6 ;  /* 0x0000001c03067207 */ /* 0x000fc60007000000 */
[----:B------:R0:W-:Y:S01]  /*12830*/  STL [R1+0x2b0], R7 ;  /* 0x0002b00701007387 */ /* 0x0001e20000100800 */
[----:B------:R-:W-:-:S03]  /*12840*/  SEL R0, R3, R29, !P6 ;  /* 0x0000001d03007207 */ /* 0x000fc60007000000 */
[----:B------:R1:W-:Y:S04]  /*12850*/  STL [R1+0x2ac], R6 ;  /* 0x0002ac0601007387 */ /* 0x0003e80000100800 */
[----:B------:R4:W-:Y:S01]  /*12860*/  STL [R1+0x2a8], R0 ;  /* 0x0002a80001007387 */ /* 0x0009e20000100800 */
[C---:B0-----:R-:W-:Y:S02]  /*12870*/  SEL R7, R3.reuse, R27, !P6 ;  /* 0x0000001b03077207 */ /* 0x041fe40007000000 */
[----:B-1----:R-:W-:-:S03]  /*12880*/  SEL R6, R3, R26, !P6 ;  /* 0x0000001a03067207 */ /* 0x002fc60007000000 */
[----:B------:R0:W-:Y:S01]  /*12890*/  STL [R1+0x2a4], R7 ;  /* 0x0002a40701007387 */ /* 0x0001e20000100800 */
[----:B----4-:R-:W-:-:S03]  /*128a0*/  SEL R0, R3, R25, !P6 ;  /* 0x0000001903007207 */ /* 0x010fc60007000000 */
[----:B------:R1:W-:Y:S04]  /*128b0*/  STL [R1+0x2a0], R6 ;  /* 0x0002a00601007387 */ /* 0x0003e80000100800 */
[----:B------:R4:W-:Y:S01]  /*128c0*/  STL [R1+0x29c], R0 ;  /* 0x00029c0001007387 */ /* 0x0009e20000100800 */
[C---:B0-----:R-:W-:Y:S02]  /*128d0*/  SEL R7, R3.reuse, R24, !P6 ;  /* 0x0000001803077207 */ /* 0x041fe40007000000 */
[----:B-1----:R-:W-:-:S03]  /*128e0*/  SEL R6, R3, R23, !P6 ;  /* 0x0000001703067207 */ /* 0x002fc60007000000 */
[----:B------:R-:W-:Y:S01]  /*128f0*/  STL [R1+0x298], R7 ;  /* 0x0002980701007387 */ /* 0x000fe20000100800 */
[----:B----4-:R-:W-:-:S03]  /*12900*/  SEL R0, R3, R5, !P6 ;  /* 0x0000000503007207 */ /* 0x010fc60007000000 */
        /* <DEDUP_REMOVED lines=12> */
[----:B------:R-:W-:-:S02]  /*129d0*/  SEL R7, R3, R22, !P6 ;  /* 0x0000001603077207 */ /* 0x000fc40007000000 */
[----:B0-----:R-:W-:-:S03]  /*129e0*/  SEL R6, R3, R21, !P6 ;  /* 0x0000001503067207 */ /* 0x001fc60007000000 */
[----:B------:R-:W-:Y:S01]  /*129f0*/  STL [R1+0x280], R7 ;  /* 0x0002800701007387 */ /* 0x000fe20000100800 */
[----:B-1----:R-:W-:-:S03]  /*12a00*/  SEL R0, R3, R4, !P6 ;  /* 0x0000000403007207 */ /* 0x002fc60007000000 */
[----:B------:R-:W-:Y:S01]  /*12a10*/  STL [R1+0x27c], R6 ;  /* 0x00027c0601007387 */ /* 0x000fe20000100800 */
[----:B------:R-:W-:-:S03]  /*12a20*/  SEL R4, R3, R12, !P6 ;  /* 0x0000000c03047207 */ /* 0x000fc60007000000 */
[----:B------:R-:W4:Y:S04]  /*12a30*/  LDL.LU R12, [R1+0x240] ;  /* 0x00024000010c7983 */ /* 0x000f280000300800 */
[----:B------:R2:W-:Y:S04]  /*12a40*/  STL [R1+0x278], R0 ;  /* 0x0002780001007387 */ /* 0x0005e80000100800 */
[----:B------:R0:W-:Y:S01]  /*12a50*/  STL [R1+0x274], R4 ;  /* 0x0002740401007387 */ /* 0x0001e20000100800 */
[----:B--2---:R-:W-:-:S03]  /*12a60*/  SEL R0, R3, R17, !P6 ;  /* 0x0000001103007207 */ /* 0x004fc60007000000 */
[----:B------:R-:W2:Y:S01]  /*12a70*/  LDL.LU R17, [R1+0x23c] ;  /* 0x00023c0001117983 */ /* 0x000ea20000300800 */
[----:B------:R-:W-:-:S03]  /*12a80*/  SEL R6, R3, R19, !P6 ;  /* 0x0000001303067207 */ /* 0x000fc60007000000 */
[----:B------:R3:W-:Y:S04]  /*12a90*/  STL [R1+0x270], R0 ;  /* 0x0002700001007387 */ /* 0x0007e80000100800 */
[----:B------:R1:W-:Y:S01]  /*12aa0*/  STL [R1+0x26c], R6 ;  /* 0x00026c0601007387 */ /* 0x0003e20000100800 */
[----:B0-----:R-:W-:-:S03]  /*12ab0*/  SEL R4, R3, R18, !P6 ;  /* 0x0000001203047207 */ /* 0x001fc60007000000 */
[----:B------:R-:W2:Y:S04]  /*12ac0*/  LDL.LU R11, [R1+0x238] ;  /* 0x00023800010b7983 */ /* 0x000ea80000300800 */
[----:B------:R-:W-:Y:S01]  /*12ad0*/  STL [R1+0x268], R4 ;  /* 0x0002680401007387 */ /* 0x000fe20000100800 */
[----:B---3--:R-:W-:-:S03]  /*12ae0*/  SEL R0, R3, R16, !P6 ;  /* 0x0000001003007207 */ /* 0x008fc60007000000 */
[----:B------:R-:W3:Y:S04]  /*12af0*/  LDL.LU R16, [R1+0x210] ;  /* 0x0002100001107983 */ /* 0x000ee80000300800 */
[----:B------:R0:W-:Y:S04]  /*12b00*/  STL [R1+0x264], R0 ;  /* 0x0002640001007387 */ /* 0x0001e80000100800 */
[----:B------:R-:W3:Y:S04]  /*12b10*/  LDL.LU R7, [R1+0x21c] ;  /* 0x00021c0001077983 */ /* 0x000ee80000300800 */
[----:B-1----:R-:W3:Y:S01]  /*12b20*/  LDL.LU R6, [R1+0x220] ;  /* 0x0002200001067983 */ /* 0x002ee20000300800 */
[----:B0-----:R-:W-:-:S05]  /*12b30*/  SEL R0, R3, R14, !P6 ;  /* 0x0000000e03007207 */ /* 0x001fca0007000000 */
[----:B------:R0:W-:Y:S04]  /*12b40*/  STL [R1+0x260], R0 ;  /* 0x0002600001007387 */ /* 0x0001e80000100800 */
[----:B0-----:R-:W3:Y:S04]  /*12b50*/  LDL.LU R0, [R1+0x228] ;  /* 0x0002280001007983 */ /* 0x001ee80000300800 */
[----:B------:R-:W3:Y:S04]  /*12b60*/  LDL.LU R28, [R1+0x230] ;  /* 0x00023000011c7983 */ /* 0x000ee80000300800 */
        /* <DEDUP_REMOVED lines=9> */
[----:B------:R-:W3:Y:S01]  /*12c00*/  LDL.LU R14, [R1+0x1f8] ;  /* 0x0001f800010e7983 */ /* 0x000ee20000300800 */
[----:B----4-:R-:W-:-:S02]  /*12c10*/  SEL R5, R3, R5, !P6 ;  /* 0x0000000503057207 */ /* 0x010fc40007000000 */
[----:B------:R-:W-:-:S03]  /*12c20*/  SEL R21, R3, R15, !P6 ;  /* 0x0000000f03157207 */ /* 0x000fc60007000000 */
[----:B------:R0:W-:Y:S04]  /*12c30*/  STL [R1+0x25c], R5 ;  /* 0x00025c0501007387 */ /* 0x0001e80000100800 */
[----:B------:R1:W-:Y:S01]  /*12c40*/  STL [R1+0x258], R21 ;  /* 0x0002581501007387 */ /* 0x0003e20000100800 */
[----:B------:R-:W-:-:S03]  /*12c50*/  SEL R15, R3, R20, !P6 ;  /* 0x00000014030f7207 */ /* 0x000fc60007000000 */
[----:B------:R-:W4:Y:S01]  /*12c60*/  LDL.LU R22, [R1+0x1ec] ;  /* 0x0001ec0001167983 */ /* 0x000f220000300800 */
[----:B0-----:R-:W-:-:S03]  /*12c70*/  SEL R5, R3, R13, !P6 ;  /* 0x0000000d03057207 */ /* 0x001fc60007000000 */
[----:B------:R-:W-:Y:S04]  /*12c80*/  STL [R1+0x254], R15 ;  /* 0x0002540f01007387 */ /* 0x000fe80000100800 */
[----:B-1----:R-:W4:Y:S04]  /*12c90*/  LDL.LU R21, [R1+0x1f0] ;  /* 0x0001f00001157983 */ /* 0x002f280000300800 */
[----:B------:R0:W-:Y:S04]  /*12ca0*/  STL [R1+0x250], R5 ;  /* 0x0002500501007387 */ /* 0x0001e80000100800 */
[----:B0-----:R-:W4:Y:S04]  /*12cb0*/  LDL.LU R5, [R1+0x1f4] ;  /* 0x0001f40001057983 */ /* 0x001f280000300800 */
[----:B------:R-:W4:Y:S01]  /*12cc0*/  LDL.LU R13, [R1+0x1e8] ;  /* 0x0001e800010d7983 */ /* 0x000f220000300800 */
[----:B------:R-:W-:-:S03]  /*12cd0*/  SEL R15, R3, R12, !P6 ;  /* 0x0000000c030f7207 */ /* 0x000fc60007000000 */
[----:B------:R-:W4:Y:S04]  /*12ce0*/  LDL.LU R12, [R1+0x1e4] ;  /* 0x0001e400010c7983 */ /* 0x000f280000300800 */
[----:B------:R0:W-:Y:S04]  /*12cf0*/  STL [R1+0x24c], R15 ;  /* 0x00024c0f01007387 */ /* 0x0001e80000100800 */
[----:B0-----:R-:W4:Y:S04]  /*12d00*/  LDL.LU R15, [R1+0x1e0] ;  /* 0x0001e000010f7983 */ /* 0x001f280000300800 */
[----:B------:R-:W4:Y:S01]  /*12d10*/  LDL.LU R20, [R1+0x1dc] ;  /* 0x0001dc0001147983 */ /* 0x000f220000300800 */
[----:B--2---:R-:W-:-:S05]  /*12d20*/  SEL R17, R3, R17, !P6 ;  /* 0x0000001103117207 */ /* 0x004fca0007000000 */
[----:B------:R0:W-:Y:S01]  /*12d30*/  STL [R1+0x248], R17 ;  /* 0x0002481101007387 */ /* 0x0001e20000100800 */
[----:B------:R-:W-:-:S03]  /*12d40*/  SEL R11, R3, R11, !P6 ;  /* 0x0000000b030b7207 */ /* 0x000fc60007000000 */
[----:B0-----:R-:W2:Y:S04]  /*12d50*/  LDL.LU R17, [R1+0x1d4] ;  /* 0x0001d40001117983 */ /* 0x001ea80000300800 */
[----:B------:R3:W-:Y:S02]  /*12d60*/  STL [R1+0x244], R11 ;  /* 0x0002440b01007387 */ /* 0x0007e40000100800 */
[C---:B---3--:R-:W-:Y:S02]  /*12d70*/  SEL R11, R3.reuse, R16, !P6 ;  /* 0x00000010030b7207 */ /* 0x048fe40007000000 */
[----:B------:R-:W3:Y:S01]  /*12d80*/  LDL.LU R16, [R1+0x1d0] ;  /* 0x0001d00001107983 */ /* 0x000ee20000300800 */
[----:B------:R-:W-:-:S03]  /*12d90*/  SEL R7, R3, R7, !P6 ;  /* 0x0000000703077207 */ /* 0x000fc60007000000 */
[----:B------:R0:W-:Y:S04]  /*12da0*/  STL [R1+0x240], R11 ;  /* 0x0002400b01007387 */ /* 0x0001e80000100800 */
[----:B------:R1:W-:Y:S01]  /*12db0*/  STL [R1+0x23c], R7 ;  /* 0x00023c0701007387 */ /* 0x0003e20000100800 */
[----:B0-----:R-:W-:-:S05]  /*12dc0*/  SEL R11, R3, R6, !P6 ;  /* 0x00000006030b7207 */ /* 0x001fca0007000000 */
[----:B------:R-:W-:Y:S01]  /*12dd0*/  STL [R1+0x238], R11 ;  /* 0x0002380b01007387 */ /* 0x000fe20000100800 */
[C---:B-1----:R-:W-:Y:S02]  /*12de0*/  SEL R7, R3.reuse, R0, !P6 ;  /* 0x0000000003077207 */ /* 0x042fe40007000000 */
        /* <DEDUP_REMOVED lines=21> */
[----:B0-----:R-:W3:Y:S04]  /*12f40*/  LDL.LU R4, [R1+0x1cc] ;  /* 0x0001cc0001047983 */ /* 0x001ee80000300800 */
[----:B------:R0:W-:Y:S04]  /*12f50*/  STL [R1+0x20c], R6 ;  /* 0x00020c0601007387 */ /* 0x0001e80000100800 */
[----:B------:R-:W3:Y:S04]  /*12f60*/  LDL.LU R19, [R1+0x1c8] ;  /* 0x0001c80001137983 */ /* 0x000ee80000300800 */
[----:B------:R1:W-:Y:S04]  /*12f70*/  STL [R1+0x208], R0 ;  /* 0x0002080001007387 */ /* 0x0003e80000100800 */
[----:B------:R-:W3:Y:S04]  /*12f80*/  LDL.LU R18, [R1+0x1c4] ;  /* 0x0001c40001127983 */ /* 0x000ee80000300800 */
[----:B------:R-:W3:Y:S01]  /*12f90*/  LDL.LU R14, [R1+0x1c0] ;  /* 0x0001c000010e7983 */ /* 0x000ee20000300800 */
[----:B----4-:R-:W-:-:S02]  /*12fa0*/  SEL R7, R3, R22, !P6 ;  /* 0x0000001603077207 */ /* 0x010fc40007000000 */
[----:B0-----:R-:W-:-:S03]  /*12fb0*/  SEL R6, R3, R21, !P6 ;  /* 0x0000001503067207 */ /* 0x001fc60007000000 */
[----:B------:R-:W-:Y:S04]  /*12fc0*/  STL [R1+0x204], R7 ;  /* 0x0002040701007387 */ /* 0x000fe80000100800 */
[----:B------:R-:W-:Y:S01]  /*12fd0*/  STL [R1+0x200], R6 ;  /* 0x0002000601007387 */ /* 0x000fe20000100800 */
[C---:B-1----:R-:W-:Y:S02]  /*12fe0*/  SEL R0, R3.reuse, R5, !P6 ;  /* 0x0000000503007207 */ /* 0x042fe40007000000 */
[C---:B------:R-:W-:Y:S02]  /*12ff0*/  SEL R5, R3.reuse, R13, !P6 ;  /* 0x0000000d03057207 */ /* 0x040fe40007000000 */
[----:B------:R-:W4:Y:S04]  /*13000*/  LDL.LU R13, [R1+0x1bc] ;  /* 0x0001bc00010d7983 */ /* 0x000f280000300800 */
[----:B------:R0:W-:Y:S04]  /*13010*/  STL [R1+0x1fc], R0 ;  /* 0x0001fc0001007387 */ /* 0x0001e80000100800 */
[----:B------:R1:W-:Y:S01]  /*13020*/  STL [R1+0x1f8], R5 ;  /* 0x0001f80501007387 */ /* 0x0003e20000100800 */
[----:B0-----:R-:W-:-:S03]  /*13030*/  SEL R0, R3, R12, !P6 ;  /* 0x0000000c03007207 */ /* 0x001fc60007000000 */
[----:B------:R-:W4:Y:S01]  /*13040*/  LDL.LU R12, [R1+0x1b8] ;  /* 0x0001b800010c7983 */ /* 0x000f220000300800 */
[----:B------:R-:W-:-:S03]  /*13050*/  SEL R6, R3, R15, !P6 ;  /* 0x0000000f03067207 */ /* 0x000fc60007000000 */
[----:B------:R2:W-:Y:S01]  /*13060*/  STL [R1+0x1f4], R0 ;  /* 0x0001f40001007387 */ /* 0x0005e20000100800 */
[----:B-1----:R-:W-:-:S03]  /*13070*/  SEL R5, R3, R20, !P6 ;  /* 0x0000001403057207 */ /* 0x002fc60007000000 */
[----:B------:R0:W-:Y:S04]  /*13080*/  STL [R1+0x1f0], R6 ;  /* 0x0001f00601007387 */ /* 0x0001e80000100800 */
[----:B------:R-:W4:Y:S04]  /*13090*/  LDL.LU R11, [R1+0x1b4] ;  /* 0x0001b400010b7983 */ /* 0x000f280000300800 */
[----:B------:R-:W-:Y:S01]  /*130a0*/  STL [R1+0x1ec], R5 ;  /* 0x0001ec0501007387 */ /* 0x000fe20000100800 */
[----:B--2---:R-:W-:-:S03]  /*130b0*/  SEL R0, R3, R17, !P6 ;  /* 0x0000001103007207 */ /* 0x004fc60007000000 */
[----:B------:R-:W2:Y:S04]  /*130c0*/  LDL.LU R17, [R1+0x1a0] ;  /* 0x0001a00001117983 */ /* 0x000ea80000300800 */
[----:B------:R3:W-:Y:S04]  /*130d0*/  STL [R1+0x1e8], R0 ;  /* 0x0001e80001007387 */ /* 0x0007e80000100800 */
[----:B------:R-:W2:Y:S04]  /*130e0*/  LDL.LU R7, [R1+0x1b0] ;  /* 0x0001b00001077983 */ /* 0x000ea80000300800 */
[----:B0-----:R-:W2:Y:S01]  /*130f0*/  LDL.LU R6, [R1+0x1ac] ;  /* 0x0001ac0001067983 */ /* 0x001ea20000300800 */
[----:B---3--:R-:W-:-:S05]  /*13100*/  SEL R0, R3, R16, !P6 ;  /* 0x0000001003007207 */ /* 0x008fca0007000000 */
        /* <DEDUP_REMOVED lines=13> */
[----:B------:R-:W-:-:S05]  /*131e0*/  SEL R4, R3, R4, !P6 ;  /* 0x0000000403047207 */ /* 0x000fca0007000000 */
[----:B------:R0:W-:Y:S01]  /*131f0*/  STL [R1+0x1e0], R4 ;  /* 0x0001e00401007387 */ /* 0x0001e20000100800 */
[----:B------:R-:W-:-:S05]  /*13200*/  SEL R19, R3, R19, !P6 ;  /* 0x0000001303137207 */ /* 0x000fca0007000000 */
[----:B------:R-:W-:Y:S01]  /*13210*/  STL [R1+0x1dc], R19 ;  /* 0x0001dc1301007387 */ /* 0x000fe20000100800 */
[----:B------:R-:W-:-:S03]  /*13220*/  SEL R18, R3, R18, !P6 ;  /* 0x0000001203127207 */ /* 0x000fc60007000000 */
[----:B------:R-:W3:Y:S01]  /*13230*/  LDL.LU R22, [R1+0x174] ;  /* 0x0001740001167983 */ /* 0x000ee20000300800 */
[----:B0-----:R-:W-:-:S03]  /*13240*/  SEL R4, R3, R14, !P6 ;  /* 0x0000000e03047207 */ /* 0x001fc60007000000 */
[----:B------:R-:W-:Y:S04]  /*13250*/  STL [R1+0x1d8], R18 ;  /* 0x0001d81201007387 */ /* 0x000fe80000100800 */
[----:B------:R-:W3:Y:S04]  /*13260*/  LDL.LU R21, [R1+0x170] ;  /* 0x0001700001157983 */ /* 0x000ee80000300800 */
[----:B------:R0:W-:Y:S04]  /*13270*/  STL [R1+0x1d4], R4 ;  /* 0x0001d40401007387 */ /* 0x0001e80000100800 */
[----:B0-----:R-:W3:Y:S04]  /*13280*/  LDL.LU R4, [R1+0x16c] ;  /* 0x00016c0001047983 */ /* 0x001ee80000300800 */
[----:B------:R-:W3:Y:S01]  /*13290*/  LDL.LU R14, [R1+0x168] ;  /* 0x00016800010e7983 */ /* 0x000ee20000300800 */
[----:B----4-:R-:W-:-:S03]  /*132a0*/  SEL R18, R3, R13, !P6 ;  /* 0x0000000d03127207 */ /* 0x010fc60007000000 */
[----:B------:R-:W4:Y:S04]  /*132b0*/  LDL.LU R13, [R1+0x164] ;  /* 0x00016400010d7983 */ /* 0x000f280000300800 */
[----:B------:R0:W-:Y:S04]  /*132c0*/  STL [R1+0x1d0], R18 ;  /* 0x0001d01201007387 */ /* 0x0001e80000100800 */
[----:B------:R-:W4:Y:S01]  /*132d0*/  LDL.LU R19, [R1+0x160] ;  /* 0x0001600001137983 */ /* 0x000f220000300800 */
[----:B------:R-:W-:-:S03]  /*132e0*/  SEL R12, R3, R12, !P6 ;  /* 0x0000000c030c7207 */ /* 0x000fc60007000000 */
[----:B0-----:R-:W4:Y:S04]  /*132f0*/  LDL.LU R18, [R1+0x15c] ;  /* 0x00015c0001127983 */ /* 0x001f280000300800 */
[----:B------:R0:W-:Y:S04]  /*13300*/  STL [R1+0x1cc], R12 ;  /* 0x0001cc0c01007387 */ /* 0x0001e80000100800 */
[----:B0-----:R-:W4:Y:S01]  /*13310*/  LDL.LU R12, [R1+0x158] ;  /* 0x00015800010c7983 */ /* 0x001f220000300800 */
[----:B------:R-:W-:-:S05]  /*13320*/  SEL R11, R3, R11, !P6 ;  /* 0x0000000b030b7207 */ /* 0x000fca0007000000 */
[----:B------:R2:W-:Y:S02]  /*13330*/  STL [R1+0x1c8], R11 ;  /* 0x0001c80b01007387 */ /* 0x0005e40000100800 */
[C---:B--2---:R-:W-:Y:S02]  /*13340*/  SEL R11, R3.reuse, R17, !P6 ;  /* 0x00000011030b7207 */ /* 0x044fe40007000000 */
[----:B------:R-:W2:Y:S01]  /*13350*/  LDL.LU R17, [R1+0x154] ;  /* 0x0001540001117983 */ /* 0x000ea20000300800 */
[----:B------:R-:W-:-:S03]  /*13360*/  SEL R7, R3, R7, !P6 ;  /* 0x0000000703077207 */ /* 0x000fc60007000000 */
[----:B------:R0:W-:Y:S04]  /*13370*/  STL [R1+0x1c4], R11 ;  /* 0x0001c40b01007387 */ /* 0x0001e80000100800 */
[----:B------:R3:W-:Y:S01]  /*13380*/  STL [R1+0x1c0], R7 ;  /* 0x0001c00701007387 */ /* 0x0007e20000100800 */
[----:B0-----:R-:W-:-:S05]  /*13390*/  SEL R11, R3, R6, !P6 ;  /* 0x00000006030b7207 */ /* 0x001fca0007000000 */
[----:B------:R-:W-:Y:S01]  /*133a0*/  STL [R1+0x1bc], R11 ;  /* 0x0001bc0b01007387 */ /* 0x000fe20000100800 */
[C---:B---3--:R-:W-:Y:S02]  /*133b0*/  SEL R7, R3.reuse, R0, !P6 ;  /* 0x0000000003077207 */ /* 0x048fe40007000000 */
        /* <DEDUP_REMOVED lines=8> */
[----:B---3--:R-:W-:-:S03]  /*13440*/  SEL R0, R3, R25, !P6 ;  /* 0x0000001903007207 */ /* 0x008fc60007000000 */
[----:B------:R1:W-:Y:S04]  /*13450*/  STL [R1+0x1a8], R6 ;  /* 0x0001a80601007387 */ /* 0x0003e80000100800 */
[----:B------:R3:W-:Y:S01]  /*13460*/  STL [R1+0x1a4], R0 ;  /* 0x0001a40001007387 */ /* 0x0007e20000100800 */
[C---:B0-----:R-:W-:Y:S02]  /*13470*/  SEL R7, R3.reuse, R24, !P6 ;  /* 0x0000001803077207 */ /* 0x041fe40007000000 */
[----:B-1----:R-:W-:-:S03]  /*13480*/  SEL R6, R3, R23, !P6 ;  /* 0x0000001703067207 */ /* 0x002fc60007000000 */
[----:B------:R-:W-:Y:S01]  /*13490*/  STL [R1+0x1a0], R7 ;  /* 0x0001a00701007387 */ /* 0x000fe20000100800 */
[----:B---3--:R-:W-:-:S03]  /*134a0*/  SEL R0, R3, R5, !P6 ;  /* 0x0000000503007207 */ /* 0x008fc60007000000 */
        /* <DEDUP_REMOVED lines=12> */
[----:B------:R-:W-:-:S02]  /*13570*/  SEL R7, R3, R22, !P6 ;  /* 0x0000001603077207 */ /* 0x000fc40007000000 */
[----:B0-----:R-:W-:-:S03]  /*13580*/  SEL R6, R3, R21, !P6 ;  /* 0x0000001503067207 */ /* 0x001fc60007000000 */
[----:B------:R-:W-:Y:S04]  /*13590*/  STL [R1+0x188], R7 ;  /* 0x0001880701007387 */ /* 0x000fe80000100800 */
[----:B------:R-:W-:Y:S01]  /*135a0*/  STL [R1+0x184], R6 ;  /* 0x0001840601007387 */ /* 0x000fe20000100800 */
[C---:B-1----:R-:W-:Y:S02]  /*135b0*/  SEL R0, R3.reuse, R4, !P6 ;  /* 0x0000000403007207 */ /* 0x042fe40007000000 */
[C---:B------:R-:W-:Y:S02]  /*135c0*/  SEL R4, R3.reuse, R14, !P6 ;  /* 0x0000000e03047207 */ /* 0x040fe40007000000 */
[----:B------:R-:W3:Y:S04]  /*135d0*/  LDL.LU R14, [R1+0x148] ;  /* 0x00014800010e7983 */ /* 0x000ee80000300800 */
[----:B------:R4:W-:Y:S04]  /*135e0*/  STL [R1+0x180], R0 ;  /* 0x0001800001007387 */ /* 0x0009e80000100800 */
[----:B------:R0:W-:Y:S01]  /*135f0*/  STL [R1+0x17c], R4 ;  /* 0x00017c0401007387 */ /* 0x0001e20000100800 */
[----:B----4-:R-:W-:-:S02]  /*13600*/  SEL R0, R3, R13, !P6 ;  /* 0x0000000d03007207 */ /* 0x010fc40007000000 */
[C---:B------:R-:W-:Y:S01]  /*13610*/  SEL R6, R3.reuse, R19, !P6 ;  /* 0x0000001303067207 */ /* 0x040fe20007000000 */
[----:B------:R-:W4:Y:S04]  /*13620*/  LDL.LU R13, [R1+0xc0] ;  /* 0x0000c000010d7983 */ /* 0x000f280000300800 */
[----:B------:R1:W-:Y:S01]  /*13630*/  STL [R1+0x178], R0 ;  /* 0x0001780001007387 */ /* 0x0003e20000100800 */
[----:B0-----:R-:W-:-:S03]  /*13640*/  SEL R4, R3, R18, !P6 ;  /* 0x0000001203047207 */ /* 0x001fc60007000000 */
[----:B------:R0:W-:Y:S04]  /*13650*/  STL [R1+0x174], R6 ;  /* 0x0001740601007387 */ /* 0x0001e80000100800 */
[----:B------:R-:W4:Y:S04]  /*13660*/  LDL.LU R11, [R1+0xf8] ;  /* 0x0000f800010b7983 */ /* 0x000f280000300800 */
[----:B------:R-:W-:Y:S01]  /*13670*/  STL [R1+0x170], R4 ;  /* 0x0001700401007387 */ /* 0x000fe20000100800 */
[----:B-1----:R-:W-:-:S03]  /*13680*/  SEL R0, R3, R12, !P6 ;  /* 0x0000000c03007207 */ /* 0x002fc60007000000 */
[----:B------:R-:W4:Y:S04]  /*13690*/  LDL.LU R12, [R1+0x12c] ;  /* 0x00012c00010c7983 */ /* 0x000f280000300800 */
[----:B------:R2:W-:Y:S04]  /*136a0*/  STL [R1+0x16c], R0 ;  /* 0x00016c0001007387 */ /* 0x0005e80000100800 */
[----:B------:R-:W4:Y:S04]  /*136b0*/  LDL.LU R7, [R1+0x138] ;  /* 0x0001380001077983 */ /* 0x000f280000300800 */
[----:B0-----:R-:W4:Y:S01]  /*136c0*/  LDL.LU R6, [R1+0x134] ;  /* 0x0001340001067983 */ /* 0x001f220000300800 */
[----:B--2---:R-:W-:-:S05]  /*136d0*/  SEL R0, R3, R17, !P6 ;  /* 0x0000001103007207 */ /* 0x004fca0007000000 */
[----:B------:R0:W-:Y:S04]  /*136e0*/  STL [R1+0x168], R0 ;  /* 0x0001680001007387 */ /* 0x0001e80000100800 */
[----:B0-----:R-:W2:Y:S04]  /*136f0*/  LDL.LU R0, [R1+0x130] ;  /* 0x0001300001007983 */ /* 0x001ea80000300800 */
[----:B------:R-:W2:Y:S04]  /*13700*/  LDL.LU R28, [R1+0x118] ;  /* 0x00011800011c7983 */ /* 0x000ea80000300800 */
        /* <DEDUP_REMOVED lines=9> */
[----:B------:R-:W2:Y:S01]  /*137a0*/  LDL.LU R17, [R1+0x2fc] ;  /* 0x0002fc0001117983 */ /* 0x000ea20000300800 */
[----:B---3--:R-:W-:-:S05]  /*137b0*/  SEL R5, R3, R5, !P6 ;  /* 0x0000000503057207 */ /* 0x008fca0007000000 */
[----:B------:R0:W-:Y:S01]  /*137c0*/  STL [R1+0x164], R5 ;  /* 0x0001640501007387 */ /* 0x0001e20000100800 */
[----:B------:R-:W-:-:S05]  /*137d0*/  SEL R15, R3, R15, !P6 ;  /* 0x0000000f030f7207 */ /* 0x000fca0007000000 */
[----:B------:R-:W-:Y:S01]  /*137e0*/  STL [R1+0x160], R15 ;  /* 0x0001600f01007387 */ /* 0x000fe20000100800 */
[----:B------:R-:W-:-:S03]  /*137f0*/  SEL R4, R3, R20, !P6 ;  /* 0x0000001403047207 */ /* 0x000fc60007000000 */
[----:B------:R-:W3:Y:S01]  /*13800*/  LDL.LU R21, [R1+0x304] ;  /* 0x0003040001157983 */ /* 0x000ee20000300800 */
[----:B0-----:R-:W-:-:S03]  /*13810*/  SEL R5, R3, R16, !P6 ;  /* 0x0000001003057207 */ /* 0x001fc60007000000 */
[----:B------:R0:W-:Y:S04]  /*13820*/  STL [R1+0x15c], R4 ;  /* 0x00015c0401007387 */ /* 0x0001e80000100800 */
[----:B0-----:R-:W3:Y:S04]  /*13830*/  LDL.LU R4, [R1+0x300] ;  /* 0x0003000001047983 */ /* 0x001ee80000300800 */
[----:B------:R0:W-:Y:S04]  /*13840*/  STL [R1+0x158], R5 ;  /* 0x0001580501007387 */ /* 0x0001e80000100800 */
[----:B0-----:R-:W3:Y:S04]  /*13850*/  LDL.LU R5, [R1+0x100] ;  /* 0x0001000001057983 */ /* 0x001ee80000300800 */
[----:B------:R-:W3:Y:S01]  /*13860*/  LDL.LU R16, [R1+0xfc] ;  /* 0x0000fc0001107983 */ /* 0x000ee20000300800 */
[----:B------:R-:W-:-:S03]  /*13870*/  SEL R15, R3, R14, !P6 ;  /* 0x0000000e030f7207 */ /* 0x000fc60007000000 */
[----:B------:R-:W3:Y:S04]  /*13880*/  LDL.LU R14, [R1+0x2dc] ;  /* 0x0002dc00010e7983 */ /* 0x000ee80000300800 */
[----:B------:R0:W-:Y:S04]  /*13890*/  STL [R1+0x154], R15 ;  /* 0x0001540f01007387 */ /* 0x0001e80000100800 */
[----:B0-----:R-:W3:Y:S01]  /*138a0*/  LDL.LU R15, [R1+0xf4] ;  /* 0x0000f400010f7983 */ /* 0x001ee20000300800 */
[----:B----4-:R-:W-:-:S03]  /*138b0*/  SEL R13, R3, R13, !P6 ;  /* 0x0000000d030d7207 */ /* 0x010fc60007000000 */
[----:B------:R-:W4:Y:S04]  /*138c0*/  LDL.LU R20, [R1+0xf0] ;  /* 0x0000f00001147983 */ /* 0x000f280000300800 */
[----:B------:R0:W-:Y:S01]  /*138d0*/  STL [R1+0x150], R13 ;  /* 0x0001500d01007387 */ /* 0x0001e20000100800 */
[----:B------:R-:W-:-:S03]  /*138e0*/  SEL R11, R3, R11, !P6 ;  /* 0x0000000b030b7207 */ /* 0x000fc60007000000 */
[----:B0-----:R-:W4:Y:S04]  /*138f0*/  LDL.LU R13, [R1+0xec] ;  /* 0x0000ec00010d7983 */ /* 0x001f280000300800 */
[----:B------:R0:W-:Y:S02]  /*13900*/  STL [R1+0x14c], R11 ;  /* 0x00014c0b01007387 */ /* 0x0001e40000100800 */
[C---:B0-----:R-:W-:Y:S02]  /*13910*/  SEL R11, R3.reuse, R12, !P6 ;  /* 0x0000000c030b7207 */ /* 0x041fe40007000000 */
[----:B------:R-:W4:Y:S01]  /*13920*/  LDL.LU R12, [R1+0xe8] ;  /* 0x0000e800010c7983 */ /* 0x000f220000300800 */
[----:B------:R-:W-:-:S03]  /*13930*/  SEL R7, R3, R7, !P6 ;  /* 0x0000000703077207 */ /* 0x000fc60007000000 */
[----:B------:R0:W-:Y:S04]  /*13940*/  STL [R1+0x148], R11 ;  /* 0x0001480b01007387 */ /* 0x0001e80000100800 */
[----:B------:R2:W-:Y:S01]  /*13950*/  STL [R1+0x144], R7 ;  /* 0x0001440701007387 */ /* 0x0005e20000100800 */
[----:B0-----:R-:W-:-:S05]  /*13960*/  SEL R11, R3, R6, !P6 ;  /* 0x00000006030b7207 */ /* 0x001fca0007000000 */
[----:B------:R-:W-:Y:S01]  /*13970*/  STL [R1+0x13c], R11 ;  /* 0x00013c0b01007387 */ /* 0x000fe20000100800 */
[C---:B--2---:R-:W-:Y:S02]  /*13980*/  SEL R7, R3.reuse, R0, !P6 ;  /* 0x0000000003077207 */ /* 0x044fe40007000000 */
[----:B------:R-:W-:-:S03]  /*13990*/  SEL R6, R3, R28, !P6 ;  /* 0x0000001c03067207 */ /* 0x000fc60007000000 */
[----:B------:R0:W-:Y:S01]  /*139a0*/  STL [R1+0x138], R7 ;  /* 0x0001380701007387 */ /* 0x0001e20000100800 */
[----:B------:R-:W-:-:S03]  /*139b0*/  SEL R0, R3, R29, !P6 ;  /* 0x0000001d03007207 */ /* 0x000fc60007000000 */
[----:B------:R1:W-:Y:S01]  /*139c0*/  STL [R1+0x134], R6 ;  /* 0x0001340601007387 */ /* 0x0003e20000100800 */
[----:B0-----:R-:W-:-:S03]  /*139d0*/  SEL R7, R3, R27, !P6 ;  /* 0x0000001b03077207 */ /* 0x001fc60007000000 */
[----:B------:R0:W-:Y:S01]  /*139e0*/  STL [R1+0x130], R0 ;  /* 0x0001300001007387 */ /* 0x0001e20000100800 */
[----:B-1----:R-:W-:-:S03]  /*139f0*/  SEL R6, R3, R26, !P6 ;  /* 0x0000001a03067207 */ /* 0x002fc60007000000 */
        /* <DEDUP_REMOVED lines=12> */
[----:B------:R3:W-:Y:S04]  /*13ac0*/  STL [R1+0x114], R7 ;  /* 0x0001140701007387 */ /* 0x0007e80000100800 */
[----:B------:R-:W2:Y:S01]  /*13ad0*/  LDL.LU R29, [R1+0xe4] ;  /* 0x0000e400011d7983 */ /* 0x000ea20000300800 */
[----:B0-----:R-:W-:-:S03]  /*13ae0*/  SEL R0, R3, R17, !P6 ;  /* 0x0000001103007207 */ /* 0x001fc60007000000 */
[----:B------:R0:W-:Y:S04]  /*13af0*/  STL [R1+0x110], R6 ;  /* 0x0001100601007387 */ /* 0x0001e80000100800 */
[----:B------:R-:W2:Y:S04]  /*13b00*/  LDL.LU R19, [R1+0xe0] ;  /* 0x0000e00001137983 */ /* 0x000ea80000300800 */
[----:B------:R1:W-:Y:S04]  /*13b10*/  STL [R1+0x10c], R0 ;  /* 0x00010c0001007387 */ /* 0x0003e80000100800 */
[----:B------:R-:W2:Y:S04]  /*13b20*/  LDL.LU R18, [R1+0xdc] ;  /* 0x0000dc0001127983 */ /* 0x000ea80000300800 */
[----:B------:R-:W2:Y:S01]  /*13b30*/  LDL.LU R17, [R1+0xd8] ;  /* 0x0000d80001117983 */ /* 0x000ea20000300800 */
[----:B---3--:R-:W-:-:S05]  /*13b40*/  SEL R7, R3, R21, !P6 ;  /* 0x0000001503077207 */ /* 0x008fca0007000000 */
[----:B------:R-:W-:Y:S01]  /*13b50*/  STL [R1+0x108], R7 ;  /* 0x0001080701007387 */ /* 0x000fe20000100800 */
[----:B0-----:R-:W-:-:S05]  /*13b60*/  SEL R6, R3, R4, !P6 ;  /* 0x0000000403067207 */ /* 0x001fca0007000000 */
[----:B------:R-:W-:Y:S01]  /*13b70*/  STL [R1+0x104], R6 ;  /* 0x0001040601007387 */ /* 0x000fe20000100800 */
[C---:B-1----:R-:W-:Y:S02]  /*13b80*/  SEL R0, R3.reuse, R5, !P6 ;  /* 0x0000000503007207 */ /* 0x042fe40007000000 */
[C---:B------:R-:W-:Y:S02]  /*13b90*/  SEL R4, R3.reuse, R16, !P6 ;  /* 0x0000001003047207 */ /* 0x040fe40007000000 */
[----:B------:R-:W3:Y:S04]  /*13ba0*/  LDL.LU R16, [R1+0xd4] ;  /* 0x0000d40001107983 */ /* 0x000ee80000300800 */
[----:B------:R0:W-:Y:S04]  /*13bb0*/  STL [R1+0x100], R0 ;  /* 0x0001000001007387 */ /* 0x0001e80000100800 */
[----:B------:R4:W-:Y:S01]  /*13bc0*/  STL [R1+0xfc], R4 ;  /* 0x0000fc0401007387 */ /* 0x0009e20000100800 */
[----:B0-----:R-:W-:-:S03]  /*13bd0*/  SEL R0, R3, R14, !P6 ;  /* 0x0000000e03007207 */ /* 0x001fc60007000000 */
[----:B------:R-:W3:Y:S04]  /*13be0*/  LDL.LU R14, [R1+0xd0] ;  /* 0x0000d000010e7983 */ /* 0x000ee80000300800 */
[----:B------:R0:W-:Y:S01]  /*13bf0*/  STL [R1+0xf8], R0 ;  /* 0x0000f80001007387 */ /* 0x0001e20000100800 */
[C---:B------:R-:W-:Y:S02]  /*13c00*/  SEL R5, R3.reuse, R15, !P6 ;  /* 0x0000000f03057207 */ /* 0x040fe40007000000 */
[----:B----4-:R-:W-:-:S03]  /*13c10*/  SEL R4, R3, R20, !P6 ;  /* 0x0000001403047207 */ /* 0x010fc60007000000 */
[----:B------:R-:W-:Y:S04]  /*13c20*/  STL [R1+0xf4], R5 ;  /* 0x0000f40501007387 */ /* 0x000fe80000100800 */
[----:B------:R-:W4:Y:S04]  /*13c30*/  LDL.LU R7, [R1+0xcc] ;  /* 0x0000cc0001077983 */ /* 0x000f280000300800 */
[----:B------:R-:W-:Y:S04]  /*13c40*/  STL [R1+0xf0], R4 ;  /* 0x0000f00401007387 */ /* 0x000fe80000100800 */
[----:B------:R-:W4:Y:S01]  /*13c50*/  LDL.LU R11, [R1+0xc8] ;  /* 0x0000c800010b7983 */ /* 0x000f220000300800 */
[----:B0-----:R-:W-:-:S05]  /*13c60*/  SEL R0, R3, R13, !P6 ;  /* 0x0000000d03007207 */ /* 0x001fca0007000000 */
[----:B------:R0:W-:Y:S04]  /*13c70*/  STL [R1+0xec], R0 ;  /* 0x0000ec0001007387 */ /* 0x0001e80000100800 */
[----:B------:R-:W4:Y:S04]  /*13c80*/  LDL.LU R6, [R1+0xbc] ;  /* 0x0000bc0001067983 */ /* 0x000f280000300800 */
[----:B------:R-:W4:Y:S01]  /*13c90*/  LDL.LU R27, [R1+0xb8] ;  /* 0x0000b800011b7983 */ /* 0x000f220000300800 */
[----:B0-----:R-:W-:-:S05]  /*13ca0*/  SEL R0, R3, R12, !P6 ;  /* 0x0000000c03007207 */ /* 0x001fca0007000000 */
        /* <DEDUP_REMOVED lines=13> */
[----:B--2---:R-:W-:-:S05]  /*13d80*/  SEL R0, R3, R29, !P6 ;  /* 0x0000001d03007207 */ /* 0x004fca0007000000 */
[----:B------:R0:W-:Y:S01]  /*13d90*/  STL [R1+0xe4], R0 ;  /* 0x0000e40001007387 */ /* 0x0001e20000100800 */
[----:B------:R-:W-:-:S05]  /*13da0*/  SEL R19, R3, R19, !P6 ;  /* 0x0000001303137207 */ /* 0x000fca0007000000 */
[----:B------:R1:W-:Y:S01]  /*13db0*/  STL [R1+0xe0], R19 ;  /* 0x0000e01301007387 */ /* 0x0003e20000100800 */
[C---:B------:R-:W-:Y:S02]  /*13dc0*/  SEL R18, R3.reuse, R18, !P6 ;  /* 0x0000001203127207 */ /* 0x040fe40007000000 */
[C---:B0-----:R-:W-:Y:S01]  /*13dd0*/  SEL R0, R3.reuse, R17, !P6 ;  /* 0x0000001103007207 */ /* 0x041fe20007000000 */
[----:B-1----:R-:W2:Y:S04]  /*13de0*/  LDL.LU R19, [R1+0x74] ;  /* 0x0000740001137983 */ /* 0x002ea80000300800 */
[----:B------:R0:W-:Y:S04]  /*13df0*/  STL [R1+0xdc], R18 ;  /* 0x0000dc1201007387 */ /* 0x0001e80000100800 */
[----:B0-----:R-:W2:Y:S04]  /*13e00*/  LDL.LU R18, [R1+0x48] ;  /* 0x0000480001127983 */ /* 0x001ea80000300800 */
[----:B------:R-:W-:Y:S04]  /*13e10*/  STL [R1+0xd8], R0 ;  /* 0x0000d80001007387 */ /* 0x000fe80000100800 */
[----:B------:R-:W2:Y:S04]  /*13e20*/  LDL.LU R17, [R1+0x54] ;  /* 0x0000540001117983 */ /* 0x000ea80000300800 */
[----:B------:R-:W2:Y:S04]  /*13e30*/  LDL.LU R29, [R1+0x5c] ;  /* 0x00005c00011d7983 */ /* 0x000ea80000300800 */
[----:B------:R-:W2:Y:S01]  /*13e40*/  LDL.LU R28, [R1+0x140] ;  /* 0x00014000011c7983 */ /* 0x000ea20000300800 */
[----:B---3--:R-:W-:-:S05]  /*13e50*/  SEL R16, R3, R16, !P6 ;  /* 0x0000001003107207 */ /* 0x008fca0007000000 */
[----:B------:R0:W-:Y:S04]  /*13e60*/  STL [R1+0xd4], R16 ;  /* 0x0000d41001007387 */ /* 0x0001e80000100800 */
[----:B0-----:R-:W3:Y:S01]  /*13e70*/  LDL.LU R16, [R1+0x64] ;  /* 0x0000640001107983 */ /* 0x001ee20000300800 */
[----:B------:R-:W-:-:S03]  /*13e80*/  SEL R0, R3, R14, !P6 ;  /* 0x0000000e03007207 */ /* 0x000fc60007000000 */
[----:B------:R-:W3:Y:S04]  /*13e90*/  LDL.LU R14, [R1+0x50] ;  /* 0x00005000010e7983 */ /* 0x000ee80000300800 */
[----:B------:R0:W-:Y:S04]  /*13ea0*/  STL [R1+0xd0], R0 ;  /* 0x0000d00001007387 */ /* 0x0001e80000100800 */
[----:B0-----:R-:W3:Y:S01]  /*13eb0*/  LDL.LU R0, [R1+0x4c] ;  /* 0x00004c0001007983 */ /* 0x001ee20000300800 */
[----:B----4-:R-:W-:-:S05]  /*13ec0*/  SEL R7, R3, R7, !P6 ;  /* 0x0000000703077207 */ /* 0x010fca0007000000 */
[----:B------:R0:W-:Y:S01]  /*13ed0*/  STL [R1+0xcc], R7 ;  /* 0x0000cc0701007387 */ /* 0x0001e20000100800 */
[----:B------:R-:W-:-:S03]  /*13ee0*/  SEL R11, R3, R11, !P6 ;  /* 0x0000000b030b7207 */ /* 0x000fc60007000000 */
[----:B0-----:R-:W4:Y:S01]  /*13ef0*/  LDL.LU R7, [R1+0x3de4] ;  /* 0x003de40001077983 */ /* 0x001f220000300800 */
[----:B------:R-:W-:-:S03]  /*13f00*/  SEL R6, R3, R6, !P6 ;  /* 0x0000000603067207 */ /* 0x000fc60007000000 */
[----:B------:R0:W-:Y:S01]  /*13f10*/  STL [R1+0xc8], R11 ;  /* 0x0000c80b01007387 */ /* 0x0001e20000100800 */
[----:B------:R-:W-:-:S03]  /*13f20*/  SEL R27, R3, R27, !P6 ;  /* 0x0000001b031b7207 */ /* 0x000fc60007000000 */
[----:B0-----:R-:W4:Y:S04]  /*13f30*/  LDL.LU R11, [R1+0x38] ;  /* 0x00003800010b7983 */ /* 0x001f280000300800 */
[----:B------:R0:W-:Y:S01]  /*13f40*/  STL [R1+0xc4], R6 ;  /* 0x0000c40601007387 */ /* 0x0001e20000100800 */
[C---:B------:R-:W-:Y:S02]  /*13f50*/  SEL R26, R3.reuse, R26, !P6 ;  /* 0x0000001a031a7207 */ /* 0x040fe40007000000 */
[C---:B------:R-:W-:Y:S01]  /*13f60*/  SEL R25, R3.reuse, R25, !P6 ;  /* 0x0000001903197207 */ /* 0x040fe20007000000 */
[----:B0-----:R-:W4:Y:S01]  /*13f70*/  LDL.LU R6, [R1+0x3de0] ;  /* 0x003de00001067983 */ /* 0x001f220000300800 */
[----:B------:R-:W-:-:S03]  /*13f80*/  SEL R24, R3, R24, !P6 ;  /* 0x0000001803187207 */ /* 0x000fc60007000000 */
[----:B------:R0:W-:Y:S01]  /*13f90*/  STL [R1+0xc0], R27 ;  /* 0x0000c01b01007387 */ /* 0x0001e20000100800 */
[C---:B------:R-:W-:Y:S02]  /*13fa0*/  SEL R23, R3.reuse, R23, !P6 ;  /* 0x0000001703177207 */ /* 0x040fe40007000000 */
[C---:B------:R-:W-:Y:S01]  /*13fb0*/  SEL R22, R3.reuse, R22, !P6 ;  /* 0x0000001603167207 */ /* 0x040fe20007000000 */
[----:B0-----:R-:W4:Y:S04]  /*13fc0*/  LDL.LU R27, [R1+0x3ddc] ;  /* 0x003ddc00011b7983 */ /* 0x001f280000300800 */
[----:B------:R0:W-:Y:S01]  /*13fd0*/  STL [R1+0xbc], R26 ;  /* 0x0000bc1a01007387 */ /* 0x0001e20000100800 */
[C---:B------:R-:W-:Y:S02]  /*13fe0*/  SEL R21, R3.reuse, R21, !P6 ;  /* 0x0000001503157207 */ /* 0x040fe40007000000 */
[C---:B------:R-:W-:Y:S01]  /*13ff0*/  SEL R4, R3.reuse, R4, !P6 ;  /* 0x0000000403047207 */ /* 0x040fe20007000000 */
[----:B0-----:R-:W4:Y:S04]  /*14000*/  LDL.LU R26, [R1+0x3dd8] ;  /* 0x003dd800011a7983 */ /* 0x001f280000300800 */
[----:B------:R0:W-:Y:S01]  /*14010*/  STL [R1+0x90], R25 ;  /* 0x0000901901007387 */ /* 0x0001e20000100800 */
[----:B------:R-:W-:-:S03]  /*14020*/  SEL R5, R3, R5, !P6 ;  /* 0x0000000503057207 */ /* 0x000fc60007000000 */
        /* <DEDUP_REMOVED lines=24> */
[----:B0-----:R-:W4:Y:S01]  /*141b0*/  LDL.LU R12, [R1+0x3dac] ;  /* 0x003dac00010c7983 */ /* 0x001f220000300800 */
[----:B--2---:R-:W-:-:S02]  /*141c0*/  SEL R19, R3, R19, !P6 ;  /* 0x0000001303137207 */ /* 0x004fc40007000000 */
[C---:B------:R-:W-:Y:S02]  /*141d0*/  SEL R18, R3.reuse, R18, !P6 ;  /* 0x0000001203127207 */ /* 0x040fe40007000000 */
[C---:B------:R-:W-:Y:S02]  /*141e0*/  SEL R17, R3.reuse, R17, !P6 ;  /* 0x0000001103117207 */ /* 0x040fe40007000000 */
[C---:B------:R-:W-:Y:S02]  /*141f0*/  SEL R29, R3.reuse, R29, !P6 ;  /* 0x0000001d031d7207 */ /* 0x040fe40007000000 */
[C---:B------:R-:W-:Y:S02]  /*14200*/  SEL R28, R3.reuse, R28, !P6 ;  /* 0x0000001c031c7207 */ /* 0x040fe40007000000 */
[C---:B---3--:R-:W-:Y:S02]  /*14210*/  SEL R16, R3.reuse, R16, !P6 ;  /* 0x0000001003107207 */ /* 0x048fe40007000000 */
[----:B------:R-:W-:-:S02]  /*14220*/  SEL R14, R3, R14, !P6 ;  /* 0x0000000e030e7207 */ /* 0x000fc40007000000 */
[C---:B----4-:R-:W-:Y:S02]  /*14230*/  SEL R13, R3.reuse, R13, !P6 ;  /* 0x0000000d030d7207 */ /* 0x050fe40007000000 */
[----:B------:R-:W-:-:S05]  /*14240*/  SEL R12, R3, R12, !P6 ;  /* 0x0000000c030c7207 */ /* 0x000fca0007000000 */
[----:B------:R0:W-:Y:S04]  /*14250*/  STL [R1+0x88], R12 ;  /* 0x0000880c01007387 */ /* 0x0001e80000100800 */
[----:B0-----:R-:W2:Y:S04]  /*14260*/  LDL.LU R12, [R1+0x30] ;  /* 0x00003000010c7983 */ /* 0x001ea80000300800 */
[----:B------:R0:W-:Y:S04]  /*14270*/  STL [R1+0x84], R13 ;  /* 0x0000840d01007387 */ /* 0x0001e80000100800 */
[----:B0-----:R-:W3:Y:S04]  /*14280*/  LDL.LU R13, [R1+0x44] ;  /* 0x00004400010d7983 */ /* 0x001ee80000300800 */
        /* <DEDUP_REMOVED lines=14> */
[----:B------:R-:W-:-:S05]  /*14370*/  SEL R0, R3, R0, !P6 ;  /* 0x0000000003007207 */ /* 0x000fca0007000000 */
[----:B------:R0:W-:Y:S04]  /*14380*/  STL [R1+0x54], R0 ;  /* 0x0000540001007387 */ /* 0x0001e80000100800 */
[----:B0-----:R-:W4:Y:S01]  /*14390*/  LDL.LU R0, [R1+0x3c] ;  /* 0x00003c0001007983 */ /* 0x001f220000300800 */
[----:B---3--:R-:W-:-:S05]  /*143a0*/  SEL R13, R3, R13, !P6 ;  /* 0x0000000d030d7207 */ /* 0x008fca0007000000 */
[----:B------:R2:W-:Y:S02]  /*143b0*/  STL [R1+0x50], R13 ;  /* 0x0000500d01007387 */ /* 0x0005e40000100800 */
[C---:B--2---:R-:W-:Y:S02]  /*143c0*/  SEL R13, R3.reuse, R12, !P6 ;  /* 0x0000000c030d7207 */ /* 0x044fe40007000000 */
[----:B------:R-:W2:Y:S04]  /*143d0*/  LDL.LU R12, [R1+0x28] ;  /* 0x00002800010c7983 */ /* 0x000ea80000300800 */
[----:B------:R0:W-:Y:S02]  /*143e0*/  STL [R1+0x4c], R13 ;  /* 0x00004c0d01007387 */ /* 0x0001e40000100800 */
[----:B0-----:R-:W-:-:S02]  /*143f0*/  SEL R13, R3, R11, !P6 ;  /* 0x0000000b030d7207 */ /* 0x001fc40007000000 */
[----:B------:R-:W3:Y:S04]  /*14400*/  LDL.LU R11, [R1+0x14] ;  /* 0x00001400010b7983 */ /* 0x000ee80000300800 */
[----:B------:R4:W-:Y:S02]  /*14410*/  STL [R1+0x48], R13 ;  /* 0x0000480d01007387 */ /* 0x0009e40000100800 */
[C---:B----4-:R-:W-:Y:S02]  /*14420*/  SEL R13, R3.reuse, R16, !P6 ;  /* 0x00000010030d7207 */ /* 0x050fe40007000000 */
[----:B------:R-:W-:-:S05]  /*14430*/  SEL R14, R3, R14, !P6 ;  /* 0x0000000e030e7207 */ /* 0x000fca0007000000 */
[----:B------:R0:W-:Y:S04]  /*14440*/  STL [R1+0x44], R14 ;  /* 0x0000440e01007387 */ /* 0x0001e80000100800 */
[----:B------:R-:W4:Y:S04]  /*14450*/  LDL.LU R16, [R1+0x2c] ;  /* 0x00002c0001107983 */ /* 0x000f280000300800 */
[----:B------:R1:W-:Y:S01]  /*14460*/  STL [R1+0x38], R13 ;  /* 0x0000380d01007387 */ /* 0x0003e20000100800 */
[----:B0-----:R-:W-:-:S03]  /*14470*/  SEL R14, R3, R17, !P6 ;  /* 0x00000011030e7207 */ /* 0x001fc60007000000 */
[----:B------:R-:W4:Y:S04]  /*14480*/  LDL.LU R17, [R1+0x40] ;  /* 0x0000400001117983 */ /* 0x000f280000300800 */
[----:B-1----:R-:W4:Y:S04]  /*14490*/  LDL.LU R13, [R1+0x1c] ;  /* 0x00001c00010d7983 */ /* 0x002f280000300800 */
[----:B------:R0:W-:Y:S02]  /*144a0*/  STL [R1+0x34], R14 ;  /* 0x0000340e01007387 */ /* 0x0001e40000100800 */
[----:B0-----:R-:W-:-:S02]  /*144b0*/  SEL R14, R3, R18, !P6 ;  /* 0x00000012030e7207 */ /* 0x001fc40007000000 */
[----:B------:R-:W4:Y:S04]  /*144c0*/  LDL.LU R18, [R1+0x24] ;  /* 0x0000240001127983 */ /* 0x000f280000300800 */
[----:B------:R0:W-:Y:S02]  /*144d0*/  STL [R1+0x30], R14 ;  /* 0x0000300e01007387 */ /* 0x0001e40000100800 */
[C---:B0-----:R-:W-:Y:S02]  /*144e0*/  SEL R14, R3.reuse, R19, !P6 ;  /* 0x00000013030e7207 */ /* 0x041fe40007000000 */
[----:B------:R-:W4:Y:S04]  /*144f0*/  LDL.LU R19, [R1+0x18] ;  /* 0x0000180001137983 */ /* 0x000f280000300800 */
[----:B------:R0:W-:Y:S02]  /*14500*/  STL [R1+0x10], R14 ;  /* 0x0000100e01007387 */ /* 0x0001e40000100800 */
[----:B0-----:R-:W-:-:S02]  /*14510*/  SEL R14, R3, R20, !P6 ;  /* 0x00000014030e7207 */ /* 0x001fc40007000000 */
[----:B------:R-:W4:Y:S01]  /*14520*/  LDL.LU R20, [R1+0x58] ;  /* 0x0000580001147983 */ /* 0x000f220000300800 */
[C---:B------:R-:W-:Y:S02]  /*14530*/  SEL R15, R3.reuse, R15, !P6 ;  /* 0x0000000f030f7207 */ /* 0x040fe40007000000 */
[C---:B------:R-:W-:Y:S02]  /*14540*/  SEL R5, R3.reuse, R5, !P6 ;  /* 0x0000000503057207 */ /* 0x040fe40007000000 */
[C---:B------:R-:W-:Y:S01]  /*14550*/  SEL R4, R3.reuse, R4, !P6 ;  /* 0x0000000403047207 */ /* 0x040fe20007000000 */
[----:B------:R-:W-:Y:S01]  /*14560*/  STL [R1+0x3cec], R14 ;  /* 0x003cec0e01007387 */ /* 0x000fe20000100800 */
[C---:B------:R-:W-:Y:S02]  /*14570*/  SEL R29, R3.reuse, R29, !P6 ;  /* 0x0000001d031d7207 */ /* 0x040fe40007000000 */
[C---:B------:R-:W-:Y:S01]  /*14580*/  SEL R28, R3.reuse, R28, !P6 ;  /* 0x0000001c031c7207 */ /* 0x040fe20007000000 */
[----:B------:R-:W-:Y:S01]  /*14590*/  STL [R1+0x3cf0], R15 ;  /* 0x003cf00f01007387 */ /* 0x000fe20000100800 */
[----:B------:R-:W-:-:S03]  /*145a0*/  SEL R0, R3, R0, !P6 ;  /* 0x0000000003007207 */ /* 0x000fc60007000000 */
[----:B------:R-:W-:Y:S04]  /*145b0*/  STL [R1+0x3cf4], R5 ;  /* 0x003cf40501007387 */ /* 0x000fe80000100800 */
[----:B------:R-:W-:Y:S04]  /*145c0*/  STL [R1+0x3cf8], R4 ;  /* 0x003cf80401007387 */ /* 0x000fe80000100800 */
[----:B------:R-:W-:Y:S04]  /*145d0*/  STL [R1+0x3cfc], R29 ;  /* 0x003cfc1d01007387 */ /* 0x000fe80000100800 */
[----:B------:R-:W-:Y:S01]  /*145e0*/  STL [R1+0x3d00], R28 ;  /* 0x003d001c01007387 */ /* 0x000fe20000100800 */
[----:B--2---:R-:W-:-:S02]  /*145f0*/  SEL R12, R3, R12, !P6 ;  /* 0x0000000c030c7207 */ /* 0x004fc40007000000 */
[C---:B---3--:R-:W-:Y:S02]  /*14600*/  SEL R11, R3.reuse, R11, !P6 ;  /* 0x0000000b030b7207 */ /* 0x048fe40007000000 */
[C---:B----4-:R-:W-:Y:S02]  /*14610*/  SEL R16, R3.reuse, R16, !P6 ;  /* 0x0000001003107207 */ /* 0x050fe40007000000 */
[C---:B------:R-:W-:Y:S02]  /*14620*/  SEL R17, R3.reuse, R17, !P6 ;  /* 0x0000001103117207 */ /* 0x040fe40007000000 */
[C---:B------:R-:W-:Y:S02]  /*14630*/  SEL R18, R3.reuse, R18, !P6 ;  /* 0x0000001203127207 */ /* 0x040fe40007000000 */
[C---:B------:R-:W-:Y:S02]  /*14640*/  SEL R19, R3.reuse, R19, !P6 ;  /* 0x0000001303137207 */ /* 0x040fe40007000000 */
[----:B------:R-:W-:-:S05]  /*14650*/  SEL R20, R3, R20, !P6 ;  /* 0x0000001403147207 */ /* 0x000fca0007000000 */
[----:B------:R-:W-:Y:S04]  /*14660*/  STL [R1+0x3d04], R20 ;  /* 0x003d041401007387 */ /* 0x000fe80000100800 */
[----:B------:R-:W-:Y:S04]  /*14670*/  STL [R1+0x3d08], R17 ;  /* 0x003d081101007387 */ /* 0x000fe80000100800 */
[----:B------:R-:W-:Y:S04]  /*14680*/  STL [R1+0x3d0c], R0 ;  /* 0x003d0c0001007387 */ /* 0x000fe80000100800 */
[----:B------:R-:W-:Y:S04]  /*14690*/  STL [R1+0x3d10], R16 ;  /* 0x003d101001007387 */ /* 0x000fe80000100800 */
[----:B------:R0:W-:Y:S04]  /*146a0*/  STL [R1+0x3d14], R12 ;  /* 0x003d140c01007387 */ /* 0x0001e80000100800 */
[----:B------:R-:W-:Y:S04]  /*146b0*/  STL [R1+0x3d18], R18 ;  /* 0x003d181201007387 */ /* 0x000fe80000100800 */
[----:B------:R-:W-:Y:S04]  /*146c0*/  STL [R1+0x3d1c], R11 ;  /* 0x003d1c0b01007387 */ /* 0x000fe80000100800 */
[----:B------:R-:W-:Y:S04]  /*146d0*/  STL [R1+0x3d20], R19 ;  /* 0x003d201301007387 */ /* 0x000fe80000100800 */
[----:B0-----:R-:W2:Y:S04]  /*146e0*/  LDL.LU R12, [R1+0x3e8] ;  /* 0x0003e800010c7983 */ /* 0x001ea80000300800 */
[----:B------:R-:W3:Y:S04]  /*146f0*/  LDL.LU R16, [R1+0x3e4] ;  /* 0x0003e40001107983 */ /* 0x000ee80000300800 */
        /* <DEDUP_REMOVED lines=8> */
[C---:B------:R-:W-:Y:S01]  /*14780*/  SEL R21, R3.reuse, R21, !P6 ;  /* 0x0000001503157207 */ /* 0x040fe20007000000 */
[----:B------:R-:W4:Y:S01]  /*14790*/  LDL.LU R15, [R1+0x3c4] ;  /* 0x0003c400010f7983 */ /* 0x000f220000300800 */
[C---:B------:R-:W-:Y:S02]  /*147a0*/  SEL R22, R3.reuse, R22, !P6 ;  /* 0x0000001603167207 */ /* 0x040fe40007000000 */
[C---:B------:R-:W-:Y:S01]  /*147b0*/  SEL R23, R3.reuse, R23, !P6 ;  /* 0x0000001703177207 */ /* 0x040fe20007000000 */
[----:B------:R-:W4:Y:S01]  /*147c0*/  LDL.LU R14, [R1+0x3c0] ;  /* 0x0003c000010e7983 */ /* 0x000f220000300800 */
[C---:B------:R-:W-:Y:S01]  /*147d0*/  SEL R24, R3.reuse, R24, !P6 ;  /* 0x0000001803187207 */ /* 0x040fe20007000000 */
[----:B------:R-:W-:Y:S01]  /*147e0*/  @!P2 IMAD.MOV R8, RZ, RZ, -R8 ;  /* 0x000000ffff08a224 */ /* 0x000fe200078e0a08 */
[C---:B------:R-:W-:Y:S01]  /*147f0*/  SEL R25, R3.reuse, R25, !P6 ;  /* 0x0000001903197207 */ /* 0x040fe20007000000 */
[----:B------:R-:W-:Y:S01]  /*14800*/  STL [R1+0x3d24], R13 ;  /* 0x003d240d01007387 */ /* 0x000fe20000100800 */
[----:B------:R-:W-:Y:S01]  /*14810*/  @!P5 IMAD.MOV R9, RZ, RZ, -R9 ;  /* 0x000000ffff09d224 */ /* 0x000fe200078e0a09 */
[C---:B------:R-:W-:Y:S01]  /*14820*/  SEL R26, R3.reuse, R26, !P6 ;  /* 0x0000001a031a7207 */ /* 0x040fe20007000000 */
[----:B------:R-:W-:Y:S01]  /*14830*/  @!P1 IMAD.MOV R10, RZ, RZ, -R10 ;  /* 0x000000ffff0a9224 */ /* 0x000fe200078e0a0a */
[----:B------:R-:W-:Y:S01]  /*14840*/  STL [R1+0x3d28], R21 ;  /* 0x003d281501007387 */ /* 0x000fe20000100800 */
[C---:B------:R-:W-:Y:S01]  /*14850*/  SEL R27, R3.reuse, R27, !P6 ;  /* 0x0000001b031b7207 */ /* 0x040fe20007000000 */
[----:B------:R-:W-:Y:S01]  /*14860*/  @!P0 IMAD.MOV R2, RZ, RZ, -R2 ;  /* 0x000000ffff028224 */ /* 0x000fe200078e0a02 */
[C---:B------:R-:W-:Y:S01]  /*14870*/  SEL R6, R3.reuse, R6, !P6 ;  /* 0x0000000603067207 */ /* 0x040fe20007000000 */
[----:B------:R-:W-:Y:S01]  /*14880*/  STL [R1+0x3d2c], R22 ;  /* 0x003d2c1601007387 */ /* 0x000fe20000100800 */
[----:B------:R-:W-:-:S03]  /*14890*/  SEL R7, R3, R7, !P6 ;  /* 0x0000000703077207 */ /* 0x000fc60007000000 */
        /* <DEDUP_REMOVED lines=8> */
[----:B------:R-:W-:Y:S04]  /*14920*/  STL [R1+0x3d40], R27 ;  /* 0x003d401b01007387 */ /* 0x000fe80000100800 */
[----:B------:R3:W-:Y:S04]  /*14930*/  STL [R1+0x3d44], R6 ;  /* 0x003d440601007387 */ /* 0x0007e80000100800 */
[----:B------:R-:W-:Y:S04]  /*14940*/  STL [R1+0x3d48], R7 ;  /* 0x003d480701007387 */ /* 0x000fe80000100800 */
[----:B------:R-:W-:Y:S04]  /*14950*/  STL [R1+0x3d4c], R8 ;  /* 0x003d4c0801007387 */ /* 0x000fe80000100800 */
[----:B------:R-:W-:Y:S04]  /*14960*/  STL [R1+0x3d50], R9 ;  /* 0x003d500901007387 */ /* 0x000fe80000100800 */
[----:B------:R-:W-:Y:S04]  /*14970*/  STL [R1+0x3d54], R10 ;  /* 0x003d540a01007387 */ /* 0x000fe80000100800 */
[----:B------:R-:W-:Y:S01]  /*14980*/  STL [R1+0x3d58], R2 ;  /* 0x003d580201007387 */ /* 0x000fe20000100800 */
[----:B--2---:R-:W-:-:S02]  /*14990*/  IMAD R3, R12, UR5, RZ ;  /* 0x000000050c037c24 */ /* 0x004fc4000f8e02ff */
[----:B---3--:R-:W-:-:S03]  /*149a0*/  IMAD R6, R16, UR5, RZ ;  /* 0x0000000510067c24 */ /* 0x008fc6000f8e02ff */
[----:B------:R4:W-:Y:S04]  /*149b0*/  STL [R1+0x3d5c], R3 ;  /* 0x003d5c0301007387 */ /* 0x0009e80000100800 */
[----:B------:R-:W-:Y:S01]  /*149c0*/  STL [R1+0x14], R6 ;  /* 0x0000140601007387 */ /* 0x000fe20000100800 */
[----:B----4-:R-:W-:Y:S02]  /*149d0*/  IMAD R3, R0, UR5, RZ ;  /* 0x0000000500037c24 */ /* 0x010fe4000f8e02ff */
[----:B------:R-:W-:Y:S02]  /*149e0*/  IMAD R2, R17, UR5, RZ ;  /* 0x0000000511027c24 */ /* 0x000fe4000f8e02ff */
[----:B------:R-:W-:Y:S01]  /*149f0*/  IMAD R0, R20, UR5, RZ ;  /* 0x0000000514007c24 */ /* 0x000fe2000f8e02ff */
[----:B------:R0:W-:Y:S04]  /*14a00*/  STL [R1+0x18], R3 ;  /* 0x0000180301007387 */ /* 0x0001e80000100800 */
[----:B------:R1:W-:Y:S01]  /*14a10*/  STL [R1+0x1c], R2 ;  /* 0x00001c0201007387 */ /* 0x0003e20000100800 */
[----:B0-----:R-:W-:-:S03]  /*14a20*/  IMAD R3, R28, UR5, RZ ;  /* 0x000000051c037c24 */ /* 0x001fc6000f8e02ff */
[----:B------:R0:W-:Y:S01]  /*14a30*/  STL [R1+0x20], R0 ;  /* 0x0000200001007387 */ /* 0x0001e20000100800 */
[----:B-1----:R-:W-:-:S03]  /*14a40*/  IMAD R2, R29, UR5, RZ ;  /* 0x000000051d027c24 */ /* 0x002fc6000f8e02ff */
[----:B------:R1:W-:Y:S01]  /*14a50*/  STL [R1+0x24], R3 ;  /* 0x0000240301007387 */ /* 0x0003e20000100800 */
[----:B0-----:R-:W-:-:S03]  /*14a60*/  IMAD R0, R4, UR5, RZ ;  /* 0x0000000504007c24 */ /* 0x001fc6000f8e02ff */
[----:B------:R-:W-:Y:S01]  /*14a70*/  STL [R1+0x28], R2 ;  /* 0x0000280201007387 */ /* 0x000fe20000100800 */
[----:B-1----:R-:W-:-:S03]  /*14a80*/  IMAD R3, R5, UR5, RZ ;  /* 0x0000000505037c24 */ /* 0x002fc6000f8e02ff */
[----:B------:R-:W-:Y:S04]  /*14a90*/  STL [R1+0x2c], R0 ;  /* 0x00002c0001007387 */ /* 0x000fe80000100800 */
[----:B------:R0:W-:Y:S04]  /*14aa0*/  STL [R1+0x3c], R3 ;  /* 0x00003c0301007387 */ /* 0x0001e80000100800 */
[----:B0-----:R-:W2:Y:S01]  /*14ab0*/  LDL.LU R3, [R1+0x3b4] ;  /* 0x0003b40001037983 */ /* 0x001ea20000300800 */
[----:B------:R-:W-:Y:S02]  /*14ac0*/  IMAD R2, R15, UR5, RZ ;  /* 0x000000050f027c24 */ /* 0x000fe4000f8e02ff */
[----:B------:R-:W-:-:S03]  /*14ad0*/  IMAD R0, R14, UR5, RZ ;  /* 0x000000050e007c24 */ /* 0x000fc6000f8e02ff */
[----:B------:R-:W-:Y:S04]  /*14ae0*/  STL [R1+0x40], R2 ;  /* 0x0000400201007387 */ /* 0x000fe80000100800 */
[----:B--2---:R0:W-:Y:S04]  /*14af0*/  STL [R1+0x3d90], R3 ;  /* 0x003d900301007387 */ /* 0x0041e80000100800 */
[----:B------:R-:W-:Y:S04]  /*14b00*/  STL [R1+0x58], R0 ;  /* 0x0000580001007387 */ /* 0x000fe80000100800 */
[----:B0-----:R-:W2:Y:S04]  /*14b10*/  LDL.LU R3, [R1+0x3b8] ;  /* 0x0003b80001037983 */ /* 0x001ea80000300800 */
[----:B--2---:R0:W-:Y:S04]  /*14b20*/  STL [R1+0x3d94], R3 ;  /* 0x003d940301007387 */ /* 0x0041e80000100800 */
        /* <DEDUP_REMOVED lines=29> */
[----:B--2---:R-:W-:-:S05]  /*14d00*/  IMAD R3, R3, UR5, RZ ;  /* 0x0000000503037c24 */ /* 0x004fca000f8e02ff */
[----:B------:R0:W-:Y:S04]  /*14d10*/  STL [R1+0x60], R3 ;  /* 0x0000600301007387 */ /* 0x0001e80000100800 */
[----:B0-----:R-:W2:Y:S02]  /*14d20*/  LDL.LU R3, [R1+0x3d94] ;  /* 0x003d940001037983 */ /* 0x001ea40000300800 */
[----:B--2---:R-:W-:-:S05]  /*14d30*/  IMAD R3, R3, UR5, RZ ;  /* 0x0000000503037c24 */ /* 0x004fca000f8e02ff */
[----:B------:R0:W-:Y:S04]  /*14d40*/  STL [R1+0x70], R3 ;  /* 0x0000700301007387 */ /* 0x0001e80000100800 */
[----:B0-----:R-:W2:Y:S01]  /*14d50*/  LDL.LU R3, [R1+0x3d90] ;  /* 0x003d900001037983 */ /* 0x001ea20000300800 */
[----:B---3--:R-:W-:Y:S02]  /*14d60*/  IMAD R2, R2, UR5, RZ ;  /* 0x0000000502027c24 */ /* 0x008fe4000f8e02ff */
[----:B----4-:R-:W-:Y:S02]  /*14d70*/  IMAD R8, R8, UR5, RZ ;  /* 0x0000000508087c24 */ /* 0x010fe4000f8e02ff */
[----:B--2---:R-:W-:-:S05]  /*14d80*/  IMAD R3, R3, UR5, RZ ;  /* 0x0000000503037c24 */ /* 0x004fca000f8e02ff */
[----:B------:R0:W-:Y:S04]  /*14d90*/  STL [R1+0x78], R3 ;  /* 0x0000780301007387 */ /* 0x0001e80000100800 */
[----:B------:R1:W-:Y:S01]  /*14da0*/  STL [R1+0x8c], R2 ;  /* 0x00008c0201007387 */ /* 0x0003e20000100800 */
[----:B0-----:R-:W-:Y:S02]  /*14db0*/  IMAD R3, R10, UR5, RZ ;  /* 0x000000050a037c24 */ /* 0x001fe4000f8e02ff */
[----:B-1----:R-:W-:-:S03]  /*14dc0*/  IMAD R2, R9, UR5, RZ ;  /* 0x0000000509027c24 */ /* 0x002fc6000f8e02ff */
[----:B------:R0:W-:Y:S04]  /*14dd0*/  STL [R1+0x140], R3 ;  /* 0x0001400301007387 */ /* 0x0001e80000100800 */
[----:B------:R1:W-:Y:S01]  /*14de0*/  STL [R1+0x66c], R2 ;  /* 0x00066c0201007387 */ /* 0x0003e20000100800 */
[----:B0-----:R-:W-:-:S03]  /*14df0*/  IMAD R3, R7, UR5, RZ ;  /* 0x0000000507037c24 */ /* 0x001fc6000f8e02ff */
[----:B------:R-:W-:Y:S01]  /*14e00*/  STL [R1+0x670], R8 ;  /* 0x0006700801007387 */ /* 0x000fe20000100800 */
[----:B-1----:R-:W-:-:S03]  /*14e10*/  IMAD R2, R6, UR5, RZ ;  /* 0x0000000506027c24 */ /* 0x002fc6000f8e02ff */
[----:B------:R0:W-:Y:S01]  /*14e20*/  STL [R1+0x674], R3 ;  /* 0x0006740301007387 */ /* 0x0001e20000100800 */
[----:B------:R-:W-:-:S03]  /*14e30*/  IMAD R6, R27, UR5, RZ ;  /* 0x000000051b067c24 */ /* 0x000fc6000f8e02ff */
[----:B------:R1:W-:Y:S01]  /*14e40*/  STL [R1+0x680], R2 ;  /* 0x0006800201007387 */ /* 0x0003e20000100800 */
[----:B0-----:R-:W-:-:S03]  /*14e50*/  IMAD R3, R26, UR5, RZ ;  /* 0x000000051a037c24 */ /* 0x001fc6000f8e02ff */
[----:B------:R0:W-:Y:S01]  /*14e60*/  STL [R1+0x684], R6 ;  /* 0x0006840601007387 */ /* 0x0001e20000100800 */
[----:B-1----:R-:W-:-:S03]  /*14e70*/  IMAD R2, R25, UR5, RZ ;  /* 0x0000000519027c24 */ /* 0x002fc6000f8e02ff */
[----:B------:R1:W-:Y:S01]  /*14e80*/  STL [R1+0x688], R3 ;  /* 0x0006880301007387 */ /* 0x0003e20000100800 */
[----:B0-----:R-:W-:-:S03]  /*14e90*/  IMAD R6, R24, UR5, RZ ;  /* 0x0000000518067c24 */ /* 0x001fc6000f8e02ff */
[----:B------:R0:W-:Y:S01]  /*14ea0*/  STL [R1+0x68c], R2 ;  /* 0x00068c0201007387 */ /* 0x0001e20000100800 */
[----:B-1----:R-:W-:-:S03]  /*14eb0*/  IMAD R3, R23, UR5, RZ ;  /* 0x0000000517037c24 */ /* 0x002fc6000f8e02ff */
[----:B------:R1:W-:Y:S04]  /*14ec0*/  STL [R1+0x698], R6 ;  /* 0x0006980601007387 */ /* 0x0003e80000100800 */
[----:B------:R2:W-:Y:S01]  /*14ed0*/  STL [R1+0x69c], R3 ;  /* 0x00069c0301007387 */ /* 0x0005e20000100800 */
[----:B0-----:R-:W-:Y:S02]  /*14ee0*/  IMAD R2, R22, UR5, RZ ;  /* 0x0000000516027c24 */ /* 0x001fe4000f8e02ff */
[----:B-1----:R-:W-:-:S03]  /*14ef0*/  IMAD R6, R21, UR5, RZ ;  /* 0x0000000515067c24 */ /* 0x002fc6000f8e02ff */
[----:B------:R0:W-:Y:S01]  /*14f00*/  STL [R1+0x6a0], R2 ;  /* 0x0006a00201007387 */ /* 0x0001e20000100800 */
[----:B--2---:R-:W-:-:S03]  /*14f10*/  IMAD R3, R13, UR5, RZ ;  /* 0x000000050d037c24 */ /* 0x004fc6000f8e02ff */
        /* <DEDUP_REMOVED lines=12> */
[----:B------:R-:W-:Y:S01]  /*14fe0*/  STL [R1+0x6cc], R6 ;  /* 0x0006cc0601007387 */ /* 0x000fe20000100800 */
[----:B------:R-:W-:-:S03]  /*14ff0*/  IMAD R0, R20, UR5, RZ ;  /* 0x0000000514007c24 */ /* 0x000fc6000f8e02ff */
[----:B------:R1:W-:Y:S01]  /*15000*/  STL [R1+0x6d0], R3 ;  /* 0x0006d00301007387 */ /* 0x0003e20000100800 */
[----:B0-----:R-:W-:-:S05]  /*15010*/  IMAD R2, R17, UR5, RZ ;  /* 0x0000000511027c24 */ /* 0x001fca000f8e02ff */
[----:B------:R0:W-:Y:S01]  /*15020*/  STL [R1+0x6d4], R2 ;  /* 0x0006d40201007387 */ /* 0x0001e20000100800 */
[----:B-1----:R-:W-:-:S03]  /*15030*/  IMAD R3, R28, UR5, RZ ;  /* 0x000000051c037c24 */ /* 0x002fc6000f8e02ff */
[----:B------:R1:W-:Y:S04]  /*15040*/  STL [R1+0x6e0], R0 ;  /* 0x0006e00001007387 */ /* 0x0003e80000100800 */
[----:B------:R2:W-:Y:S01]  /*15050*/  STL [R1+0x6e4], R3 ;  /* 0x0006e40301007387 */ /* 0x0005e20000100800 */
[----:B0-----:R-:W-:Y:S02]  /*15060*/  IMAD R2, R29, UR5, RZ ;  /* 0x000000051d027c24 */ /* 0x001fe4000f8e02ff */
[----:B-1----:R-:W-:-:S03]  /*15070*/  IMAD R0, R4, UR5, RZ ;  /* 0x0000000504007c24 */ /* 0x002fc6000f8e02ff */
[----:B------:R-:W-:Y:S01]  /*15080*/  STL [R1+0x6e8], R2 ;  /* 0x0006e80201007387 */ /* 0x000fe20000100800 */
[----:B--2---:R-:W-:-:S03]  /*15090*/  IMAD R3, R5, UR5, RZ ;  /* 0x0000000505037c24 */ /* 0x004fc6000f8e02ff */
        /* <DEDUP_REMOVED lines=532> */
[----:B------:R-:W-:Y:S02]  /*171e0*/  IMAD R9, R9, UR5, RZ ;  /* 0x0000000509097c24 */ /* 0x000fe4000f8e02ff */
[----:B------:R-:W-:-:S02]  /*171f0*/  IMAD R8, R8, UR5, RZ ;  /* 0x0000000508087c24 */ /* 0x000fc4000f8e02ff */
[----:B------:R-:W-:Y:S02]  /*17200*/  IMAD R7, R7, UR5, RZ ;  /* 0x0000000507077c24 */ /* 0x000fe4000f8e02ff */
[----:B------:R-:W-:Y:S02]  /*17210*/  IMAD R6, R6, UR5, RZ ;  /* 0x0000000506067c24 */ /* 0x000fe4000f8e02ff */
[----:B------:R-:W-:Y:S02]  /*17220*/  IMAD R27, R27, UR5, RZ ;  /* 0x000000051b1b7c24 */ /* 0x000fe4000f8e02ff */
[----:B------:R-:W-:Y:S02]  /*17230*/  IMAD R26, R26, UR5, RZ ;  /* 0x000000051a1a7c24 */ /* 0x000fe4000f8e02ff */
        /* <DEDUP_REMOVED lines=20> */
[----:B--2---:R-:W-:-:S05]  /*17380*/  IMAD R3, R3, UR5, RZ ;  /* 0x0000000503037c24 */ /* 0x004fca000f8e02ff */
[----:B------:R0:W-:Y:S04]  /*17390*/  STL [R1+0x604], R3 ;  /* 0x0006040301007387 */ /* 0x0001e80000100800 */
[----:B0-----:R-:W2:Y:S04]  /*173a0*/  LDL.LU R3, [R1+0x3d5c] ;  /* 0x003d5c0001037983 */ /* 0x001ea80000300800 */
[----:B------:R0:W-:Y:S04]  /*173b0*/  STL [R1+0x600], R2 ;  /* 0x0006000201007387 */ /* 0x0001e80000100800 */
[----:B0-----:R-:W3:Y:S04]  /*173c0*/  LDL.LU R2, [R1+0x3d58] ;  /* 0x003d580001027983 */ /* 0x001ee80000300800 */
[----:B------:R0:W-:Y:S04]  /*173d0*/  STL [R1+0x5fc], R10 ;  /* 0x0005fc0a01007387 */ /* 0x0001e80000100800 */
[----:B0-----:R-:W4:Y:S04]  /*173e0*/  LDL.LU R10, [R1+0x3d54] ;  /* 0x003d5400010a7983 */ /* 0x001f280000300800 */
        /* <DEDUP_REMOVED lines=52> */
[----:B--2---:R-:W-:-:S02]  /*17730*/  IMAD R17, R17, UR5, RZ ;  /* 0x0000000511117c24 */ /* 0x004fc4000f8e02ff */
[----:B---3--:R-:W-:Y:S02]  /*17740*/  IMAD R29, R29, UR5, RZ ;  /* 0x000000051d1d7c24 */ /* 0x008fe4000f8e02ff */
[----:B----4-:R-:W-:Y:S02]  /*17750*/  IMAD R5, R5, UR5, RZ ;  /* 0x0000000505057c24 */ /* 0x010fe4000f8e02ff */
[----:B------:R-:W-:Y:S02]  /*17760*/  IMAD R15, R15, UR5, RZ ;  /* 0x000000050f0f7c24 */ /* 0x000fe4000f8e02ff */
[----:B------:R-:W-:-:S05]  /*17770*/  IMAD R14, R14, UR5, RZ ;  /* 0x000000050e0e7c24 */ /* 0x000fca000f8e02ff */
[----:B------:R0:W-:Y:S04]  /*17780*/  STL [R1+0x590], R14 ;  /* 0x0005900e01007387 */ /* 0x0001e80000100800 */
[----:B0-----:R-:W2:Y:S04]  /*17790*/  LDL.LU R14, [R1+0x3ce8] ;  /* 0x003ce800010e7983 */ /* 0x001ea80000300800 */
[----:B------:R0:W-:Y:S04]  /*177a0*/  STL [R1+0x58c], R15 ;  /* 0x00058c0f01007387 */ /* 0x0001e80000100800 */
[----:B0-----:R-:W2:Y:S04]  /*177b0*/  LDL.LU R15, [R1+0x3ce4] ;  /* 0x003ce400010f7983 */ /* 0x001ea80000300800 */
[----:B------:R0:W-:Y:S02]  /*177c0*/  STL [R1+0x588], R5 ;  /* 0x0005880501007387 */ /* 0x0001e40000100800 */
[----:B0-----:R-:W-:-:S02]  /*177d0*/  IMAD R5, R4, UR5, RZ ;  /* 0x0000000504057c24 */ /* 0x001fc4000f8e02ff */
[----:B------:R-:W-:-:S03]  /*177e0*/  IMAD R4, R28, UR5, RZ ;  /* 0x000000051c047c24 */ /* 0x000fc6000f8e02ff */
[----:B------:R0:W-:Y:S04]  /*177f0*/  STL [R1+0x584], R5 ;  /* 0x0005840501007387 */ /* 0x0001e80000100800 */
[----:B------:R-:W-:Y:S01]  /*17800*/  STL [R1+0x580], R29 ;  /* 0x0005801d01007387 */ /* 0x000fe20000100800 */
[----:B0-----:R-:W-:-:S03]  /*17810*/  IMAD R5, R20, UR5, RZ ;  /* 0x0000000514057c24 */ /* 0x001fc6000f8e02ff */
[----:B------:R0:W-:Y:S04]  /*17820*/  STL [R1+0x57c], R4 ;  /* 0x00057c0401007387 */ /* 0x0001e80000100800 */
[----:B------:R1:W-:Y:S01]  /*17830*/  STL [R1+0x578], R5 ;  /* 0x0005780501007387 */ /* 0x0003e20000100800 */
[----:B0-----:R-:W-:Y:S02]  /*17840*/  IMAD R4, R0, UR5, RZ ;  /* 0x0000000500047c24 */ /* 0x001fe4000f8e02ff */
[----:B------:R-:W-:Y:S02]  /*17850*/  IMAD R0, R12, UR5, RZ ;  /* 0x000000050c007c24 */ /* 0x000fe4000f8e02ff */
[----:B-1----:R-:W-:Y:S01]  /*17860*/  IMAD R5, R16, UR5, RZ ;  /* 0x0000000510057c24 */ /* 0x002fe2000f8e02ff */
[----:B------:R-:W-:Y:S04]  /*17870*/  STL [R1+0x574], R17 ;  /* 0x0005741101007387 */ /* 0x000fe80000100800 */
[----:B------:R0:W-:Y:S04]  /*17880*/  STL [R1+0x570], R4 ;  /* 0x0005700401007387 */ /* 0x0001e80000100800 */
[----:B------:R1:W-:Y:S04]  /*17890*/  STL [R1+0x56c], R5 ;  /* 0x00056c0501007387 */ /* 0x0003e80000100800 */
[----:B------:R3:W-:Y:S01]  /*178a0*/  STL [R1+0x568], R0 ;  /* 0x0005680001007387 */ /* 0x0007e20000100800 */
[----:B0-----:R-:W-:-:S02]  /*178b0*/  IMAD R4, R18, UR5, RZ ;  /* 0x0000000512047c24 */ /* 0x001fc4000f8e02ff */
[----:B-1----:R-:W-:-:S03]  /*178c0*/  IMAD R5, R11, UR5, RZ ;  /* 0x000000050b057c24 */ /* 0x002fc6000f8e02ff */
[----:B------:R0:W-:Y:S01]  /*178d0*/  STL [R1+0x564], R4 ;  /* 0x0005640401007387 */ /* 0x0001e20000100800 */
[----:B---3--:R-:W-:-:S03]  /*178e0*/  IMAD R0, R19, UR5, RZ ;  /* 0x0000000513007c24 */ /* 0x008fc6000f8e02ff */
[----:B------:R1:W-:Y:S04]  /*178f0*/  STL [R1+0x560], R5 ;  /* 0x0005600501007387 */ /* 0x0003e80000100800 */
[----:B------:R3:W-:Y:S01]  /*17900*/  STL [R1+0x55c], R0 ;  /* 0x00055c0001007387 */ /* 0x0007e20000100800 */
[----:B0-----:R-:W-:Y:S02]  /*17910*/  IMAD R4, R13, UR5, RZ ;  /* 0x000000050d047c24 */ /* 0x001fe4000f8e02ff */
        /* <DEDUP_REMOVED lines=12> */
[----:B-1----:R-:W-:Y:S02]  /*179e0*/  IMAD R5, R27, UR5, RZ ;  /* 0x000000051b057c24 */ /* 0x002fe4000f8e02ff */
[----:B---3--:R-:W-:Y:S02]  /*179f0*/  IMAD R0, R6, UR5, RZ ;  /* 0x0000000506007c24 */ /* 0x008fe4000f8e02ff */
[----:B------:R-:W-:Y:S01]  /*17a00*/  IMAD R6, R7, UR5, RZ ;  /* 0x0000000507067c24 */ /* 0x000fe2000f8e02ff */
[----:B------:R-:W-:Y:S04]  /*17a10*/  STL [R1+0x540], R4 ;  /* 0x0005400401007387 */ /* 0x000fe80000100800 */
[----:B------:R0:W-:Y:S04]  /*17a20*/  STL [R1+0x538], R0 ;  /* 0x0005380001007387 */ /* 0x0001e80000100800 */
[----:B------:R-:W-:Y:S04]  /*17a30*/  STL [R1+0x534], R6 ;  /* 0x0005340601007387 */ /* 0x000fe80000100800 */
[----:B------:R-:W-:Y:S01]  /*17a40*/  STL [R1+0x53c], R5 ;  /* 0x00053c0501007387 */ /* 0x000fe20000100800 */
[----:B0-----:R-:W-:-:S03]  /*17a50*/  IMAD R0, R8, UR5, RZ ;  /* 0x0000000508007c24 */ /* 0x001fc6000f8e02ff */
[----:B------:R0:W-:Y:S04]  /*17a60*/  STL.64 [R1+0x3c38], R4 ;  /* 0x003c380401007387 */ /* 0x0001e80000100a00 */
[----:B------:R1:W-:Y:S01]  /*17a70*/  STL [R1+0x530], R0 ;  /* 0x0005300001007387 */ /* 0x0003e20000100800 */
[----:B0-----:R-:W-:Y:S02]  /*17a80*/  IMAD R4, R9, UR5, RZ ;  /* 0x0000000509047c24 */ /* 0x001fe4000f8e02ff */
[----:B-1----:R-:W-:Y:S02]  /*17a90*/  IMAD R0, R10, UR5, RZ ;  /* 0x000000050a007c24 */ /* 0x002fe4000f8e02ff */
[----:B------:R-:W3:Y:S04]  /*17aa0*/  LDL R10, [R1+0x24] ;  /* 0x00002400010a7983 */ /* 0x000ee80000100800 */
[----:B------:R0:W-:Y:S04]  /*17ab0*/  STL [R1+0x52c], R4 ;  /* 0x00052c0401007387 */ /* 0x0001e80000100800 */
[----:B------:R-:W4:Y:S04]  /*17ac0*/  LDL R9, [R1+0x28] ;  /* 0x0000280001097983 */ /* 0x000f280000100800 */
[----:B------:R-:W-:Y:S04]  /*17ad0*/  STL [R1+0x528], R0 ;  /* 0x0005280001007387 */ /* 0x000fe80000100800 */
[----:B0-----:R-:W2:Y:S04]  /*17ae0*/  LDL R4, [R1+0x2c] ;  /* 0x00002c0001047983 */ /* 0x001ea80000100800 */
[----:B------:R-:W2:Y:S04]  /*17af0*/  LDL R5, [R1+0x3c] ;  /* 0x00003c0001057983 */ /* 0x000ea80000100800 */
[----:B--2---:R0:W-:Y:S04]  /*17b00*/  STL.64 [R1+0x3cd0], R4 ;  /* 0x003cd00401007387 */ /* 0x0041e80000100a00 */
[----:B0-----:R-:W2:Y:S04]  /*17b10*/  LDL R5, [R1+0x1c] ;  /* 0x00001c0001057983 */ /* 0x001ea80000100800 */
[----:B------:R-:W3:Y:S04]  /*17b20*/  LDL R4, [R1+0x18] ;  /* 0x0000180001047983 */ /* 0x000ee80000100800 */
[----:B--2---:R0:W-:Y:S04]  /*17b30*/  STL [R1+0x3cd8], R5 ;  /* 0x003cd80501007387 */ /* 0x0041e80000100800 */
[----:B0-----:R-:W2:Y:S04]  /*17b40*/  LDL R5, [R1+0x14] ;  /* 0x0000140001057983 */ /* 0x001ea80000100800 */
[----:B---3--:R-:W-:Y:S01]  /*17b50*/  STL [R1+0x3cdc], R4 ;  /* 0x003cdc0401007387 */ /* 0x008fe20000100800 */
[----:B------:R-:W-:Y:S01]  /*17b60*/  IMAD R0, R2, UR5, RZ ;  /* 0x0000000502007c24 */ /* 0x000fe2000f8e02ff */
[----:B------:R-:W-:-:S02]  /*17b70*/  ULDC UR5, c[0x0][0x234] ;  /* 0x00008d0000057ab9 */ /* 0x000fc40000000800 */
[----:B--2---:R0:W-:Y:S04]  /*17b80*/  STL [R1+0x3ce0], R5 ;  /* 0x003ce00501007387 */ /* 0x0041e80000100800 */
[----:B------:R-:W2:Y:S04]  /*17b90*/  LDL R8, [R1+0x40] ;  /* 0x0000400001087983 */ /* 0x000ea80000100800 */
[----:B------:R-:W3:Y:S01]  /*17ba0*/  LDL R7, [R1+0x58] ;  /* 0x0000580001077983 */ /* 0x000ee20000100800 */
[----:B0-----:R-:W-:-:S03]  /*17bb0*/  IMAD.WIDE R4, R3, 0x2, R14 ;  /* 0x0000000203047825 */ /* 0x001fc600078e020e */
[----:B------:R-:W3:Y:S04]  /*17bc0*/  LDL R6, [R1+0x60] ;  /* 0x0000600001067983 */ /* 0x000ee80000100800 */
        /* <DEDUP_REMOVED lines=17> */
[----:B------:R-:W4:Y:S04]  /*17ce0*/  LDL R2, [R1+0x20] ;  /* 0x0000200001027983 */ /* 0x000f280000100800 */
[----:B------:R0:W-:Y:S04]  /*17cf0*/  STL.64 [R1+0x520], R4 ;  /* 0x0005200401007387 */ /* 0x0001e80000100a00 */
[----:B0-----:R-:W2:Y:S04]  /*17d00*/  LDL.LU R5, [R1+0x3ce0] ;  /* 0x003ce00001057983 */ /* 0x001ea80000300800 */
[----:B------:R-:W-:Y:S01]  /*17d10*/  STL [R1+0x3cb4], R3 ;  /* 0x003cb40301007387 */ /* 0x000fe20000100800 */
[----:B--2---:R-:W-:-:S05]  /*17d20*/  IMAD.WIDE R4, R5, 0x2, R14 ;  /* 0x0000000205047825 */ /* 0x004fca00078e020e */
[----:B------:R0:W-:Y:S04]  /*17d30*/  STL.64 [R1+0x518], R4 ;  /* 0x0005180401007387 */ /* 0x0001e80000100a00 */
[----:B0-----:R-:W2:Y:S02]  /*17d40*/  LDL.LU R4, [R1+0x3cdc] ;  /* 0x003cdc0001047983 */ /* 0x001ea40000300800 */
[----:B--2---:R-:W-:-:S05]  /*17d50*/  IMAD.WIDE R4, R4, 0x2, R14 ;  /* 0x0000000204047825 */ /* 0x004fca00078e020e */
[----:B------:R0:W-:Y:S04]  /*17d60*/  STL.64 [R1+0x510], R4 ;  /* 0x0005100401007387 */ /* 0x0001e80000100a00 */
[----:B0-----:R-:W2:Y:S01]  /*17d70*/  LDL.LU R5, [R1+0x3cd8] ;  /* 0x003cd80001057983 */ /* 0x001ea20000300800 */
[----:B----4-:R-:W-:-:S04]  /*17d80*/  IMAD.WIDE R2, R2, 0x2, R14 ;  /* 0x0000000202027825 */ /* 0x010fc800078e020e */
[----:B--2---:R-:W-:-:S05]  /*17d90*/  IMAD.WIDE R4, R5, 0x2, R14 ;  /* 0x0000000205047825 */ /* 0x004fca00078e020e */
[----:B------:R0:W-:Y:S04]  /*17da0*/  STL.64 [R1+0x508], R4 ;  /* 0x0005080401007387 */ /* 0x0001e80000100a00 */
[----:B0-----:R-:W2:Y:S04]  /*17db0*/  LDL.LU.64 R4, [R1+0x3cd0] ;  /* 0x003cd00001047983 */ /* 0x001ea80000300a00 */
[----:B------:R0:W-:Y:S02]  /*17dc0*/  STL.64 [R1+0x500], R2 ;  /* 0x0005000201007387 */ /* 0x0001e40000100a00 */
[----:B0-----:R-:W-:-:S05]  /*17dd0*/  IMAD.WIDE R2, R10, 0x2, R14 ;  /* 0x000000020a027825 */ /* 0x001fca00078e020e */
[----:B------:R0:W-:Y:S02]  /*17de0*/  STL.64 [R1+0x4f8], R2 ;  /* 0x0004f80201007387 */ /* 0x0001e40000100a00 */
[----:B0-----:R-:W-:-:S05]  /*17df0*/  IMAD.WIDE R2, R9, 0x2, R14 ;  /* 0x0000000209027825 */ /* 0x001fca00078e020e */
[----:B------:R2:W-:Y:S01]  /*17e00*/  STL.64 [R1+0x4f0], R2 ;  /* 0x0004f00201007387 */ /* 0x0005e20000100a00 */
[----:B------:R-:W-:-:S04]  /*17e10*/  IMAD.WIDE R8, R8, 0x2, R14 ;  /* 0x0000000208087825 */ /* 0x000fc800078e020e */
[----:B--2---:R-:W-:-:S05]  /*17e20*/  IMAD.WIDE R2, R4, 0x2, R14 ;  /* 0x0000000204027825 */ /* 0x004fca00078e020e */
[----:B------:R0:W-:Y:S02]  /*17e30*/  STL.64 [R1+0x4e8], R2 ;  /* 0x0004e80201007387 */ /* 0x0001e40000100a00 */
[----:B0-----:R-:W-:-:S04]  /*17e40*/  IMAD.WIDE R2, R5, 0x2, R14 ;  /* 0x0000000205027825 */ /* 0x001fc800078e020e */
[--C-:B---3--:R-:W-:Y:S01]  /*17e50*/  IMAD.WIDE R4, R7, 0x2, R14.reuse ;  /* 0x0000000207047825 */ /* 0x108fe200078e020e */
[----:B------:R0:W-:Y:S04]  /*17e60*/  STL.64 [R1+0x4e0], R2 ;  /* 0x0004e00201007387 */ /* 0x0001e80000100a00 */
[----:B------:R-:W-:Y:S04]  /*17e70*/  STL.64 [R1+0x4d8], R8 ;  /* 0x0004d80801007387 */ /* 0x000fe80000100a00 */
[----:B------:R1:W-:Y:S01]  /*17e80*/  STL.64 [R1+0x4d0], R4 ;  /* 0x0004d00401007387 */ /* 0x0003e20000100a00 */
[----:B0-----:R-:W-:-:S04]  /*17e90*/  IMAD.WIDE R2, R6, 0x2, R14 ;  /* 0x0000000206027825 */ /* 0x001fc800078e020e */
[--C-:B------:R-:W-:Y:S01]  /*17ea0*/  IMAD.WIDE R6, R27, 0x2, R14.reuse ;  /* 0x000000021b067825 */ /* 0x100fe200078e020e */
[----:B------:R0:W-:Y:S03]  /*17eb0*/  STL.64 [R1+0x4c8], R2 ;  /* 0x0004c80201007387 */ /* 0x0001e60000100a00 */
[--C-:B-1----:R-:W-:Y:S01]  /*17ec0*/  IMAD.WIDE R4, R26, 0x2, R14.reuse ;  /* 0x000000021a047825 */ /* 0x102fe200078e020e */
[----:B------:R1:W-:Y:S04]  /*17ed0*/  STL.64 [R1+0x4c0], R6 ;  /* 0x0004c00601007387 */ /* 0x0003e80000100a00 */
[----:B------:R2:W-:Y:S01]  /*17ee0*/  STL.64 [R1+0x4b8], R4 ;  /* 0x0004b80401007387 */ /* 0x0005e20000100a00 */
[----:B0-----:R-:W-:-:S04]  /*17ef0*/  IMAD.WIDE R2, R25, 0x2, R14 ;  /* 0x0000000219027825 */ /* 0x001fc800078e020e */
[--C-:B-1----:R-:W-:Y:S01]  /*17f00*/  IMAD.WIDE R6, R24, 0x2, R14.reuse ;  /* 0x0000000218067825 */ /* 0x102fe200078e020e */
[----:B------:R0:W-:Y:S03]  /*17f10*/  STL.64 [R1+0x4b0], R2 ;  /* 0x0004b00201007387 */ /* 0x0001e60000100a00 */
[--C-:B--2---:R-:W-:Y:S01]  /*17f20*/  IMAD.WIDE R4, R23, 0x2, R14.reuse ;  /* 0x0000000217047825 */ /* 0x104fe200078e020e */
        /* <DEDUP_REMOVED lines=19> */
[----:B------:R-:W-:Y:S01]  /*18060*/  STL.64 [R1+0x458], R4 ;  /* 0x0004580401007387 */ /* 0x000fe20000100a00 */
[----:B0-----:R-:W-:-:S04]  /*18070*/  IMAD.WIDE R2, R20, 0x2, R14 ;  /* 0x0000000214027825 */ /* 0x001fc800078e020e */
[--C-:B-1----:R-:W-:Y:S01]  /*18080*/  IMAD.WIDE R6, R28, 0x2, R14.reuse ;  /* 0x000000021c067825 */ /* 0x102fe200078e020e */
[----:B------:R0:W-:Y:S04]  /*18090*/  STL.64 [R1+0x450], R2 ;  /* 0x0004500201007387 */ /* 0x0001e80000100a00 */
[----:B0-----:R-:W2:Y:S04]  /*180a0*/  LDL R3, [R1+0x6d4] ;  /* 0x0006d40001037983 */ /* 0x001ea80000100800 */
[----:B------:R-:W-:Y:S04]  /*180b0*/  STL.64 [R1+0x448], R6 ;  /* 0x0004480601007387 */ /* 0x000fe80000100a00 */
[----:B------:R-:W3:Y:S01]  /*180c0*/  LDL R2, [R1+0x6e0] ;  /* 0x0006e00001027983 */ /* 0x000ee20000100800 */
[----:B------:R-:W-:-:S05]  /*180d0*/  IMAD.WIDE R4, R29, 0x2, R14 ;  /* 0x000000021d047825 */ /* 0x000fca00078e020e */
[----:B------:R-:W-:Y:S04]  /*180e0*/  STL.64 [R1+0x440], R4 ;  /* 0x0004400401007387 */ /* 0x000fe80000100a00 */
[----:B---3--:R0:W-:Y:S04]  /*180f0*/  STL [R1+0x3cb8], R2 ;  /* 0x003cb80201007387 */ /* 0x0081e80000100800 */
[----:B0-----:R-:W3:Y:S04]  /*18100*/  LDL R2, [R1+0x6d0] ;  /* 0x0006d00001027983 */ /* 0x001ee80000100800 */
[----:B--2---:R0:W-:Y:S04]  /*18110*/  STL [R1+0x3cbc], R3 ;  /* 0x003cbc0301007387 */ /* 0x0041e80000100800 */
[----:B0-----:R-:W2:Y:S04]  /*18120*/  LDL R3, [R1+0x6cc] ;  /* 0x0006cc0001037983 */ /* 0x001ea80000100800 */
[----:B---3--:R0:W-:Y:S04]  /*18130*/  STL [R1+0x3cc0], R2 ;  /* 0x003cc00201007387 */ /* 0x0081e80000100800 */
[----:B0-----:R-:W3:Y:S04]  /*18140*/  LDL R2, [R1+0x6c8] ;  /* 0x0006c80001027983 */ /* 0x001ee80000100800 */
[----:B--2---:R0:W-:Y:S04]  /*18150*/  STL [R1+0x3cc4], R3 ;  /* 0x003cc40301007387 */ /* 0x0041e80000100800 */
[----:B0-----:R-:W2:Y:S04]  /*18160*/  LDL R3, [R1+0x6bc] ;  /* 0x0006bc0001037983 */ /* 0x001ea80000100800 */
[----:B---3--:R0:W-:Y:S04]  /*18170*/  STL [R1+0x3cc8], R2 ;  /* 0x003cc80201007387 */ /* 0x0081e80000100800 */
[----:B0-----:R-:W3:Y:S04]  /*18180*/  LDL R2, [R1+0x6b8] ;  /* 0x0006b80001027983 */ /* 0x001ee80000100800 */
[----:B--2---:R3:W-:Y:S04]  /*18190*/  STL [R1+0x3ccc], R3 ;  /* 0x003ccc0301007387 */ /* 0x0047e80000100800 */
[----:B------:R-:W2:Y:S04]  /*181a0*/  LDL R10, [R1+0x6e4] ;  /* 0x0006e400010a7983 */ /* 0x000ea80000100800 */
[----:B------:R-:W4:Y:S04]  /*181b0*/  LDL R9, [R1+0x6e8] ;  /* 0x0006e80001097983 */ /* 0x000f280000100800 */
        /* <DEDUP_REMOVED lines=21> */
[----:B------:R-:W4:Y:S01]  /*18310*/  LDL R29, [R1+0x770] ;  /* 0x00077000011d7983 */ /* 0x000f220000100800 */
[----:B---3--:R-:W-:-:S05]  /*18320*/  IMAD.WIDE R2, R2, 0x2, R14 ;  /* 0x0000000202027825 */ /* 0x008fca00078e020e */
[----:B------:R0:W-:Y:S04]  /*18330*/  STL.64 [R1+0x438], R2 ;  /* 0x0004380201007387 */ /* 0x0001e80000100a00 */
[----:B0-----:R-:W3:Y:S02]  /*18340*/  LDL.LU R3, [R1+0x3ccc] ;  /* 0x003ccc0001037983 */ /* 0x001ee40000300800 */
        /* <DEDUP_REMOVED lines=16> */
[----:B------:R2:W-:Y:S02]  /*18450*/  STL.64 [R1+0x408], R2 ;  /* 0x0004080201007387 */ /* 0x0005e40000100a00 */
[----:B--2---:R-:W-:-:S05]  /*18460*/  IMAD.WIDE R2, R10, 0x2, R14 ;  /* 0x000000020a027825 */ /* 0x004fca00078e020e */
[----:B------:R4:W-:Y:S02]  /*18470*/  STL.64 [R1+0x400], R2 ;  /* 0x0004000201007387 */ /* 0x0009e40000100a00 */
[----:B----4-:R-:W-:-:S05]  /*18480*/  IMAD.WIDE R2, R9, 0x2, R14 ;  /* 0x0000000209027825 */ /* 0x010fca00078e020e */
[----:B------:R0:W-:Y:S02]  /*18490*/  STL.64 [R1+0x3f8], R2 ;  /* 0x0003f80201007387 */ /* 0x0001e40000100a00 */
[----:B0-----:R-:W-:-:S04]  /*184a0*/  IMAD.WIDE R2, R4, 0x2, R14 ;  /* 0x0000000204027825 */ /* 0x001fc800078e020e */
[--C-:B------:R-:W-:Y:S01]  /*184b0*/  IMAD.WIDE R4, R5, 0x2, R14.reuse ;  /* 0x0000000205047825 */ /* 0x100fe200078e020e */
[----:B------:R0:W-:Y:S04]  /*184c0*/  STL.64 [R1+0x3f0], R2 ;  /* 0x0003f00201007387 */ /* 0x0001e80000100a00 */
[----:B0-----:R-:W2:Y:S04]  /*184d0*/  LDL.LU R3, [R1+0x3cb4] ;  /* 0x003cb40001037983 */ /* 0x001ea80000300800 */
[----:B------:R0:W-:Y:S02]  /*184e0*/  STL.64 [R1+0x3e8], R4 ;  /* 0x0003e80401007387 */ /* 0x0001e40000100a00 */
[----:B0-----:R-:W-:-:S04]  /*184f0*/  IMAD.WIDE R4, R8, 0x2, R14 ;  /* 0x0000000208047825 */ /* 0x001fc800078e020e */
[--C-:B------:R-:W-:Y:S01]  /*18500*/  IMAD.WIDE R8, R7, 0x2, R14.reuse ;  /* 0x0000000207087825 */ /* 0x100fe200078e020e */
[----:B------:R0:W-:Y:S04]  /*18510*/  STL.64 [R1+0x3e0], R4 ;  /* 0x0003e00401007387 */ /* 0x0001e80000100a00 */
[----:B------:R1:W-:Y:S01]  /*18520*/  STL.64 [R1+0x3d8], R8 ;  /* 0x0003d80801007387 */ /* 0x0003e20000100a00 */
[----:B0-----:R-:W-:-:S04]  /*18530*/  IMAD.WIDE R4, R6, 0x2, R14 ;  /* 0x0000000206047825 */ /* 0x001fc800078e020e */
[--C-:B-1----:R-:W-:Y:S01]  /*18540*/  IMAD.WIDE R8, R27, 0x2, R14.reuse ;  /* 0x000000021b087825 */ /* 0x102fe200078e020e */
[----:B------:R0:W-:Y:S03]  /*18550*/  STL.64 [R1+0x3d0], R4 ;  /* 0x0003d00401007387 */ /* 0x0001e60000100a00 */
[--C-:B------:R-:W-:Y:S01]  /*18560*/  IMAD.WIDE R6, R26, 0x2, R14.reuse ;  /* 0x000000021a067825 */ /* 0x100fe200078e020e */
[----:B------:R1:W-:Y:S04]  /*18570*/  STL.64 [R1+0x3c8], R8 ;  /* 0x0003c80801007387 */ /* 0x0003e80000100a00 */
[----:B------:R3:W-:Y:S01]  /*18580*/  STL.64 [R1+0x3c0], R6 ;  /* 0x0003c00601007387 */ /* 0x0007e20000100a00 */
[----:B0-----:R-:W-:-:S04]  /*18590*/  IMAD.WIDE R4, R25, 0x2, R14 ;  /* 0x0000000219047825 */ /* 0x001fc800078e020e */
[--C-:B-1----:R-:W-:Y:S01]  /*185a0*/  IMAD.WIDE R8, R24, 0x2, R14.reuse ;  /* 0x0000000218087825 */ /* 0x102fe200078e020e */
[----:B------:R0:W-:Y:S03]  /*185b0*/  STL.64 [R1+0x3b8], R4 ;  /* 0x0003b80401007387 */ /* 0x0001e60000100a00 */
[--C-:B---3--:R-:W-:Y:S01]  /*185c0*/  IMAD.WIDE R6, R23, 0x2, R14.reuse ;  /* 0x0000000217067825 */ /* 0x108fe200078e020e */
        /* <DEDUP_REMOVED lines=19> */
[----:B------:R-:W-:Y:S01]  /*18700*/  STL.64 [R1+0x360], R6 ;  /* 0x0003600601007387 */ /* 0x000fe20000100a00 */
[----:B0-----:R-:W-:-:S04]  /*18710*/  IMAD.WIDE R4, R20, 0x2, R14 ;  /* 0x0000000214047825 */ /* 0x001fc800078e020e */
[--C-:B-1----:R-:W-:Y:S01]  /*18720*/  IMAD.WIDE R8, R28, 0x2, R14.reuse ;  /* 0x000000021c087825 */ /* 0x102fe200078e020e */
[----:B------:R0:W-:Y:S04]  /*18730*/  STL.64 [R1+0x358], R4 ;  /* 0x0003580401007387 */ /* 0x0001e80000100a00 */
[----:B0-----:R-:W3:Y:S04]  /*18740*/  LDL R4, [R1+0x79c] ;  /* 0x00079c0001047983 */ /* 0x001ee80000100800 */
[----:B------:R-:W-:Y:S04]  /*18750*/  STL.64 [R1+0x350], R8 ;  /* 0x0003500801007387 */ /* 0x000fe80000100a00 */
[----:B------:R-:W4:Y:S01]  /*18760*/  LDL R5, [R1+0x7a0] ;  /* 0x0007a00001057983 */ /* 0x000f220000100800 */
[----:B------:R-:W-:-:S05]  /*18770*/  IMAD.WIDE R6, R29, 0x2, R14 ;  /* 0x000000021d067825 */ /* 0x000fca00078e020e */
[----:B------:R-:W-:Y:S04]  /*18780*/  STL.64 [R1+0x348], R6 ;  /* 0x0003480601007387 */ /* 0x000fe80000100a00 */
[----:B----4-:R0:W-:Y:S04]  /*18790*/  STL [R1+0x3c98], R5 ;  /* 0x003c980501007387 */ /* 0x0101e80000100800 */
[----:B0-----:R-:W4:Y:S04]  /*187a0*/  LDL R5, [R1+0x798] ;  /* 0x0007980001057983 */ /* 0x001f280000100800 */
[----:B---3--:R0:W-:Y:S04]  /*187b0*/  STL [R1+0x3c9c], R4 ;  /* 0x003c9c0401007387 */ /* 0x0081e80000100800 */
[----:B0-----:R-:W3:Y:S04]  /*187c0*/  LDL R4, [R1+0x78c] ;  /* 0x00078c0001047983 */ /* 0x001ee80000100800 */
        /* <DEDUP_REMOVED lines=9> */
[----:B------:R-:W2:Y:S04]  /*18860*/  LDL.LU R2, [R1+0x7a4] ;  /* 0x0007a40001027983 */ /* 0x000ea80000300800 */
        /* <DEDUP_REMOVED lines=14> */
[----:B---3--:R-:W-:-:S03]  /*18950*/  IMAD.WIDE R4, R4, 0x2, R14 ;  /* 0x0000000204047825 */ /* 0x008fc600078e020e */
        /* <DEDUP_REMOVED lines=8> */
[----:B------:R0:W-:Y:S04]  /*189e0*/  STL.64 [R1+0x340], R4 ;  /* 0x0003400401007387 */ /* 0x0001e80000100a00 */
[----:B0-----:R-:W2:Y:S02]  /*189f0*/  LDL.LU R5, [R1+0x3cb0] ;  /* 0x003cb00001057983 */ /* 0x001ea40000300800 */
[----:B--2---:R-:W-:-:S05]  /*18a00*/  IMAD.WIDE R4, R5, 0x2, R14 ;  /* 0x0000000205047825 */ /* 0x004fca00078e020e */
        /* <DEDUP_REMOVED lines=19> */
[----:B------:R4:W-:Y:S01]  /*18b40*/  STL.64 [R1+0x3c40], R2 ;  /* 0x003c400201007387 */ /* 0x0009e20000100a00 */
[----:B0-----:R-:W-:-:S04]  /*18b50*/  IMAD.WIDE R4, R2, 0x2, R14 ;  /* 0x0000000202047825 */ /* 0x001fc800078e020e */
[--C-:B----4-:R-:W-:Y:S01]  /*18b60*/  IMAD.WIDE R2, R10, 0x2, R14.reuse ;  /* 0x000000020a027825 */ /* 0x110fe200078e020e */
[----:B------:R0:W-:Y:S04]  /*18b70*/  STL.64 [R1+0x300], R4 ;  /* 0x0003000401007387 */ /* 0x0001e80000100a00 */
[----:B------:R1:W-:Y:S04]  /*18b80*/  STL.64 [R1+0x2f8], R2 ;  /* 0x0002f80201007387 */ /* 0x0003e80000100a00 */
[----:B------:R-:W-:Y:S01]  /*18b90*/  STL.64 [R1+0x3ba0], R8 ;  /* 0x003ba00801007387 */ /* 0x000fe20000100a00 */
[----:B0-----:R-:W-:-:S04]  /*18ba0*/  IMAD.WIDE R4, R9, 0x2, R14 ;  /* 0x0000000209047825 */ /* 0x001fc800078e020e */
[--C-:B-1----:R-:W-:Y:S01]  /*18bb0*/  IMAD.WIDE R2, R8, 0x2, R14.reuse ;  /* 0x0000000208027825 */ /* 0x102fe200078e020e */
[----:B------:R0:W-:Y:S04]  /*18bc0*/  STL.64 [R1+0x2f0], R4 ;  /* 0x0002f00401007387 */ /* 0x0001e80000100a00 */
[----:B------:R1:W-:Y:S04]  /*18bd0*/  STL.64 [R1+0x2e8], R2 ;  /* 0x0002e80201007387 */ /* 0x0003e80000100a00 */
[----:B------:R2:W-:Y:S01]  /*18be0*/  STL.64 [R1+0x3ba8], R6 ;  /* 0x003ba80601007387 */ /* 0x0005e20000100a00 */
[----:B0-----:R-:W-:-:S04]  /*18bf0*/  IMAD.WIDE R4, R7, 0x2, R14 ;  /* 0x0000000207047825 */ /* 0x001fc800078e020e */
[--C-:B-1----:R-:W-:Y:S01]  /*18c00*/  IMAD.WIDE R2, R6, 0x2, R14.reuse ;  /* 0x0000000206027825 */ /* 0x102fe200078e020e */
[----:B------:R0:W-:Y:S04]  /*18c10*/  STL.64 [R1+0x2e0], R4 ;  /* 0x0002e00401007387 */ /* 0x0001e80000100a00 */
[----:B------:R1:W-:Y:S01]  /*18c20*/  STL.64 [R1+0x2d8], R2 ;  /* 0x0002d80201007387 */ /* 0x0003e20000100a00 */
[----:B--2---:R-:W-:-:S03]  /*18c30*/  IMAD.WIDE R6, R23, 0x2, R14 ;  /* 0x0000000217067825 */ /* 0x004fc600078e020e */
[----:B---3--:R-:W-:Y:S01]  /*18c40*/  STL.64 [R1+0x3c90], R26 ;  /* 0x003c901a01007387 */ /* 0x008fe20000100a00 */
[----:B0-----:R-:W-:-:S04]  /*18c50*/  IMAD.WIDE R4, R27, 0x2, R14 ;  /* 0x000000021b047825 */ /* 0x001fc800078e020e */
[--C-:B-1----:R-:W-:Y:S01]  /*18c60*/  IMAD.WIDE R2, R25, 0x2, R14.reuse ;  /* 0x0000000219027825 */ /* 0x102fe200078e020e */
[----:B------:R0:W-:Y:S04]  /*18c70*/  STL.64 [R1+0x2d0], R4 ;  /* 0x0002d00401007387 */ /* 0x0001e80000100a00 */
[----:B------:R1:W-:Y:S04]  /*18c80*/  STL.64 [R1+0x2c8], R2 ;  /* 0x0002c80201007387 */ /* 0x0003e80000100a00 */
[----:B------:R-:W-:Y:S01]  /*18c90*/  STL.64 [R1+0x2c0], R6 ;  /* 0x0002c00601007387 */ /* 0x000fe20000100a00 */
[----:B0-----:R-:W-:-:S03]  /*18ca0*/  IMAD.WIDE R4, R28, 0x2, R14 ;  /* 0x000000021c047825 */ /* 0x001fc600078e020e */
[----:B------:R0:W-:Y:S01]  /*18cb0*/  STL.64 [R1+0x3bb0], R28 ;  /* 0x003bb01c01007387 */ /* 0x0001e20000100a00 */
[----:B-1----:R-:W-:-:S03]  /*18cc0*/  IMAD.WIDE R2, R29, 0x2, R14 ;  /* 0x000000021d027825 */ /* 0x002fc600078e020e */
[----:B------:R1:W-:Y:S04]  /*18cd0*/  STL.64 [R1+0x2b8], R4 ;  /* 0x0002b80401007387 */ /* 0x0003e80000100a00 */
[----:B------:R2:W-:Y:S01]  /*18ce0*/  STL.64 [R1+0x2b0], R2 ;  /* 0x0002b00201007387 */ /* 0x0005e20000100a00 */
[----:B------:R-:W-:-:S03]  /*18cf0*/  IMAD.WIDE R26, R19, 0x2, R14 ;  /* 0x00000002131a7825 */ /* 0x000fc600078e020e */
[----:B0-----:R-:W3:Y:S01]  /*18d00*/  LDL R28, [R1+0x844] ;  /* 0x00084400011c7983 */ /* 0x001ee20000100800 */
[----:B-1----:R-:W-:-:S04]  /*18d10*/  IMAD.WIDE R4, R21, 0x2, R14 ;  /* 0x0000000215047825 */ /* 0x002fc800078e020e */
[--C-:B--2---:R-:W-:Y:S01]  /*18d20*/  IMAD.WIDE R2, R13, 0x2, R14.reuse ;  /* 0x000000020d027825 */ /* 0x104fe200078e020e */
[----:B------:R-:W-:Y:S04]  /*18d30*/  STL.64 [R1+0x2a8], R4 ;  /* 0x0002a80401007387 */ /* 0x000fe80000100a00 */
[----:B------:R-:W2:Y:S04]  /*18d40*/  LDL R29, [R1+0x848] ;  /* 0x00084800011d7983 */ /* 0x000ea80000100800 */
[----:B------:R0:W-:Y:S04]  /*18d50*/  STL.64 [R1+0x2a0], R2 ;  /* 0x0002a00201007387 */ /* 0x0001e80000100a00 */
[----:B------:R-:W4:Y:S04]  /*18d60*/  LDL R6, [R1+0x84c] ;  /* 0x00084c0001067983 */ /* 0x000f280000100800 */
[----:B------:R-:W4:Y:S04]  /*18d70*/  LDL R7, [R1+0x858] ;  /* 0x0008580001077983 */ /* 0x000f280000100800 */
[----:B------:R-:W4:Y:S04]  /*18d80*/  LDL R8, [R1+0x85c] ;  /* 0x00085c0001087983 */ /* 0x000f280000100800 */
[----:B------:R-:W4:Y:S04]  /*18d90*/  LDL R9, [R1+0x868] ;  /* 0x0008680001097983 */ /* 0x000f280000100800 */
[----:B0-----:R-:W4:Y:S04]  /*18da0*/  LDL R2, [R1+0x86c] ;  /* 0x00086c0001027983 */ /* 0x001f280000100800 */
[----:B------:R-:W4:Y:S04]  /*18db0*/  LDL R3, [R1+0x870] ;  /* 0x0008700001037983 */ /* 0x000f280000100800 */
[----:B------:R-:W4:Y:S04]  /*18dc0*/  LDL R4, [R1+0x874] ;  /* 0x0008740001047983 */ /* 0x000f280000100800 */
[----:B------:R-:W4:Y:S04]  /*18dd0*/  LDL R5, [R1+0x880] ;  /* 0x0008800001057983 */ /* 0x000f280000100800 */
[----:B------:R0:W-:Y:S04]  /*18de0*/  STL.64 [R1+0x298], R26 ;  /* 0x0002981a01007387 */ /* 0x0001e80000100a00 */
[----:B------:R1:W-:Y:S01]  /*18df0*/  STL.64 [R1+0x3bb8], R10 ;  /* 0x003bb80a01007387 */ /* 0x0003e20000100a00 */
[----:B0-----:R-:W-:-:S03]  /*18e00*/  IMAD.WIDE R26, R11, 0x2, R14 ;  /* 0x000000020b1a7825 */ /* 0x001fc600078e020e */
[----:B-1----:R-:W3:Y:S04]  /*18e10*/  LDL R10, [R1+0x834] ;  /* 0x00083400010a7983 */ /* 0x002ee80000100800 */
[----:B------:R0:W-:Y:S04]  /*18e20*/  STL.64 [R1+0x290], R26 ;  /* 0x0002901a01007387 */ /* 0x0001e80000100a00 */
[----:B------:R-:W2:Y:S04]  /*18e30*/  LDL R11, [R1+0x840] ;  /* 0x00084000010b7983 */ /* 0x000ea80000100800 */
[----:B------:R1:W-:Y:S01]  /*18e40*/  STL.64 [R1+0x3bc0], R12 ;  /* 0x003bc00c01007387 */ /* 0x0003e20000100a00 */
[----:B0-----:R-:W-:-:S03]  /*18e50*/  IMAD.WIDE R26, R12, 0x2, R14 ;  /* 0x000000020c1a7825 */ /* 0x001fc600078e020e */
[----:B-1----:R-:W4:Y:S04]  /*18e60*/  LDL R13, [R1+0x830] ;  /* 0x00083000010d7983 */ /* 0x002f280000100800 */
[----:B------:R0:W-:Y:S02]  /*18e70*/  STL.64 [R1+0x288], R26 ;  /* 0x0002881a01007387 */ /* 0x0001e40000100a00 */
[----:B0-----:R-:W-:-:S05]  /*18e80*/  IMAD.WIDE R26, R16, 0x2, R14 ;  /* 0x00000002101a7825 */ /* 0x001fca00078e020e */
[----:B------:R0:W-:Y:S02]  /*18e90*/  STL.64 [R1+0x280], R26 ;  /* 0x0002801a01007387 */ /* 0x0001e40000100a00 */
[----:B0-----:R-:W-:-:S05]  /*18ea0*/  IMAD.WIDE R26, R17, 0x2, R14 ;  /* 0x00000002111a7825 */ /* 0x001fca00078e020e */
[----:B------:R0:W-:Y:S04]  /*18eb0*/  STL.64 [R1+0x278], R26 ;  /* 0x0002781a01007387 */ /* 0x0001e80000100a00 */
[----:B0-----:R-:W2:Y:S04]  /*18ec0*/  LDL.LU.64 R26, [R1+0x3c90] ;  /* 0x003c9000011a7983 */ /* 0x001ea80000300a00 */
[----:B------:R0:W-:Y:S04]  /*18ed0*/  STL.64 [R1+0x3bc8], R16 ;  /* 0x003bc81001007387 */ /* 0x0001e80000100a00 */
[----:B------:R1:W-:Y:S01]  /*18ee0*/  STL.64 [R1+0x3bd0], R18 ;  /* 0x003bd01201007387 */ /* 0x0003e20000100a00 */
[----:B0-----:R-:W-:-:S04]  /*18ef0*/  IMAD.WIDE R16, R18, 0x2, R14 ;  /* 0x0000000212107825 */ /* 0x001fc800078e020e */
[--C-:B-1----:R-:W-:Y:S01]  /*18f00*/  IMAD.WIDE R18, R20, 0x2, R14.reuse ;  /* 0x0000000214127825 */ /* 0x102fe200078e020e */
[----:B------:R0:W-:Y:S04]  /*18f10*/  STL.64 [R1+0x270], R16 ;  /* 0x0002701001007387 */ /* 0x0001e80000100a00 */
[----:B------:R-:W-:Y:S04]  /*18f20*/  STL.64 [R1+0x3bd8], R20 ;  /* 0x003bd81401007387 */ /* 0x000fe80000100a00 */
[----:B------:R1:W-:Y:S01]  /*18f30*/  STL.64 [R1+0x678], R18 ;  /* 0x0006781201007387 */ /* 0x0003e20000100a00 */
[----:B0-----:R-:W-:-:S03]  /*18f40*/  IMAD.WIDE R16, R22, 0x2, R14 ;  /* 0x0000000216107825 */ /* 0x001fc600078e020e */
[----:B------:R-:W-:Y:S04]  /*18f50*/  STL.64 [R1+0x3be0], R22 ;  /* 0x003be01601007387 */ /* 0x000fe80000100a00 */
[----:B------:R-:W-:Y:S01]  /*18f60*/  STL.64 [R1+0x690], R16 ;  /* 0x0006901001007387 */ /* 0x000fe20000100a00 */
[----:B-1----:R-:W-:-:S03]  /*18f70*/  IMAD.WIDE R18, R24, 0x2, R14 ;  /* 0x0000000218127825 */ /* 0x002fc600078e020e */
[----:B------:R-:W-:Y:S04]  /*18f80*/  STL.64 [R1+0x3be8], R24 ;  /* 0x003be81801007387 */ /* 0x000fe80000100a00 */
[----:B------:R4:W-:Y:S02]  /*18f90*/  STL.64 [R1+0x6a8], R18 ;  /* 0x0006a81201007387 */ /* 0x0009e40000100a00 */
[----:B----4-:R-:W-:-:S04]  /*18fa0*/  IMAD.WIDE R18, R13, 0x2, R14 ;  /* 0x000000020d127825 */ /* 0x010fc800078e020e */
[----:B---3--:R-:W-:-:S04]  /*18fb0*/  IMAD.WIDE R12, R10, 0x2, R14 ;  /* 0x000000020a0c7825 */ /* 0x008fc800078e020e */
[--C-:B--2---:R-:W-:Y:S01]  /*18fc0*/  IMAD.WIDE R16, R26, 0x2, R14.reuse ;  /* 0x000000021a107825 */ /* 0x104fe200078e020e */
[----:B------:R-:W-:Y:S04]  /*18fd0*/  STL.64 [R1+0x3bf0], R26 ;  /* 0x003bf01a01007387 */ /* 0x000fe80000100a00 */
        /* <DEDUP_REMOVED lines=11> */
[----:B------:R-:W-:Y:S03]  /*19090*/  STL.64 [R1+0x750], R16 ;  /* 0x0007501001007387 */ /* 0x000fe60000100a00 */
[--C-:B--2---:R-:W-:Y:S01]  /*190a0*/  IMAD.WIDE R12, R8, 0x2, R14.reuse ;  /* 0x00000002080c7825 */ /* 0x104fe200078e020e */
[----:B------:R0:W-:Y:S03]  /*190b0*/  STL.64 [R1+0x760], R10 ;  /* 0x0007600a01007387 */ /* 0x0001e60000100a00 */
[--C-:B------:R-:W-:Y:S01]  /*190c0*/  IMAD.WIDE R6, R9, 0x2, R14.reuse ;  /* 0x0000000209067825 */ /* 0x100fe200078e020e */
[----:B------:R-:W-:Y:S03]  /*190d0*/  STL.64 [R1+0x778], R12 ;  /* 0x0007780c01007387 */ /* 0x000fe60000100a00 */
[--C-:B------:R-:W-:Y:S01]  /*190e0*/  IMAD.WIDE R8, R3, 0x2, R14.reuse ;  /* 0x0000000203087825 */ /* 0x100fe200078e020e */
[----:B------:R1:W-:Y:S03]  /*190f0*/  STL.64 [R1+0x790], R6 ;  /* 0x0007900601007387 */ /* 0x0003e60000100a00 */
[----:B0-----:R-:W-:-:S05]  /*19100*/  IMAD.WIDE R10, R2, 0x2, R14 ;  /* 0x00000002020a7825 */ /* 0x001fca00078e020e */
[----:B------:R-:W-:Y:S01]  /*19110*/  STL.64 [R1+0x7a8], R10 ;  /* 0x0007a80a01007387 */ /* 0x000fe20000100a00 */
[----:B-1----:R-:W-:-:S03]  /*19120*/  IMAD.WIDE R6, R4, 0x2, R14 ;  /* 0x0000000204067825 */ /* 0x002fc600078e020e */
[----:B------:R-:W-:Y:S04]  /*19130*/  STL.64 [R1+0x7c0], R8 ;  /* 0x0007c00801007387 */ /* 0x000fe80000100a00 */
[----:B------:R-:W2:Y:S04]  /*19140*/  LDL R26, [R1+0x8a0] ;  /* 0x0008a000011a7983 */ /* 0x000ea80000100800 */
        /* <DEDUP_REMOVED lines=59> */
[----:B--2---:R-:W-:-:S04]  /*19500*/  IMAD.WIDE R26, R24, 0x2, R14 ;  /* 0x00000002181a7825 */ /* 0x004fc800078e020e */
[--C-:B----4-:R-:W-:Y:S01]  /*19510*/  IMAD.WIDE R24, R25, 0x2, R14.reuse ;  /* 0x0000000219187825 */ /* 0x110fe200078e020e */
[----:B------:R0:W-:Y:S04]  /*19520*/  STL.64 [R1+0x8a8], R26 ;  /* 0x0008a81a01007387 */ /* 0x0001e80000100a00 */
[----:B------:R1:W-:Y:S01]  /*19530*/  STL.64 [R1+0x8c0], R24 ;  /* 0x0008c01801007387 */ /* 0x0003e20000100a00 */
[----:B0-----:R-:W-:-:S04]  /*19540*/  IMAD.WIDE R26, R22, 0x2, R14 ;  /* 0x00000002161a7825 */ /* 0x001fc800078e020e */
[--C-:B-1----:R-:W-:Y:S01]  /*19550*/  IMAD.WIDE R24, R23, 0x2, R14.reuse ;  /* 0x0000000217187825 */ /* 0x102fe200078e020e */
[----:B------:R0:W-:Y:S03]  /*19560*/  STL.64 [R1+0x8d8], R26 ;  /* 0x0008d81a01007387 */ /* 0x0001e60000100a00 */
[--C-:B------:R-:W-:Y:S01]  /*19570*/  IMAD.WIDE R22, R21, 0x2, R14.reuse ;  /* 0x0000000215167825 */ /* 0x100fe200078e020e */
[----:B------:R1:W-:Y:S03]  /*19580*/  STL.64 [R1+0x8f0], R24 ;  /* 0x0008f01801007387 */ /* 0x0003e60000100a00 */
[----:B0-----:R-:W-:-:S04]  /*19590*/  IMAD.WIDE R26, R20, 0x2, R14 ;  /* 0x00000002141a7825 */ /* 0x001fc800078e020e */
[--C-:B-1----:R-:W-:Y:S01]  /*195a0*/  IMAD.WIDE R24, R18, 0x2, R14.reuse ;  /* 0x0000000212187825 */ /* 0x102fe200078e020e */
[----:B------:R-:W-:Y:S03]  /*195b0*/  STL.64 [R1+0x908], R26 ;  /* 0x0009081a01007387 */ /* 0x000fe60000100a00 */
[--C-:B------:R-:W-:Y:S01]  /*195c0*/  IMAD.WIDE R20, R19, 0x2, R14.reuse ;  /* 0x0000000213147825 */ /* 0x100fe200078e020e */
[----:B------:R0:W-:Y:S03]  /*195d0*/  STL.64 [R1+0x920], R22 ;  /* 0x0009201601007387 */ /* 0x0001e60000100a00 */
[--C-:B------:R-:W-:Y:S01]  /*195e0*/  IMAD.WIDE R18, R17, 0x2, R14.reuse ;  /* 0x0000000211127825 */ /* 0x100fe200078e020e */
[----:B------:R-:W-:Y:S04]  /*195f0*/  STL.64 [R1+0x938], R24 ;  /* 0x0009381801007387 */ /* 0x000fe80000100a00 */
[----:B------:R1:W-:Y:S01]  /*19600*/  STL.64 [R1+0x950], R20 ;  /* 0x0009501401007387 */ /* 0x0003e20000100a00 */
[----:B0-----:R-:W-:-:S04]  /*19610*/  IMAD.WIDE R22, R16, 0x2, R14 ;  /* 0x0000000210167825 */ /* 0x001fc800078e020e */
[--C-:B------:R-:W-:Y:S01]  /*19620*/  IMAD.WIDE R16, R13, 0x2, R14.reuse ;  /* 0x000000020d107825 */ /* 0x100fe200078e020e */
[----:B------:R-:W-:Y:S03]  /*19630*/  STL.64 [R1+0x960], R22 ;  /* 0x0009601601007387 */ /* 0x000fe60000100a00 */
[--C-:B-1----:R-:W-:Y:S01]  /*19640*/  IMAD.WIDE R20, R12, 0x2, R14.reuse ;  /* 0x000000020c147825 */ /* 0x102fe200078e020e */
        /* <DEDUP_REMOVED lines=8> */
[----:B------:R0:W-:Y:S04]  /*196d0*/  STL.64 [R1+0x9d8], R12 ;  /* 0x0009d80c01007387 */ /* 0x0001e80000100a00 */
        /* <DEDUP_REMOVED lines=12> */
[----:B------:R0:W-:Y:S03]  /*197a0*/  STL.64 [R1+0xa68], R6 ;  /* 0x000a680601007387 */ /* 0x0001e60000100a00 */
[--C-:B-1----:R-:W-:Y:S01]  /*197b0*/  IMAD.WIDE R8, R4, 0x2, R14.reuse ;  /* 0x0000000204087825 */ /* 0x102fe200078e020e */
[----:B------:R1:W-:Y:S03]  /*197c0*/  STL.64 [R1+0xa78], R2 ;  /* 0x000a780201007387 */ /* 0x0003e60000100a00 */
[--C-:B0-----:R-:W-:Y:S01]  /*197d0*/  IMAD.WIDE R6, R5, 0x2, R14.reuse ;  /* 0x0000000205067825 */ /* 0x101fe200078e020e */
[----:B-1----:R-:W2:Y:S04]  /*197e0*/  LDL R3, [R1+0x940] ;  /* 0x0009400001037983 */ /* 0x002ea80000100800 */
[----:B------:R-:W-:Y:S04]  /*197f0*/  STL.64 [R1+0xa88], R8 ;  /* 0x000a880801007387 */ /* 0x000fe80000100a00 */
[----:B------:R-:W3:Y:S04]  /*19800*/  LDL R4, [R1+0x944] ;  /* 0x0009440001047983 */ /* 0x000ee80000100800 */
[----:B------:R-:W-:Y:S04]  /*19810*/  STL.64 [R1+0xa90], R6 ;  /* 0x000a900601007387 */ /* 0x000fe80000100a00 */
[----:B------:R-:W4:Y:S04]  /*19820*/  LDL R27, [R1+0x968] ;  /* 0x00096800011b7983 */ /* 0x000f280000100800 */
[----:B------:R-:W2:Y:S04]  /*19830*/  LDL R26, [R1+0x95c] ;  /* 0x00095c00011a7983 */ /* 0x000ea80000100800 */
[----:B----4-:R0:W-:Y:S04]  /*19840*/  STL [R1+0x3c68], R27 ;  /* 0x003c681b01007387 */ /* 0x0101e80000100800 */
[----:B0-----:R-:W4:Y:S04]  /*19850*/  LDL R27, [R1+0x958] ;  /* 0x00095800011b7983 */ /* 0x001f280000100800 */
[----:B--2---:R0:W-:Y:S04]  /*19860*/  STL [R1+0x3c6c], R26 ;  /* 0x003c6c1a01007387 */ /* 0x0041e80000100800 */
[----:B0-----:R-:W2:Y:S04]  /*19870*/  LDL R26, [R1+0x94c] ;  /* 0x00094c00011a7983 */ /* 0x001ea80000100800 */
[----:B----4-:R0:W-:Y:S04]  /*19880*/  STL [R1+0x3c70], R27 ;  /* 0x003c701b01007387 */ /* 0x0101e80000100800 */
[----:B0-----:R-:W4:Y:S01]  /*19890*/  LDL R27, [R1+0x948] ;  /* 0x00094800011b7983 */ /* 0x001f220000100800 */
[----:B------:R-:W-:-:S03]  /*198a0*/  IMAD.WIDE R2, R3, 0x2, R14 ;  /* 0x0000000203027825 */ /* 0x000fc600078e020e */
[----:B--2---:R-:W-:Y:S04]  /*198b0*/  STL [R1+0x3c74], R26 ;  /* 0x003c741a01007387 */ /* 0x004fe80000100800 */
[----:B------:R-:W2:Y:S04]  /*198c0*/  LDL R24, [R1+0x96c] ;  /* 0x00096c0001187983 */ /* 0x000ea80000100800 */
        /* <DEDUP_REMOVED lines=19> */
[----:B------:R3:W-:Y:S04]  /*19a00*/  STL.64 [R1+0xaa0], R2 ;  /* 0x000aa00201007387 */ /* 0x0007e80000100a00 */
[----:B------:R-:W2:Y:S01]  /*19a10*/  LDL R8, [R1+0x9e4] ;  /* 0x0009e40001087983 */ /* 0x000ea20000100800 */
[----:B---3--:R-:W-:-:S05]  /*19a20*/  IMAD.WIDE R2, R4, 0x2, R14 ;  /* 0x0000000204027825 */ /* 0x008fca00078e020e */
[----:B------:R0:W-:Y:S04]  /*19a30*/  STL.64 [R1+0xab0], R2 ;  /* 0x000ab00201007387 */ /* 0x0001e80000100a00 */
[----:B------:R-:W3:Y:S04]  /*19a40*/  LDL R4, [R1+0x9f8] ;  /* 0x0009f80001047983 */ /* 0x000ee80000100800 */
[----:B0-----:R-:W3:Y:S04]  /*19a50*/  LDL R2, [R1+0x9e8] ;  /* 0x0009e80001027983 */ /* 0x001ee80000100800 */
[----:B------:R-:W3:Y:S01]  /*19a60*/  LDL R3, [R1+0x9ec] ;  /* 0x0009ec0001037983 */ /* 0x000ee20000100800 */
[----:B----4-:R-:W-:-:S05]  /*19a70*/  IMAD.WIDE R26, R27, 0x2, R14 ;  /* 0x000000021b1a7825 */ /* 0x010fca00078e020e */
[----:B------:R0:W-:Y:S04]  /*19a80*/  STL.64 [R1+0xab8], R26 ;  /* 0x000ab81a01007387 */ /* 0x0001e80000100a00 */
[----:B0-----:R-:W4:Y:S02]  /*19a90*/  LDL.LU R26, [R1+0x3c74] ;  /* 0x003c7400011a7983 */ /* 0x001f240000300800 */
        /* <DEDUP_REMOVED lines=10> */
[----:B------:R2:W-:Y:S02]  /*19b40*/  STL.64 [R1+0xaf0], R26 ;  /* 0x000af01a01007387 */ /* 0x0005e40000100a00 */
[----:B--2---:R-:W-:-:S04]  /*19b50*/  IMAD.WIDE R26, R24, 0x2, R14 ;  /* 0x00000002181a7825 */ /* 0x004fc800078e020e */
[--C-:B------:R-:W-:Y:S01]  /*19b60*/  IMAD.WIDE R24, R25, 0x2, R14.reuse ;  /* 0x0000000219187825 */ /* 0x100fe200078e020e */
[----:B------:R0:W-:Y:S04]  /*19b70*/  STL.64 [R1+0xb00], R26 ;  /* 0x000b001a01007387 */ /* 0x0001e80000100a00 */
[----:B------:R1:W-:Y:S01]  /*19b80*/  STL.64 [R1+0xb08], R24 ;  /* 0x000b081801007387 */ /* 0x0003e20000100a00 */
[----:B0-----:R-:W-:-:S04]  /*19b90*/  IMAD.WIDE R26, R22, 0x2, R14 ;  /* 0x00000002161a7825 */ /* 0x001fc800078e020e */
[--C-:B-1----:R-:W-:Y:S01]  /*19ba0*/  IMAD.WIDE R24, R23, 0x2, R14.reuse ;  /* 0x0000000217187825 */ /* 0x102fe200078e020e */
[----:B------:R-:W-:Y:S03]  /*19bb0*/  STL.64 [R1+0xb18], R26 ;  /* 0x000b181a01007387 */ /* 0x000fe60000100a00 */
[--C-:B------:R-:W-:Y:S01]  /*19bc0*/  IMAD.WIDE R22, R20, 0x2, R14.reuse ;  /* 0x0000000214167825 */ /* 0x100fe200078e020e */
[----:B------:R0:W-:Y:S03]  /*19bd0*/  STL.64 [R1+0xb28], R24 ;  /* 0x000b281801007387 */ /* 0x0001e60000100a00 */
[--C-:B------:R-:W-:Y:S01]  /*19be0*/  IMAD.WIDE R20, R21, 0x2, R14.reuse ;  /* 0x0000000215147825 */ /* 0x100fe200078e020e */
[----:B------:R1:W-:Y:S04]  /*19bf0*/  STL.64 [R1+0xb30], R22 ;  /* 0x000b301601007387 */ /* 0x0003e80000100a00 */
[----:B------:R2:W-:Y:S01]  /*19c00*/  STL.64 [R1+0xb40], R20 ;  /* 0x000b401401007387 */ /* 0x0005e20000100a00 */
[----:B0-----:R-:W-:-:S04]  /*19c10*/  IMAD.WIDE R24, R18, 0x2, R14 ;  /* 0x0000000212187825 */ /* 0x001fc800078e020e */
[--C-:B-1----:R-:W-:Y:S01]  /*19c20*/  IMAD.WIDE R22, R19, 0x2, R14.reuse ;  /* 0x0000000213167825 */ /* 0x102fe200078e020e */
[----:B------:R-:W-:Y:S03]  /*19c30*/  STL.64 [R1+0xb50], R24 ;  /* 0x000b501801007387 */ /* 0x000fe60000100a00 */
[--C-:B--2---:R-:W-:Y:S01]  /*19c40*/  IMAD.WIDE R20, R16, 0x2, R14.reuse ;  /* 0x0000000210147825 */ /* 0x104fe200078e020e */
[----:B------:R-:W-:Y:S03]  /*19c50*/  STL.64 [R1+0xb58], R22 ;  /* 0x000b581601007387 */ /* 0x000fe60000100a00 */
[--C-:B------:R-:W-:Y:S01]  /*19c60*/  IMAD.WIDE R18, R17, 0x2, R14.reuse ;  /* 0x0000000211127825 */ /* 0x100fe200078e020e */
        /* <DEDUP_REMOVED lines=20> */
[----:B------:R-:W2:Y:S04]  /*19db0*/  LDL R9, [R1+0xa00] ;  /* 0x000a000001097983 */ /* 0x000ea80000100800 */
[----:B------:R0:W-:Y:S04]  /*19dc0*/  STL.64 [R1+0xbf8], R10 ;  /* 0x000bf80a01007387 */ /* 0x0001e80000100a00 */
[----:B------:R-:W4:Y:S01]  /*19dd0*/  LDL R5, [R1+0xa10] ;  /* 0x000a100001057983 */ /* 0x000f220000100800 */
[----:B---3--:R-:W-:-:S03]  /*19de0*/  IMAD.WIDE R12, R2, 0x2, R14 ;  /* 0x00000002020c7825 */ /* 0x008fc600078e020e */
[----:B------:R1:W-:Y:S01]  /*19df0*/  STL.64 [R1+0xc00], R6 ;  /* 0x000c000601007387 */ /* 0x0003e20000100a00 */
[----:B0-----:R-:W-:-:S04]  /*19e00*/  IMAD.WIDE R10, R3, 0x2, R14 ;  /* 0x00000002030a7825 */ /* 0x001fc800078e020e */
[----:B-1----:R-:W-:-:S05]  /*19e10*/  IMAD.WIDE R6, R8, 0x2, R14 ;  /* 0x0000000208067825 */ /* 0x002fca00078e020e */
[----:B------:R0:W-:Y:S04]  /*19e20*/  STL.64 [R1+0xc10], R6 ;  /* 0x000c100601007387 */ /* 0x0001e80000100a00 */
[----:B------:R-:W-:Y:S04]  /*19e30*/  STL.64 [R1+0xc20], R12 ;  /* 0x000c200c01007387 */ /* 0x000fe80000100a00 */
[----:B------:R-:W3:Y:S01]  /*19e40*/  LDL R2, [R1+0xa28] ;  /* 0x000a280001027983 */ /* 0x000ee20000100800 */
[----:B0-----:R-:W-:-:S03]  /*19e50*/  IMAD.WIDE R6, R4, 0x2, R14 ;  /* 0x0000000204067825 */ /* 0x001fc600078e020e */
[----:B------:R-:W-:Y:S04]  /*19e60*/  STL.64 [R1+0xc28], R10 ;  /* 0x000c280a01007387 */ /* 0x000fe80000100a00 */
[----:B------:R-:W2:Y:S04]  /*19e70*/  LDL R26, [R1+0xa40] ;  /* 0x000a4000011a7983 */ /* 0x000ea80000100800 */
[----:B------:R-:W-:Y:S04]  /*19e80*/  STL.64 [R1+0xc38], R6 ;  /* 0x000c380601007387 */ /* 0x000fe80000100a00 */
[----:B------:R-:W4:Y:S04]  /*19e90*/  LDL R27, [R1+0xa50] ;  /* 0x000a5000011b7983 */ /* 0x000f280000100800 */
[----:B----4-:R0:W-:Y:S04]  /*19ea0*/  STL [R1+0x3c5c], R27 ;  /* 0x003c5c1b01007387 */ /* 0x0101e80000100800 */
[----:B0-----:R-:W4:Y:S04]  /*19eb0*/  LDL R27, [R1+0xa38] ;  /* 0x000a3800011b7983 */ /* 0x001f280000100800 */
[----:B--2---:R0:W-:Y:S04]  /*19ec0*/  STL [R1+0x3c60], R26 ;  /* 0x003c601a01007387 */ /* 0x0041e80000100800 */
[----:B0-----:R-:W2:Y:S01]  /*19ed0*/  LDL R26, [R1+0xa18] ;  /* 0x000a1800011a7983 */ /* 0x001ea20000100800 */
[----:B------:R-:W-:-:S04]  /*19ee0*/  IMAD.WIDE R6, R9, 0x2, R14 ;  /* 0x0000000209067825 */ /* 0x000fc800078e020e */
[--C-:B------:R-:W-:Y:S01]  /*19ef0*/  IMAD.WIDE R8, R5, 0x2, R14.reuse ;  /* 0x0000000205087825 */ /* 0x100fe200078e020e */
[----:B----4-:R2:W-:Y:S04]  /*19f00*/  STL [R1+0x3c64], R27 ;  /* 0x003c641b01007387 */ /* 0x0105e80000100800 */
[----:B------:R-:W4:Y:S04]  /*19f10*/  LDL R24, [R1+0xa58] ;  /* 0x000a580001187983 */ /* 0x000f280000100800 */
[----:B------:R-:W4:Y:S04]  /*19f20*/  LDL R25, [R1+0x668] ;  /* 0x0006680001197983 */ /* 0x000f280000100800 */
[----:B------:R-:W4:Y:S01]  /*19f30*/  LDL R22, [R1+0x664] ;  /* 0x0006640001167983 */ /* 0x000f220000100800 */
[----:B--2---:R-:W-:-:S03]  /*19f40*/  IMAD.WIDE R26, R26, 0x2, R14 ;  /* 0x000000021a1a7825 */ /* 0x004fc600078e020e */
        /* <DEDUP_REMOVED lines=16> */
[----:B0-----:R-:W2:Y:S04]  /*1a050*/  LDL R6, [R1+0x624] ;  /* 0x0006240001067983 */ /* 0x001ea80000100800 */
[----:B------:R0:W-:Y:S04]  /*1a060*/  STL.64 [R1+0xc50], R8 ;  /* 0x000c500801007387 */ /* 0x0001e80000100a00 */
[----:B------:R-:W2:Y:S04]  /*1a070*/  LDL R7, [R1+0x620] ;  /* 0x0006200001077983 */ /* 0x000ea80000100800 */
[----:B------:R-:W2:Y:S04]  /*1a080*/  LDL R5, [R1+0x614] ;  /* 0x0006140001057983 */ /* 0x000ea80000100800 */
[----:B0-----:R-:W2:Y:S04]  /*1a090*/  LDL R8, [R1+0x61c] ;  /* 0x00061c0001087983 */ /* 0x001ea80000100800 */
[----:B------:R-:W2:Y:S04]  /*1a0a0*/  LDL R9, [R1+0x618] ;  /* 0x0006180001097983 */ /* 0x000ea80000100800 */
[----:B------:R3:W-:Y:S02]  /*1a0b0*/  STL.64 [R1+0xc60], R26 ;  /* 0x000c601a01007387 */ /* 0x0007e40000100a00 */
[----:B---3--:R-:W-:-:S05]  /*1a0c0*/  IMAD.WIDE R26, R2, 0x2, R14 ;  /* 0x00000002021a7825 */ /* 0x008fca00078e020e */
[----:B------:R0:W-:Y:S04]  /*1a0d0*/  STL.64 [R1+0xc70], R26 ;  /* 0x000c701a01007387 */ /* 0x0001e80000100a00 */
[----:B0-----:R-:W3:Y:S04]  /*1a0e0*/  LDL.LU R27, [R1+0x3c64] ;  /* 0x003c6400011b7983 */ /* 0x001ee80000300800 */
[----:B------:R-:W2:Y:S01]  /*1a0f0*/  LDL R2, [R1+0x610] ;  /* 0x0006100001027983 */ /* 0x000ea20000100800 */
        /* <DEDUP_REMOVED lines=8> */
[----:B----4-:R-:W-:-:S05]  /*1a180*/  IMAD.WIDE R26, R24, 0x2, R14 ;  /* 0x00000002181a7825 */ /* 0x010fca00078e020e */
[----:B------:R0:W-:Y:S02]  /*1a190*/  STL.64 [R1+0xca0], R26 ;  /* 0x000ca01a01007387 */ /* 0x0001e40000100a00 */
[----:B0-----:R-:W-:-:S04]  /*1a1a0*/  IMAD.WIDE R26, R25, 0x2, R14 ;  /* 0x00000002191a7825 */ /* 0x001fc800078e020e */
[--C-:B------:R-:W-:Y:S01]  /*1a1b0*/  IMAD.WIDE R24, R22, 0x2, R14.reuse ;  /* 0x0000000216187825 */ /* 0x100fe200078e020e */
[----:B------:R2:W-:Y:S04]  /*1a1c0*/  STL.64 [R1+0xcb0], R26 ;  /* 0x000cb01a01007387 */ /* 0x0005e80000100a00 */
[----:B------:R0:W-:Y:S01]  /*1a1d0*/  STL.64 [R1+0xcc0], R24 ;  /* 0x000cc01801007387 */ /* 0x0001e20000100a00 */
[----:B--2---:R-:W-:-:S04]  /*1a1e0*/  IMAD.WIDE R26, R23, 0x2, R14 ;  /* 0x00000002171a7825 */ /* 0x004fc800078e020e */
[--C-:B0-----:R-:W-:Y:S01]  /*1a1f0*/  IMAD.WIDE R24, R20, 0x2, R14.reuse ;  /* 0x0000000214187825 */ /* 0x101fe200078e020e */
        /* <DEDUP_REMOVED lines=24> */
[----:B------:R-:W2:Y:S04]  /*1a380*/  LDL R3, [R1+0x60c] ;  /* 0x00060c0001037983 */ /* 0x000ea80000100800 */
[----:B------:R0:W-:Y:S04]  /*1a390*/  STL.64 [R1+0xd68], R12 ;  /* 0x000d680c01007387 */ /* 0x0001e80000100a00 */
[----:B------:R-:W3:Y:S04]  /*1a3a0*/  LDL R4, [R1+0x608] ;  /* 0x0006080001047983 */ /* 0x000ee80000100800 */
[----:B------:R1:W-:Y:S01]  /*1a3b0*/  STL.64 [R1+0xd78], R10 ;  /* 0x000d780a01007387 */ /* 0x0003e20000100a00 */
[----:B0-----:R-:W-:-:S04]  /*1a3c0*/  IMAD.WIDE R12, R6, 0x2, R14 ;  /* 0x00000002060c7825 */ /* 0x001fc800078e020e */
[----:B-1----:R-:W-:-:S04]  /*1a3d0*/  IMAD.WIDE R10, R29, 0x2, R14 ;  /* 0x000000021d0a7825 */ /* 0x002fc800078e020e */
[--C-:B------:R-:W-:Y:S01]  /*1a3e0*/  IMAD.WIDE R6, R7, 0x2, R14.reuse ;  /* 0x0000000207067825 */ /* 0x100fe200078e020e */
[----:B------:R0:W-:Y:S04]  /*1a3f0*/  STL.64 [R1+0xd88], R10 ;  /* 0x000d880a01007387 */ /* 0x0001e80000100a00 */
[----:B------:R-:W-:Y:S04]  /*1a400*/  STL.64 [R1+0xd90], R12 ;  /* 0x000d900c01007387 */ /* 0x000fe80000100a00 */
[----:B------:R1:W-:Y:S01]  /*1a410*/  STL.64 [R1+0xd98], R6 ;  /* 0x000d980601007387 */ /* 0x0003e20000100a00 */
[----:B0-----:R-:W-:-:S05]  /*1a420*/  IMAD.WIDE R10, R8, 0x2, R14 ;  /* 0x00000002080a7825 */ /* 0x001fca00078e020e */
[----:B------:R-:W-:Y:S01]  /*1a430*/  STL.64 [R1+0xda0], R10 ;  /* 0x000da00a01007387 */ /* 0x000fe20000100a00 */
[----:B-1----:R-:W-:-:S03]  /*1a440*/  IMAD.WIDE R6, R5, 0x2, R14 ;  /* 0x0000000205067825 */ /* 0x002fc600078e020e */
[----:B------:R-:W4:Y:S01]  /*1a450*/  LDL R5, [R1+0x600] ;  /* 0x0006000001057983 */ /* 0x000f220000100800 */
[----:B------:R-:W-:-:S05]  /*1a460*/  IMAD.WIDE R8, R9, 0x2, R14 ;  /* 0x0000000209087825 */ /* 0x000fca00078e020e */
[----:B------:R-:W-:Y:S04]  /*1a470*/  STL.64 [R1+0xda8], R8 ;  /* 0x000da80801007387 */ /* 0x000fe80000100a00 */
[----:B----4-:R-:W-:Y:S04]  /*1a480*/  STL [R1+0x3c58], R5 ;  /* 0x003c580501007387 */ /* 0x010fe80000100800 */
[----:B------:R0:W-:Y:S04]  /*1a490*/  STL.64 [R1+0xdb0], R6 ;  /* 0x000db00601007387 */ /* 0x0001e80000100a00 */
[----:B------:R-:W4:Y:S04]  /*1a4a0*/  LDL R27, [R1+0x5f4] ;  /* 0x0005f400011b7983 */ /* 0x000f280000100800 */
[----:B------:R-:W4:Y:S01]  /*1a4b0*/  LDL R26, [R1+0x5f8] ;  /* 0x0005f800011a7983 */ /* 0x000f220000100800 */
[----:B0-----:R-:W-:-:S04]  /*1a4c0*/  IMAD.WIDE R6, R2, 0x2, R14 ;  /* 0x0000000202067825 */ /* 0x001fc800078e020e */
[--C-:B--2---:R-:W-:Y:S01]  /*1a4d0*/  IMAD.WIDE R8, R3, 0x2, R14.reuse ;  /* 0x0000000203087825 */ /* 0x104fe200078e020e */
[----:B------:R-:W-:Y:S03]  /*1a4e0*/  STL.64 [R1+0xdb8], R6 ;  /* 0x000db80601007387 */ /* 0x000fe60000100a00 */
[----:B---3--:R-:W-:-:S04]  /*1a4f0*/  IMAD.WIDE R2, R4, 0x2, R14 ;  /* 0x0000000204027825 */ /* 0x008fc800078e020e */
[--C-:B------:R-:W-:Y:S01]  /*1a500*/  IMAD.WIDE R4, R0, 0x2, R14.reuse ;  /* 0x0000000200047825 */ /* 0x100fe200078e020e */
[----:B----4-:R0:W-:Y:S04]  /*1a510*/  STL [R1+0x3c50], R27 ;  /* 0x003c501b01007387 */ /* 0x0101e80000100800 */
[----:B0-----:R-:W2:Y:S04]  /*1a520*/  LDL R27, [R1+0x5fc] ;  /* 0x0005fc00011b7983 */ /* 0x001ea80000100800 */
[----:B------:R-:W-:Y:S04]  /*1a530*/  STL [R1+0x3c54], R26 ;  /* 0x003c541a01007387 */ /* 0x000fe80000100800 */
[----:B------:R-:W3:Y:S04]  /*1a540*/  LDL R24, [R1+0x5f0] ;  /* 0x0005f00001187983 */ /* 0x000ee80000100800 */
        /* <DEDUP_REMOVED lines=15> */
[----:B------:R0:W-:Y:S04]  /*1a640*/  STL.64 [R1+0xdc0], R8 ;  /* 0x000dc00801007387 */ /* 0x0001e80000100a00 */
[----:B------:R-:W4:Y:S04]  /*1a650*/  LDL R28, [R1+0x5b0] ;  /* 0x0005b000011c7983 */ /* 0x000f280000100800 */
[----:B------:R1:W-:Y:S04]  /*1a660*/  STL.64 [R1+0xdc8], R2 ;  /* 0x000dc80201007387 */ /* 0x0003e80000100a00 */
[----:B------:R-:W4:Y:S04]  /*1a670*/  LDL R29, [R1+0x5ac] ;  /* 0x0005ac00011d7983 */ /* 0x000f280000100800 */
[----:B0-----:R-:W4:Y:S04]  /*1a680*/  LDL R8, [R1+0x5a8] ;  /* 0x0005a80001087983 */ /* 0x001f280000100800 */
[----:B------:R-:W4:Y:S04]  /*1a690*/  LDL R9, [R1+0x5a4] ;  /* 0x0005a40001097983 */ /* 0x000f280000100800 */
[----:B-1----:R-:W4:Y:S04]  /*1a6a0*/  LDL R2, [R1+0x5a0] ;  /* 0x0005a00001027983 */ /* 0x002f280000100800 */
[----:B------:R0:W-:Y:S04]  /*1a6b0*/  STL.64 [R1+0xdd0], R4 ;  /* 0x000dd00401007387 */ /* 0x0001e80000100a00 */
[----:B0-----:R-:W3:Y:S04]  /*1a6c0*/  LDL.LU R5, [R1+0x3c58] ;  /* 0x003c580001057983 */ /* 0x001ee80000300800 */
[----:B------:R-:W4:Y:S01]  /*1a6d0*/  LDL R3, [R1+0x59c] ;  /* 0x00059c0001037983 */ /* 0x000f220000100800 */
[----:B--2---:R-:W-:-:S04]  /*1a6e0*/  IMAD.WIDE R26, R27, 0x2, R14 ;  /* 0x000000021b1a7825 */ /* 0x004fc800078e020e */
[----:B---3--:R-:W-:-:S05]  /*1a6f0*/  IMAD.WIDE R4, R5, 0x2, R14 ;  /* 0x0000000205047825 */ /* 0x008fca00078e020e */
[----:B------:R0:W-:Y:S04]  /*1a700*/  STL.64 [R1+0xdd8], R4 ;  /* 0x000dd80401007387 */ /* 0x0001e80000100a00 */
[----:B0-----:R-:W2:Y:S04]  /*1a710*/  LDL R4, [R1+0x598] ;  /* 0x0005980001047983 */ /* 0x001ea80000100800 */
[----:B------:R-:W3:Y:S04]  /*1a720*/  LDL R5, [R1+0x594] ;  /* 0x0005940001057983 */ /* 0x000ee80000100800 */
[----:B------:R0:W-:Y:S04]  /*1a730*/  STL.64 [R1+0xde0], R26 ;  /* 0x000de01a01007387 */ /* 0x0001e80000100a00 */
[----:B0-----:R-:W4:Y:S02]  /*1a740*/  LDL.LU R26, [R1+0x3c54] ;  /* 0x003c5400011a7983 */ /* 0x001f240000300800 */
[----:B----4-:R-:W-:-:S05]  /*1a750*/  IMAD.WIDE R26, R26, 0x2, R14 ;  /* 0x000000021a1a7825 */ /* 0x010fca00078e020e */
[----:B------:R0:W-:Y:S04]  /*1a760*/  STL.64 [R1+0xde8], R26 ;  /* 0x000de81a01007387 */ /* 0x0001e80000100a00 */
[----:B0-----:R-:W4:Y:S02]  /*1a770*/  LDL.LU R27, [R1+0x3c50] ;  /* 0x003c5000011b7983 */ /* 0x001f240000300800 */
[----:B----4-:R-:W-:-:S05]  /*1a780*/  IMAD.WIDE R26, R27, 0x2, R14 ;  /* 0x000000021b1a7825 */ /* 0x010fca00078e020e */
[----:B------:R0:W-:Y:S02]  /*1a790*/  STL.64 [R1+0xdf0], R26 ;  /* 0x000df01a01007387 */ /* 0x0001e40000100a00 */
[----:B0-----:R-:W-:-:S04]  /*1a7a0*/  IMAD.WIDE R26, R24, 0x2, R14 ;  /* 0x00000002181a7825 */ /* 0x001fc800078e020e */
        /* <DEDUP_REMOVED lines=14> */
[--C-:B----4-:R-:W-:Y:S01]  /*1a890*/  IMAD.WIDE R20, R16, 0x2, R14.reuse ;  /* 0x0000000210147825 */ /* 0x110fe200078e020e */
        /* <DEDUP_REMOVED lines=12> */
[----:B------:R-:W4:Y:S04]  /*1a960*/  LDL R6, [R1+0x590] ;  /* 0x0005900001067983 */ /* 0x000f280000100800 */
[----:B------:R0:W-:Y:S04]  /*1a970*/  STL.64 [R1+0xe60], R16 ;  /* 0x000e601001007387 */ /* 0x0001e80000100a00 */
[----:B------:R-:W4:Y:S04]  /*1a980*/  LDL R7, [R1+0x58c] ;  /* 0x00058c0001077983 */ /* 0x000f280000100800 */
[----:B------:R1:W-:Y:S01]  /*1a990*/  STL.64 [R1+0xe68], R12 ;  /* 0x000e680c01007387 */ /* 0x0003e20000100a00 */
[----:B0-----:R-:W-:-:S04]  /*1a9a0*/  IMAD.WIDE R16, R11, 0x2, R14 ;  /* 0x000000020b107825 */ /* 0x001fc800078e020e */
[--C-:B------:R-:W-:Y:S01]  /*1a9b0*/  IMAD.WIDE R10, R29, 0x2, R14.reuse ;  /* 0x000000021d0a7825 */ /* 0x100fe200078e020e */
[----:B------:R0:W-:Y:S03]  /*1a9c0*/  STL.64 [R1+0xe70], R16 ;  /* 0x000e701001007387 */ /* 0x0001e60000100a00 */
[----:B-1----:R-:W-:-:S05]  /*1a9d0*/  IMAD.WIDE R12, R28, 0x2, R14 ;  /* 0x000000021c0c7825 */ /* 0x002fca00078e020e */
[----:B------:R1:W-:Y:S01]  /*1a9e0*/  STL.64 [R1+0xe78], R12 ;  /* 0x000e780c01007387 */ /* 0x0003e20000100a00 */
[----:B0-----:R-:W-:-:S03]  /*1a9f0*/  IMAD.WIDE R16, R8, 0x2, R14 ;  /* 0x0000000208107825 */ /* 0x001fc600078e020e */
[----:B------:R0:W-:Y:S04]  /*1aa00*/  STL.64 [R1+0xe80], R10 ;  /* 0x000e800a01007387 */ /* 0x0001e80000100a00 */
[----:B------:R-:W-:Y:S01]  /*1aa10*/  STL.64 [R1+0xe88], R16 ;  /* 0x000e881001007387 */ /* 0x000fe20000100a00 */
[----:B-1----:R-:W-:-:S03]  /*1aa20*/  IMAD.WIDE R12, R9, 0x2, R14 ;  /* 0x00000002090c7825 */ /* 0x002fc600078e020e */
[----:B------:R-:W4:Y:S01]  /*1aa30*/  LDL R8, [R1+0x588] ;  /* 0x0005880001087983 */ /* 0x000f220000100800 */
[----:B0-----:R-:W-:-:S03]  /*1aa40*/  IMAD.WIDE R10, R2, 0x2, R14 ;  /* 0x00000002020a7825 */ /* 0x001fc600078e020e */
[----:B------:R-:W-:Y:S04]  /*1aa50*/  STL.64 [R1+0xe90], R12 ;  /* 0x000e900c01007387 */ /* 0x000fe80000100a00 */
[----:B------:R-:W4:Y:S04]  /*1aa60*/  LDL R9, [R1+0x584] ;  /* 0x0005840001097983 */ /* 0x000f280000100800 */
[----:B------:R0:W-:Y:S02]  /*1aa70*/  STL.64 [R1+0xe98], R10 ;  /* 0x000e980a01007387 */ /* 0x0001e40000100a00 */
[----:B0-----:R-:W-:-:S04]  /*1aa80*/  IMAD.WIDE R10, R3, 0x2, R14 ;  /* 0x00000002030a7825 */ /* 0x001fc800078e020e */
[--C-:B--2---:R-:W-:Y:S01]  /*1aa90*/  IMAD.WIDE R2, R4, 0x2, R14.reuse ;  /* 0x0000000204027825 */ /* 0x104fe200078e020e */
[----:B------:R-:W-:Y:S03]  /*1aaa0*/  STL.64 [R1+0xea0], R10 ;  /* 0x000ea00a01007387 */ /* 0x000fe60000100a00 */
[--C-:B---3--:R-:W-:Y:S01]  /*1aab0*/  IMAD.WIDE R4, R5, 0x2, R14.reuse ;  /* 0x0000000205047825 */ /* 0x108fe200078e020e */
[----:B------:R-:W2:Y:S04]  /*1aac0*/  LDL R26, [R1+0x57c] ;  /* 0x00057c00011a7983 */ /* 0x000ea80000100800 */
[----:B------:R0:W-:Y:S04]  /*1aad0*/  STL.64 [R1+0xea8], R2 ;  /* 0x000ea80201007387 */ /* 0x0001e80000100a00 */
[----:B0-----:R-:W3:Y:S04]  /*1aae0*/  LDL R2, [R1+0x578] ;  /* 0x0005780001027983 */ /* 0x001ee80000100800 */
[----:B------:R-:W-:Y:S04]  /*1aaf0*/  STL.64 [R1+0xeb0], R4 ;  /* 0x000eb00401007387 */ /* 0x000fe80000100a00 */
[----:B------:R-:W4:Y:S04]  /*1ab00*/  LDL R3, [R1+0x574] ;  /* 0x0005740001037983 */ /* 0x000f280000100800 */
[----:B----4-:R0:W-:Y:S04]  /*1ab10*/  STL [R1+0x3c48], R3 ;  /* 0x003c480301007387 */ /* 0x0101e80000100800 */
[----:B0-----:R-:W4:Y:S01]  /*1ab20*/  LDL R3, [R1+0x580] ;  /* 0x0005800001037983 */ /* 0x001f220000100800 */
[----:B------:R-:W-:-:S03]  /*1ab30*/  IMAD.WIDE R10, R6, 0x2, R14 ;  /* 0x00000002060a7825 */ /* 0x000fc600078e020e */
[----:B---3--:R-:W-:Y:S01]  /*1ab40*/  STL [R1+0x3c4c], R2 ;  /* 0x003c4c0201007387 */ /* 0x008fe20000100800 */
[----:B------:R-:W-:-:S03]  /*1ab50*/  IMAD.WIDE R6, R7, 0x2, R14 ;  /* 0x0000000207067825 */ /* 0x000fc600078e020e */
        /* <DEDUP_REMOVED lines=13> */
[----:B------:R0:W-:Y:S04]  /*1ac30*/  STL.64 [R1+0xeb8], R10 ;  /* 0x000eb80a01007387 */ /* 0x0001e80000100a00 */
[----:B------:R-:W3:Y:S04]  /*1ac40*/  LDL R12, [R1+0x534] ;  /* 0x00053400010c7983 */ /* 0x000ee80000100800 */
[----:B------:R1:W-:Y:S04]  /*1ac50*/  STL.64 [R1+0xec0], R6 ;  /* 0x000ec00601007387 */ /* 0x0003e80000100a00 */
[----:B------:R-:W3:Y:S04]  /*1ac60*/  LDL R13, [R1+0x530] ;  /* 0x00053000010d7983 */ /* 0x000ee80000100800 */
[----:B0-----:R-:W3:Y:S01]  /*1ac70*/  LDL R10, [R1+0x52c] ;  /* 0x00052c00010a7983 */ /* 0x001ee20000100800 */
[----:B-1----:R-:W-:-:S03]  /*1ac80*/  IMAD.WIDE R6, R8, 0x2, R14 ;  /* 0x0000000208067825 */ /* 0x002fc600078e020e */
[----:B------:R-:W3:Y:S01]  /*1ac90*/  LDL R11, [R1+0x604] ;  /* 0x00060400010b7983 */ /* 0x000ee20000100800 */
[----:B------:R-:W-:-:S03]  /*1aca0*/  IMAD.WIDE R8, R9, 0x2, R14 ;  /* 0x0000000209087825 */ /* 0x000fc600078e020e */
[----:B------:R-:W3:Y:S04]  /*1acb0*/  LDL R28, [R1+0x528] ;  /* 0x00052800011c7983 */ /* 0x000ee80000100800 */
[----:B------:R-:W3:Y:S04]  /*1acc0*/  LDL.LU R29, [R1+0x14] ;  /* 0x00001400011d7983 */ /* 0x000ee80000300800 */
[----:B------:R0:W-:Y:S04]  /*1acd0*/  STL.64 [R1+0xec8], R6 ;  /* 0x000ec80601007387 */ /* 0x0001e80000100a00 */
[----:B0-----:R-:W3:Y:S04]  /*1ace0*/  LDL.LU R6, [R1+0x18] ;  /* 0x0000180001067983 */ /* 0x001ee80000300800 */
[----:B------:R0:W-:Y:S04]  /*1acf0*/  STL.64 [R1+0xed0], R8 ;  /* 0x000ed00801007387 */ /* 0x0001e80000100a00 */
[----:B------:R-:W3:Y:S04]  /*1ad00*/  LDL.LU R7, [R1+0x1c] ;  /* 0x00001c0001077983 */ /* 0x000ee80000300800 */
[----:B0-----:R-:W3:Y:S04]  /*1ad10*/  LDL.LU R8, [R1+0x20] ;  /* 0x0000200001087983 */ /* 0x001ee80000300800 */
[----:B------:R-:W3:Y:S01]  /*1ad20*/  LDL.LU R9, [R1+0x24] ;  /* 0x0000240001097983 */ /* 0x000ee20000300800 */
[----:B----4-:R-:W-:-:S05]  /*1ad30*/  IMAD.WIDE R2, R3, 0x2, R14 ;  /* 0x0000000203027825 */ /* 0x010fca00078e020e */
[----:B------:R2:W-:Y:S02]  /*1ad40*/  STL.64 [R1+0xed8], R2 ;  /* 0x000ed80201007387 */ /* 0x0005e40000100a00 */
[----:B--2---:R-:W-:-:S05]  /*1ad50*/  IMAD.WIDE R2, R26, 0x2, R14 ;  /* 0x000000021a027825 */ /* 0x004fca00078e020e */
[----:B------:R0:W-:Y:S04]  /*1ad60*/  STL.64 [R1+0xee0], R2 ;  /* 0x000ee00201007387 */ /* 0x0001e80000100a00 */
[----:B0-----:R-:W2:Y:S02]  /*1ad70*/  LDL.LU R2, [R1+0x3c4c] ;  /* 0x003c4c0001027983 */ /* 0x001ea40000300800 */
[----:B--2---:R-:W-:-:S05]  /*1ad80*/  IMAD.WIDE R2, R2, 0x2, R14 ;  /* 0x0000000202027825 */ /* 0x004fca00078e020e */
[----:B------:R0:W-:Y:S04]  /*1ad90*/  STL.64 [R1+0xee8], R2 ;  /* 0x000ee80201007387 */ /* 0x0001e80000100a00 */
[----:B0-----:R-:W2:Y:S01]  /*1ada0*/  LDL.LU R3, [R1+0x3c48] ;  /* 0x003c480001037983 */ /* 0x001ea20000300800 */
[----:B---3--:R-:W-:-:S04]  /*1adb0*/  IMAD.WIDE R26, R27, 0x2, R14 ;  /* 0x000000021b1a7825 */ /* 0x008fc800078e020e */
[----:B--2---:R-:W-:-:S05]  /*1adc0*/  IMAD.WIDE R2, R3, 0x2, R14 ;  /* 0x0000000203027825 */ /* 0x004fca00078e020e */
[----:B------:R0:W-:Y:S02]  /*1add0*/  STL.64 [R1+0xef0], R2 ;  /* 0x000ef00201007387 */ /* 0x0001e40000100a00 */
[----:B0-----:R-:W-:-:S04]  /*1ade0*/  IMAD.WIDE R2, R4, 0x2, R14 ;  /* 0x0000000204027825 */ /* 0x001fc800078e020e */
[--C-:B------:R-:W-:Y:S01]  /*1adf0*/  IMAD.WIDE R4, R5, 0x2, R14.reuse ;  /* 0x0000000205047825 */ /* 0x100fe200078e020e */
[----:B------:R0:W-:Y:S04]  /*1ae00*/  STL.64 [R1+0xef8], R2 ;  /* 0x000ef80201007387 */ /* 0x0001e80000100a00 */
[----:B0-----:R-:W2:Y:S04]  /*1ae10*/  LDL.LU.64 R2, [R1+0x3c40] ;  /* 0x003c400001027983 */ /* 0x001ea80000300a00 */
[----:B------:R0:W-:Y:S04]  /*1ae20*/  STL.64 [R1+0xf00], R4 ;  /* 0x000f000401007387 */ /* 0x0001e80000100a00 */
[----:B0-----:R-:W3:Y:S04]  /*1ae30*/  LDL.LU.64 R4, [R1+0x3c38] ;  /* 0x003c380001047983 */ /* 0x001ee80000300a00 */
[----:B------:R0:W-:Y:S02]  /*1ae40*/  STL.64 [R1+0xf08], R26 ;  /* 0x000f081a01007387 */ /* 0x0001e40000100a00 */
[----:B0-----:R-:W-:-:S05]  /*1ae50*/  IMAD.WIDE R26, R24, 0x2, R14 ;  /* 0x00000002181a7825 */ /* 0x001fca00078e020e */
[----:B------:R0:W-:Y:S02]  /*1ae60*/  STL.64 [R1+0xf10], R26 ;  /* 0x000f101a01007387 */ /* 0x0001e40000100a00 */
[----:B0-----:R-:W-:-:S04]  /*1ae70*/  IMAD.WIDE R26, R25, 0x2, R14 ;  /* 0x00000002191a7825 */ /* 0x001fc800078e020e */
[--C-:B------:R-:W-:Y:S01]  /*1ae80*/  IMAD.WIDE R24, R22, 0x2, R14.reuse ;  /* 0x0000000216187825 */ /* 0x100fe200078e020e */
[----:B------:R0:W-:Y:S04]  /*1ae90*/  STL.64 [R1+0xf18], R26 ;  /* 0x000f181a01007387 */ /* 0x0001e80000100a00 */
        /* <DEDUP_REMOVED lines=12> */
[--C-:B---3--:R-:W-:Y:S02]  /*1af60*/  IMAD.WIDE R20, R4, 0x2, R14.reuse ;  /* 0x0000000204147825 */ /* 0x108fe400078e020e */
[----:B------:R-:W3:Y:S04]  /*1af70*/  LDL.LU R4, [R1+0x3c30] ;  /* 0x003c300001047983 */ /* 0x000ee80000300800 */
[----:B------:R0:W-:Y:S02]  /*1af80*/  STL.64 [R1+0xf50], R18 ;  /* 0x000f501201007387 */ /* 0x0001e40000100a00 */
[----:B0-----:R-:W-:-:S02]  /*1af90*/  IMAD.WIDE R18, R5, 0x2, R14 ;  /* 0x0000000205127825 */ /* 0x001fc400078e020e */
[----:B------:R-:W3:Y:S04]  /*1afa0*/  LDL.LU R5, [R1+0x3c2c] ;  /* 0x003c2c0001057983 */ /* 0x000ee80000300800 */
        /* <DEDUP_REMOVED lines=11> */
[----:B------:R-:W-:Y:S01]  /*1b060*/  IMAD.WIDE R10, R28, 0x2, R14 ;  /* 0x000000021c0a7825 */ /* 0x000fe200078e020e */
[----:B------:R-:W-:Y:S04]  /*1b070*/  STL.64 [R1+0xf90], R16 ;  /* 0x000f901001007387 */ /* 0x000fe80000100a00 */
[----:B--2---:R-:W-:Y:S04]  /*1b080*/  STL [R1+0x3bf8], R2 ;  /* 0x003bf80201007387 */ /* 0x004fe80000100800 */
[----:B------:R0:W-:Y:S01]  /*1b090*/  STL.64 [R1+0xf88], R10 ;  /* 0x000f880a01007387 */ /* 0x0001e20000100a00 */
[----:B---3--:R-:W-:-:S04]  /*1b0a0*/  IMAD.WIDE R12, R3, 0x2, R4 ;  /* 0x00000002030c7825 */ /* 0x008fc800078e0204 */
[--C-:B0-----:R-:W-:Y:S01]  /*1b0b0*/  IMAD.WIDE R10, R29, 0x2, R4.reuse ;  /* 0x000000021d0a7825 */ /* 0x101fe200078e0204 */
[----:B------:R0:W-:Y:S03]  /*1b0c0*/  STL.64 [R1+0x268], R12 ;  /* 0x0002680c01007387 */ /* 0x0001e60000100a00 */
[--C-:B------:R-:W-:Y:S01]  /*1b0d0*/  IMAD.WIDE R2, R7, 0x2, R4.reuse ;  /* 0x0000000207027825 */ /* 0x100fe200078e0204 */
[----:B------:R1:W-:Y:S03]  /*1b0e0*/  STL.64 [R1+0x260], R10 ;  /* 0x0002600a01007387 */ /* 0x0003e60000100a00 */
[----:B0-----:R-:W-:-:S04]  /*1b0f0*/  IMAD.WIDE R12, R6, 0x2, R4 ;  /* 0x00000002060c7825 */ /* 0x001fc800078e0204 */
[--C-:B-1----:R-:W-:Y:S01]  /*1b100*/  IMAD.WIDE R10, R8, 0x2, R4.reuse ;  /* 0x00000002080a7825 */ /* 0x102fe200078e0204 */
[----:B------:R-:W-:Y:S04]  /*1b110*/  STL.64 [R1+0x258], R12 ;  /* 0x0002580c01007387 */ /* 0x000fe80000100a00 */
[----:B------:R0:W-:Y:S04]  /*1b120*/  STL.64 [R1+0x250], R2 ;  /* 0x0002500201007387 */ /* 0x0001e80000100a00 */
[----:B0-----:R-:W2:Y:S04]  /*1b130*/  LDL.LU R2, [R1+0x60] ;  /* 0x0000600001027983 */ /* 0x001ea80000300800 */
[----:B------:R-:W-:Y:S04]  /*1b140*/  STL.64 [R1+0x248], R10 ;  /* 0x0002480a01007387 */ /* 0x000fe80000100a00 */
[----:B------:R-:W3:Y:S01]  /*1b150*/  LDL.LU R3, [R1+0x70] ;  /* 0x0000700001037983 */ /* 0x000ee20000300800 */
[----:B------:R-:W-:-:S05]  /*1b160*/  IMAD.WIDE R6, R9, 0x2, R4 ;  /* 0x0000000209067825 */ /* 0x000fca00078e0204 */
[----:B------:R-:W-:Y:S04]  /*1b170*/  STL.64 [R1+0x240], R6 ;  /* 0x0002400601007387 */ /* 0x000fe80000100a00 */
[----:B---3--:R0:W-:Y:S04]  /*1b180*/  STL [R1+0x3c14], R3 ;  /* 0x003c140301007387 */ /* 0x0081e80000100800 */
[----:B0-----:R-:W3:Y:S04]  /*1b190*/  LDL.LU R3, [R1+0x58] ;  /* 0x0000580001037983 */ /* 0x001ee80000300800 */
[----:B--2---:R0:W-:Y:S04]  /*1b1a0*/  STL [R1+0x3c18], R2 ;  /* 0x003c180201007387 */ /* 0x0041e80000100800 */
[----:B0-----:R-:W2:Y:S04]  /*1b1b0*/  LDL.LU R2, [R1+0x40] ;  /* 0x0000400001027983 */ /* 0x001ea80000300800 */
[----:B---3--:R0:W-:Y:S04]  /*1b1c0*/  STL [R1+0x3c1c], R3 ;  /* 0x003c1c0301007387 */ /* 0x0081e80000100800 */
[----:B0-----:R-:W3:Y:S04]  /*1b1d0*/  LDL.LU R3, [R1+0x3c] ;  /* 0x00003c0001037983 */ /* 0x001ee80000300800 */
[----:B--2---:R0:W-:Y:S04]  /*1b1e0*/  STL [R1+0x3c20], R2 ;  /* 0x003c200201007387 */ /* 0x0041e80000100800 */
[----:B0-----:R-:W2:Y:S04]  /*1b1f0*/  LDL.LU R2, [R1+0x2c] ;  /* 0x00002c0001027983 */ /* 0x001ea80000300800 */
[----:B---3--:R0:W-:Y:S04]  /*1b200*/  STL [R1+0x3c24], R3 ;  /* 0x003c240301007387 */ /* 0x0081e80000100800 */
[----:B0-----:R-:W3:Y:S04]  /*1b210*/  LDL.LU R3, [R1+0x28] ;  /* 0x0000280001037983 */ /* 0x001ee80000300800 */
[----:B--2---:R3:W-:Y:S04]  /*1b220*/  STL [R1+0x3c28], R2 ;  /* 0x003c280201007387 */ /* 0x0047e80000100800 */
        /* <DEDUP_REMOVED lines=46> */
[----:B----4-:R-:W-:-:S04]  /*1b510*/  IMAD.WIDE R2, R15, 0x2, R4 ;  /* 0x000000020f027825 */ /* 0x010fc800078e0204 */
        /* <DEDUP_REMOVED lines=8> */
[----:B------:R-:W-:Y:S01]  /*1b5a0*/  STL.64 [R1+0x1d8], R24 ;  /* 0x0001d81801007387 */ /* 0x000fe20000100a00 */
        /* <DEDUP_REMOVED lines=22> */
[----:B------:R-:W-:Y:S03]  /*1b710*/  STL.64 [R1+0x180], R14 ;  /* 0x0001800e01007387 */ /* 0x000fe60000100a00 */
[--C-:B------:R-:W-:Y:S01]  /*1b720*/  IMAD.WIDE R10, R29, 0x2, R4.reuse ;  /* 0x000000021d0a7825 */ /* 0x100fe200078e0204 */
[----:B------:R1:W-:Y:S03]  /*1b730*/  STL.64 [R1+0x178], R12 ;  /* 0x0001780c01007387 */ /* 0x0003e60000100a00 */
[----:B0-----:R-:W-:-:S05]  /*1b740*/  IMAD.WIDE R2, R28, 0x2, R4 ;  /* 0x000000021c027825 */ /* 0x001fca00078e0204 */
[----:B------:R0:W-:Y:S01]  /*1b750*/  STL.64 [R1+0x170], R2 ;  /* 0x0001700201007387 */ /* 0x0001e20000100a00 */
[----:B-1----:R-:W-:-:S03]  /*1b760*/  IMAD.WIDE R12, R6, 0x2, R4 ;  /* 0x00000002060c7825 */ /* 0x002fc600078e0204 */
[----:B------:R1:W-:Y:S04]  /*1b770*/  STL.64 [R1+0x168], R10 ;  /* 0x0001680a01007387 */ /* 0x0003e80000100a00 */
[----:B------:R-:W-:Y:S01]  /*1b780*/  STL.64 [R1+0x160], R12 ;  /* 0x0001600c01007387 */ /* 0x000fe20000100a00 */
[----:B0-----:R-:W-:-:S04]  /*1b790*/  IMAD.WIDE R2, R7, 0x2, R4 ;  /* 0x0000000207027825 */ /* 0x001fc800078e0204 */
[--C-:B-1----:R-:W-:Y:S01]  /*1b7a0*/  IMAD.WIDE R10, R8, 0x2, R4.reuse ;  /* 0x00000002080a7825 */ /* 0x102fe200078e0204 */
        /* <DEDUP_REMOVED lines=66> */
[----:B0-----:R-:W2:Y:S04]  /*1bbd0*/  LDL.LU R2, [R1+0x3bf8] ;  /* 0x003bf80001027983 */ /* 0x001ea80000300800 */
[----:B------:R0:W-:Y:S02]  /*1bbe0*/  STL.64 [R1+0xf8], R26 ;  /* 0x0000f81a01007387 */ /* 0x0001e40000100a00 */
[----:B0-----:R-:W-:-:S04]  /*1bbf0*/  IMAD.WIDE R26, R24, 0x2, R4 ;  /* 0x00000002181a7825 */ /* 0x001fc800078e0204 */
[--C-:B------:R-:W-:Y:S01]  /*1bc00*/  IMAD.WIDE R24, R25, 0x2, R4.reuse ;  /* 0x0000000219187825 */ /* 0x100fe200078e0204 */
[----:B------:R0:W-:Y:S04]  /*1bc10*/  STL.64 [R1+0xf0], R26 ;  /* 0x0000f01a01007387 */ /* 0x0001e80000100a00 */
[----:B0-----:R-:W3:Y:S04]  /*1bc20*/  LDL.LU.64 R26, [R1+0x3bf0] ;  /* 0x003bf000011a7983 */ /* 0x001ee80000300a00 */
[----:B------:R0:W-:Y:S02]  /*1bc30*/  STL.64 [R1+0xe8], R24 ;  /* 0x0000e81801007387 */ /* 0x0001e40000100a00 */
[----:B0-----:R-:W-:-:S04]  /*1bc40*/  IMAD.WIDE R24, R22, 0x2, R4 ;  /* 0x0000000216187825 */ /* 0x001fc800078e0204 */
[--C-:B------:R-:W-:Y:S01]  /*1bc50*/  IMAD.WIDE R22, R23, 0x2, R4.reuse ;  /* 0x0000000217167825 */ /* 0x100fe200078e0204 */
[----:B------:R0:W-:Y:S04]  /*1bc60*/  STL.64 [R1+0xe0], R24 ;  /* 0x0000e01801007387 */ /* 0x0001e80000100a00 */
[----:B0-----:R-:W4:Y:S04]  /*1bc70*/  LDL.LU.64 R24, [R1+0x3be8] ;  /* 0x003be80001187983 */ /* 0x001f280000300a00 */
        /* <DEDUP_REMOVED lines=40> */
[----:B------:R0:W-:Y:S04]  /*1bf00*/  STL.64 [R1+0x58], R8 ;  /* 0x0000580801007387 */ /* 0x0001e80000100a00 */
[----:B0-----:R-:W4:Y:S01]  /*1bf10*/  LDL.LU.64 R8, [R1+0x3ba0] ;  /* 0x003ba00001087983 */ /* 0x001f220000300a00 */
[----:B------:R-:W-:-:S05]  /*1bf20*/  IMAD.WIDE R14, R15, 0x2, R4 ;  /* 0x000000020f0e7825 */ /* 0x000fca00078e0204 */
[----:B------:R2:W-:Y:S02]  /*1bf30*/  STL.64 [R1+0x50], R14 ;  /* 0x0000500e01007387 */ /* 0x0005e40000100a00 */
[----:B--2---:R-:W-:-:S05]  /*1bf40*/  IMAD.WIDE R14, R2, 0x2, R4 ;  /* 0x00000002020e7825 */ /* 0x004fca00078e0204 */
[----:B------:R4:W-:Y:S01]  /*1bf50*/  STL.64 [R1+0x48], R14 ;  /* 0x0000480e01007387 */ /* 0x0009e20000100a00 */
[----:B---3--:R-:W-:-:S05]  /*1bf60*/  IMAD.WIDE R2, R10, 0x2, R4 ;  /* 0x000000020a027825 */ /* 0x008fca00078e0204 */
[----:B------:R0:W-:Y:S01]  /*1bf70*/  STL.64 [R1+0x40], R2 ;  /* 0x0000400201007387 */ /* 0x0001e20000100a00 */
[----:B------:R-:W-:-:S04]  /*1bf80*/  IMAD.WIDE R10, R11, 0x2, R4 ;  /* 0x000000020b0a7825 */ /* 0x000fc800078e0204 */
[----:B----4-:R-:W-:-:S04]  /*1bf90*/  IMAD.WIDE R14, R9, 0x2, R4 ;  /* 0x00000002090e7825 */ /* 0x010fc800078e0204 */
[--C-:B0-----:R-:W-:Y:S01]  /*1bfa0*/  IMAD.WIDE R2, R8, 0x2, R4.reuse ;  /* 0x0000000208027825 */ /* 0x101fe200078e0204 */
        /* <DEDUP_REMOVED lines=8> */
[----:B------:R0:W-:Y:S03]  /*1c030*/  STL.64 [R1+0x18], R2 ;  /* 0x0000180201007387 */ /* 0x0001e60000100a00 */
[--C-:B--2---:R-:W-:Y:S01]  /*1c040*/  IMAD.WIDE R6, R23, 0x2, R4.reuse ;  /* 0x0000000217067825 */ /* 0x104fe200078e0204 */
[----:B------:R1:W-:Y:S03]  /*1c050*/  STL.64 [R1+0x10], R8 ;  /* 0x0000100801007387 */ /* 0x0003e60000100a00 */
[----:B0-----:R-:W-:-:S04]  /*1c060*/  IMAD.WIDE R2, R28, 0x2, R4 ;  /* 0x000000021c027825 */ /* 0x001fc800078e0204 */
[--C-:B------:R-:W-:Y:S01]  /*1c070*/  IMAD.WIDE R28, R29, 0x2, R4.reuse ;  /* 0x000000021d1c7825 */ /* 0x100fe200078e0204 */
[----:B------:R0:W-:Y:S04]  /*1c080*/  STL.64 [R1+0x8], R6 ;  /* 0x0000080601007387 */ /* 0x0001e80000100a00 */
[----:B------:R-:W-:Y:S01]  /*1c090*/  STL.64 [R1+0x3b50], R28 ;  /* 0x003b501c01007387 */ /* 0x000fe20000100a00 */
[----:B-1----:R-:W-:-:S03]  /*1c0a0*/  IMAD.WIDE R8, R19, 0x2, R4 ;  /* 0x0000000213087825 */ /* 0x002fc600078e0204 */
[----:B------:R1:W-:Y:S01]  /*1c0b0*/  STL.64 [R1], R2 ;  /* 0x0000000201007387 */ /* 0x0003e20000100a00 */
[----:B0-----:R-:W-:-:S04]  /*1c0c0*/  IMAD.WIDE R6, R13, 0x2, R4 ;  /* 0x000000020d067825 */ /* 0x001fc800078e0204 */
[----:B-1----:R-:W-:-:S05]  /*1c0d0*/  IMAD.WIDE R2, R21, 0x2, R4 ;  /* 0x0000000215027825 */ /* 0x002fca00078e0204 */
[----:B------:R0:W-:Y:S01]  /*1c0e0*/  STL.64 [R1+0x3b48], R2 ;  /* 0x003b480201007387 */ /* 0x0001e20000100a00 */
[----:B------:R-:W-:-:S03]  /*1c0f0*/  IMAD.WIDE R12, R12, 0x2, R4 ;  /* 0x000000020c0c7825 */ /* 0x000fc600078e0204 */
[----:B------:R1:W-:Y:S04]  /*1c100*/  STL.64 [R1+0x3b40], R6 ;  /* 0x003b400601007387 */ /* 0x0003e80000100a00 */
[----:B------:R-:W-:Y:S04]  /*1c110*/  STL.64 [R1+0x3b38], R8 ;  /* 0x003b380801007387 */ /* 0x000fe80000100a00 */
[----:B0-----:R-:W2:Y:S01]  /*1c120*/  LDL.LU R2, [R1+0x840] ;  /* 0x0008400001027983 */ /* 0x001ea20000300800 */
[----:B------:R-:W-:-:S03]  /*1c130*/  IMAD.WIDE R14, R16, 0x2, R4 ;  /* 0x00000002100e7825 */ /* 0x000fc600078e0204 */
[----:B------:R-:W-:Y:S04]  /*1c140*/  STL.64 [R1+0x3b30], R10 ;  /* 0x003b300a01007387 */ /* 0x000fe80000100a00 */
[----:B------:R-:W3:Y:S04]  /*1c150*/  LDL.LU R3, [R1+0x848] ;  /* 0x0008480001037983 */ /* 0x000ee80000300800 */
[----:B-1----:R-:W4:Y:S04]  /*1c160*/  LDL.LU R7, [R1+0x858] ;  /* 0x0008580001077983 */ /* 0x002f280000300800 */
[----:B------:R0:W-:Y:S01]  /*1c170*/  STL.64 [R1+0x3b58], R12 ;  /* 0x003b580c01007387 */ /* 0x0001e20000100a00 */
[----:B------:R-:W-:-:S03]  /*1c180*/  IMAD.WIDE R16, R17, 0x2, R4 ;  /* 0x0000000211107825 */ /* 0x000fc600078e0204 */
[----:B0-----:R-:W4:Y:S04]  /*1c190*/  LDL.LU R12, [R1+0x84c] ;  /* 0x00084c00010c7983 */ /* 0x001f280000300800 */
[----:B------:R-:W4:Y:S04]  /*1c1a0*/  LDL.LU R13, [R1+0x85c] ;  /* 0x00085c00010d7983 */ /* 0x000f280000300800 */
[----:B------:R-:W4:Y:S04]  /*1c1b0*/  LDL.LU R8, [R1+0x868] ;  /* 0x0008680001087983 */ /* 0x000f280000300800 */
[----:B------:R-:W4:Y:S04]  /*1c1c0*/  LDL.LU R9, [R1+0x86c] ;  /* 0x00086c0001097983 */ /* 0x000f280000300800 */
[----:B------:R0:W-:Y:S04]  /*1c1d0*/  STL.64 [R1+0x3b60], R14 ;  /* 0x003b600e01007387 */ /* 0x0001e80000100a00 */
[----:B0-----:R-:W3:Y:S04]  /*1c1e0*/  LDL.LU R14, [R1+0x834] ;  /* 0x00083400010e7983 */ /* 0x001ee80000300800 */
[----:B------:R-:W4:Y:S04]  /*1c1f0*/  LDL.LU R15, [R1+0x844] ;  /* 0x00084400010f7983 */ /* 0x000f280000300800 */
[----:B------:R-:W4:Y:S04]  /*1c200*/  LDL.LU R10, [R1+0x870] ;  /* 0x00087000010a7983 */ /* 0x000f280000300800 */
[----:B------:R0:W-:Y:S04]  /*1c210*/  STL.64 [R1+0x3b68], R16 ;  /* 0x003b681001007387 */ /* 0x0001e80000100a00 */
[----:B0-----:R-:W3:Y:S01]  /*1c220*/  LDL.LU R17, [R1+0x830] ;  /* 0x0008300001117983 */ /* 0x001ee20000300800 */
[----:B------:R-:W-:-:S03]  /*1c230*/  IMAD.WIDE R18, R18, 0x2, R4 ;  /* 0x0000000212127825 */ /* 0x000fc600078e0204 */
[----:B------:R-:W4:Y:S01]  /*1c240*/  LDL.LU R11, [R1+0x874] ;  /* 0x00087400010b7983 */ /* 0x000f220000300800 */
[----:B------:R-:W-:-:S03]  /*1c250*/  IMAD.WIDE R20, R20, 0x2, R4 ;  /* 0x0000000214147825 */ /* 0x000fc600078e0204 */
[----:B------:R2:W-:Y:S04]  /*1c260*/  STL.64 [R1+0x3b70], R18 ;  /* 0x003b701201007387 */ /* 0x0005e80000100a00 */
[----:B------:R-:W4:Y:S01]  /*1c270*/  LDL.LU R6, [R1+0x880] ;  /* 0x0008800001067983 */ /* 0x000f220000300800 */
[----:B------:R-:W-:-:S03]  /*1c280*/  IMAD.WIDE R22, R22, 0x2, R4 ;  /* 0x0000000216167825 */ /* 0x000fc600078e0204 */
[----:B------:R3:W-:Y:S04]  /*1c290*/  STL.64 [R1+0x3b78], R20 ;  /* 0x003b781401007387 */ /* 0x0007e80000100a00 */
[----:B------:R-:W4:Y:S04]  /*1c2a0*/  LDL.LU R28, [R1+0x884] ;  /* 0x00088400011c7983 */ /* 0x000f280000300800 */
[----:B------:R-:W-:Y:S04]  /*1c2b0*/  STL.64 [R1+0x3b80], R22 ;  /* 0x003b801601007387 */ /* 0x000fe80000100a00 */
[----:B------:R-:W4:Y:S01]  /*1c2c0*/  LDL.LU R29, [R1+0x888] ;  /* 0x00088800011d7983 */ /* 0x000f220000300800 */
[----:B------:R-:W-:-:S04]  /*1c2d0*/  IMAD.WIDE R24, R24, 0x2, R4 ;  /* 0x0000000218187825 */ /* 0x000fc800078e0204 */
[--C-:B------:R-:W-:Y:S01]  /*1c2e0*/  IMAD.WIDE R26, R26, 0x2, R4.reuse ;  /* 0x000000021a1a7825 */ /* 0x100fe200078e0204 */
[----:B------:R-:W-:Y:S04]  /*1c2f0*/  STL.64 [R1+0x3b88], R24 ;  /* 0x003b881801007387 */ /* 0x000fe80000100a00 */
[----:B------:R-:W-:Y:S01]  /*1c300*/  STL.64 [R1+0x3b90], R26 ;  /* 0x003b901a01007387 */ /* 0x000fe20000100a00 */
[----:B--2---:R-:W-:-:S04]  /*1c310*/  IMAD.WIDE R18, R2, 0x2, R4 ;  /* 0x0000000202127825 */ /* 0x004fc800078e0204 */
[----:B---3--:R-:W-:-:S04]  /*1c320*/  IMAD.WIDE R20, R17, 0x2, R4 ;  /* 0x0000000211147825 */ /* 0x008fc800078e0204 */
[--C-:B------:R-:W-:Y:S01]  /*1c330*/  IMAD.WIDE R16, R14, 0x2, R4.reuse ;  /* 0x000000020e107825 */ /* 0x100fe200078e0204 */
[----:B------:R-:W-:Y:S04]  /*1c340*/  STL.64 [R1+0x670], R20 ;  /* 0x0006701401007387 */ /* 0x000fe80000100a00 */
[----:B------:R-:W2:Y:S04]  /*1c350*/  LDL.LU R2, [R1+0x88c] ;  /* 0x00088c0001027983 */ /* 0x000ea80000300800 */
[----:B------:R4:W-:Y:S04]  /*1c360*/  STL.64 [R1+0x680], R16 ;  /* 0x0006801001007387 */ /* 0x0009e80000100a00 */
[----:B------:R-:W-:Y:S01]  /*1c370*/  STL.64 [R1+0x688], R18 ;  /* 0x0006881201007387 */ /* 0x000fe20000100a00 */
[----:B----4-:R-:W-:-:S04]  /*1c380*/  IMAD.WIDE R16, R15, 0x2, R4 ;  /* 0x000000020f107825 */ /* 0x010fc800078e0204 */
[--C-:B------:R-:W-:Y:S02]  /*1c390*/  IMAD.WIDE R14, R3, 0x2, R4.reuse ;  /* 0x00000002030e7825 */ /* 0x100fe400078e0204 */
[----:B------:R-:W3:Y:S04]  /*1c3a0*/  LDL.LU R3, [R1+0x898] ;  /* 0x0008980001037983 */ /* 0x000ee80000300800 */
[----:B------:R0:W-:Y:S04]  /*1c3b0*/  STL.64 [R1+0x698], R16 ;  /* 0x0006981001007387 */ /* 0x0001e80000100a00 */
[----:B------:R1:W-:Y:S01]  /*1c3c0*/  STL.64 [R1+0x6a0], R14 ;  /* 0x0006a00e01007387 */ /* 0x0003e20000100a00 */
[----:B0-----:R-:W-:-:S04]  /*1c3d0*/  IMAD.WIDE R16, R12, 0x2, R4 ;  /* 0x000000020c107825 */ /* 0x001fc800078e0204 */
[--C-:B-1----:R-:W-:Y:S02]  /*1c3e0*/  IMAD.WIDE R14, R7, 0x2, R4.reuse ;  /* 0x00000002070e7825 */ /* 0x102fe400078e0204 */
[----:B------:R-:W4:Y:S02]  /*1c3f0*/  LDL.LU R7, [R1+0x89c] ;  /* 0x00089c0001077983 */ /* 0x000f240000300800 */
[--C-:B------:R-:W-:Y:S02]  /*1c400*/  IMAD.WIDE R12, R13, 0x2, R4.reuse ;  /* 0x000000020d0c7825 */ /* 0x100fe400078e0204 */
[----:B------:R-:W-:Y:S04]  /*1c410*/  STL.64 [R1+0x6b0], R16 ;  /* 0x0006b01001007387 */ /* 0x000fe80000100a00 */
[----:B------:R0:W-:Y:S02]  /*1c420*/  STL.64 [R1+0x6b8], R14 ;  /* 0x0006b80e01007387 */ /* 0x0001e40000100a00 */
[----:B0-----:R-:W-:-:S02]  /*1c430*/  IMAD.WIDE R14, R8, 0x2, R4 ;  /* 0x00000002080e7825 */ /* 0x001fc400078e0204 */
[----:B------:R-:W4:Y:S04]  /*1c440*/  LDL.LU R8, [R1+0x8a0] ;  /* 0x0008a00001087983 */ /* 0x000f280000300800 */
[----:B------:R0:W-:Y:S04]  /*1c450*/  STL.64 [R1+0x6c8], R12 ;  /* 0x0006c80c01007387 */ /* 0x0001e80000100a00 */
[----:B------:R-:W-:Y:S04]  /*1c460*/  STL.64 [R1+0x6d0], R14 ;  /* 0x0006d00e01007387 */ /* 0x000fe80000100a00 */
[----:B------:R-:W4:Y:S01]  /*1c470*/  LDL.LU R22, [R1+0x8a4] ;  /* 0x0008a40001167983 */ /* 0x000f220000300800 */
[----:B0-----:R-:W-:-:S03]  /*1c480*/  IMAD.WIDE R12, R9, 0x2, R4 ;  /* 0x00000002090c7825 */ /* 0x001fc600078e0204 */
[----:B------:R-:W4:Y:S04]  /*1c490*/  LDL.LU R9, [R1+0x8b0] ;  /* 0x0008b00001097983 */ /* 0x000f280000300800 */
[----:B------:R0:W-:Y:S04]  /*1c4a0*/  STL.64 [R1+0x6e0], R12 ;  /* 0x0006e00c01007387 */ /* 0x0001e80000100a00 */
        /* <DEDUP_REMOVED lines=16> */
[----:B------:R-:W4:Y:S04]  /*1c5b0*/  LDL.LU R19, [R1+0x8e4] ;  /* 0x0008e40001137983 */ /* 0x000f280000300800 */
[----:B------:R-:W4:Y:S01]  /*1c5c0*/  LDL.LU R16, [R1+0x8e8] ;  /* 0x0008e80001107983 */ /* 0x000f220000300800 */
[----:B0-----:R-:W-:-:S05]  /*1c5d0*/  IMAD.WIDE R12, R29, 0x2, R4 ;  /* 0x000000021d0c7825 */ /* 0x001fca00078e0204 */
[----:B------:R2:W-:Y:S04]  /*1c5e0*/  STL.64 [R1+0x718], R12 ;  /* 0x0007180c01007387 */ /* 0x0005e80000100a00 */
[----:B------:R-:W4:Y:S04]  /*1c5f0*/  LDL.LU R17, [R1+0x8ec] ;  /* 0x0008ec0001117983 */ /* 0x000f280000300800 */
[----:B------:R-:W4:Y:S04]  /*1c600*/  LDL.LU R14, [R1+0x8f8] ;  /* 0x0008f800010e7983 */ /* 0x000f280000300800 */
[----:B------:R-:W4:Y:S04]  /*1c610*/  LDL.LU R29, [R1+0x8fc] ;  /* 0x0008fc00011d7983 */ /* 0x000f280000300800 */
[----:B------:R-:W4:Y:S01]  /*1c620*/  LDL.LU R15, [R1+0x900] ;  /* 0x00090000010f7983 */ /* 0x000f220000300800 */
[----:B--2---:R-:W-:-:S03]  /*1c630*/  IMAD.WIDE R12, R2, 0x2, R4 ;  /* 0x00000002020c7825 */ /* 0x004fc600078e0204 */
[----:B------:R-:W2:Y:S04]  /*1c640*/  LDL.LU R2, [R1+0x904] ;  /* 0x0009040001027983 */ /* 0x000ea80000300800 */
[----:B------:R0:W-:Y:S04]  /*1c650*/  STL.64 [R1+0x728], R12 ;  /* 0x0007280c01007387 */ /* 0x0001e80000100a00 */
[----:B0-----:R-:W2:Y:S01]  /*1c660*/  LDL.LU R12, [R1+0x910] ;  /* 0x00091000010c7983 */ /* 0x001ea20000300800 */
[----:B---3--:R-:W-:-:S03]  /*1c670*/  IMAD.WIDE R24, R3, 0x2, R4 ;  /* 0x0000000203187825 */ /* 0x008fc600078e0204 */
[----:B------:R-:W3:Y:S04]  /*1c680*/  LDL.LU R3, [R1+0x914] ;  /* 0x0009140001037983 */ /* 0x000ee80000300800 */
[----:B------:R4:W-:Y:S04]  /*1c690*/  STL.64 [R1+0x730], R24 ;  /* 0x0007301801007387 */ /* 0x0009e80000100a00 */
[----:B------:R-:W3:Y:S01]  /*1c6a0*/  LDL.LU R13, [R1+0x918] ;  /* 0x00091800010d7983 */ /* 0x000ee20000300800 */
[----:B----4-:R-:W-:-:S03]  /*1c6b0*/  IMAD.WIDE R24, R7, 0x2, R4 ;  /* 0x0000000207187825 */ /* 0x010fc600078e0204 */
[----:B------:R-:W4:Y:S04]  /*1c6c0*/  LDL.LU R7, [R1+0x91c] ;  /* 0x00091c0001077983 */ /* 0x000f280000300800 */
[----:B------:R0:W-:Y:S02]  /*1c6d0*/  STL.64 [R1+0x740], R24 ;  /* 0x0007401801007387 */ /* 0x0001e40000100a00 */
[--C-:B0-----:R-:W-:Y:S02]  /*1c6e0*/  IMAD.WIDE R24, R8, 0x2, R4.reuse ;  /* 0x0000000208187825 */ /* 0x101fe400078e0204 */
[----:B------:R-:W4:Y:S04]  /*1c6f0*/  LDL.LU R8, [R1+0x928] ;  /* 0x0009280001087983 */ /* 0x000f280000300800 */
[----:B------:R0:W-:Y:S01]  /*1c700*/  STL.64 [R1+0x748], R24 ;  /* 0x0007481801007387 */ /* 0x0001e20000100a00 */
[----:B------:R-:W-:-:S04]  /*1c710*/  IMAD.WIDE R26, R22, 0x2, R4 ;  /* 0x00000002161a7825 */ /* 0x000fc800078e0204 */
[--C-:B0-----:R-:W-:Y:S02]  /*1c720*/  IMAD.WIDE R24, R9, 0x2, R4.reuse ;  /* 0x0000000209187825 */ /* 0x101fe400078e0204 */
[----:B------:R-:W4:Y:S04]  /*1c730*/  LDL.LU R9, [R1+0x92c] ;  /* 0x00092c0001097983 */ /* 0x000f280000300800 */
[----:B------:R-:W-:Y:S01]  /*1c740*/  STL.64 [R1+0x758], R26 ;  /* 0x0007581a01007387 */ /* 0x000fe20000100a00 */
[----:B------:R-:W-:-:S03]  /*1c750*/  IMAD.WIDE R22, R23, 0x2, R4 ;  /* 0x0000000217167825 */ /* 0x000fc600078e0204 */
[----:B------:R0:W-:Y:S02]  /*1c760*/  STL.64 [R1+0x768], R24 ;  /* 0x0007681801007387 */ /* 0x0001e40000100a00 */
[--C-:B0-----:R-:W-:Y:S02]  /*1c770*/  IMAD.WIDE R24, R10, 0x2, R4.reuse ;  /* 0x000000020a187825 */ /* 0x101fe400078e0204 */
[----:B------:R-:W4:Y:S04]  /*1c780*/  LDL.LU R10, [R1+0x930] ;  /* 0x00093000010a7983 */ /* 0x000f280000300800 */
[----:B------:R0:W-:Y:S04]  /*1c790*/  STL.64 [R1+0x770], R22 ;  /* 0x0007701601007387 */ /* 0x0001e80000100a00 */
[----:B------:R1:W-:Y:S01]  /*1c7a0*/  STL.64 [R1+0x780], R24 ;  /* 0x0007801801007387 */ /* 0x0003e20000100a00 */
[----:B0-----:R-:W-:-:S04]  /*1c7b0*/  IMAD.WIDE R22, R20, 0x2, R4 ;  /* 0x0000000214167825 */ /* 0x001fc800078e0204 */
[--C-:B-1----:R-:W-:Y:S02]  /*1c7c0*/  IMAD.WIDE R24, R11, 0x2, R4.reuse ;  /* 0x000000020b187825 */ /* 0x102fe400078e0204 */
[----:B------:R-:W4:Y:S04]  /*1c7d0*/  LDL.LU R11, [R1+0x934] ;  /* 0x00093400010b7983 */ /* 0x000f280000300800 */
[----:B------:R0:W-:Y:S04]  /*1c7e0*/  STL.64 [R1+0x788], R22 ;  /* 0x0007881601007387 */ /* 0x0001e80000100a00 */
[----:B------:R-:W-:Y:S01]  /*1c7f0*/  STL.64 [R1+0x798], R24 ;  /* 0x0007981801007387 */ /* 0x000fe20000100a00 */
[----:B0-----:R-:W-:-:S04]  /*1c800*/  IMAD.WIDE R22, R21, 0x2, R4 ;  /* 0x0000000215167825 */ /* 0x001fc800078e0204 */
[--C-:B------:R-:W-:Y:S02]  /*1c810*/  IMAD.WIDE R20, R6, 0x2, R4.reuse ;  /* 0x0000000206147825 */ /* 0x100fe400078e0204 */
[----:B------:R-:W4:Y:S04]  /*1c820*/  LDL.LU R6, [R1+0x940] ;  /* 0x0009400001067983 */ /* 0x000f280000300800 */
[----:B------:R0:W-:Y:S04]  /*1c830*/  STL.64 [R1+0x7a0], R22 ;  /* 0x0007a01601007387 */ /* 0x0001e80000100a00 */
[----:B------:R1:W-:Y:S01]  /*1c840*/  STL.64 [R1+0x7b0], R20 ;  /* 0x0007b01401007387 */ /* 0x0003e20000100a00 */
[----:B0-----:R-:W-:-:S04]  /*1c850*/  IMAD.WIDE R22, R18, 0x2, R4 ;  /* 0x0000000212167825 */ /* 0x001fc800078e0204 */
[--C-:B-1----:R-:W-:Y:S02]  /*1c860*/  IMAD.WIDE R20, R28, 0x2, R4.reuse ;  /* 0x000000021c147825 */ /* 0x102fe400078e0204 */
[----:B------:R-:W4:Y:S04]  /*1c870*/  LDL.LU R28, [R1+0x944] ;  /* 0x00094400011c7983 */ /* 0x000f280000300800 */
[----:B------:R0:W-:Y:S04]  /*1c880*/  STL.64 [R1+0x7b8], R22 ;  /* 0x0007b81601007387 */ /* 0x0001e80000100a00 */
[----:B------:R1:W-:Y:S01]  /*1c890*/  STL.64 [R1+0x7c8], R20 ;  /* 0x0007c81401007387 */ /* 0x0003e20000100a00 */
[----:B0-----:R-:W-:-:S04]  /*1c8a0*/  IMAD.WIDE R22, R19, 0x2, R4 ;  /* 0x0000000213167825 */ /* 0x001fc800078e0204 */
[--C-:B------:R-:W-:Y:S01]  /*1c8b0*/  IMAD.WIDE R18, R16, 0x2, R4.reuse ;  /* 0x0000000210127825 */ /* 0x100fe200078e0204 */
[----:B------:R-:W-:Y:S03]  /*1c8c0*/  STL.64 [R1+0x7d0], R22 ;  /* 0x0007d01601007387 */ /* 0x000fe60000100a00 */
[--C-:B-1----:R-:W-:Y:S01]  /*1c8d0*/  IMAD.WIDE R20, R17, 0x2, R4.reuse ;  /* 0x0000000211147825 */ /* 0x102fe200078e0204 */
[----:B------:R0:W-:Y:S04]  /*1c8e0*/  STL.64 [R1+0x7e0], R18 ;  /* 0x0007e01201007387 */ /* 0x0001e80000100a00 */
[----:B------:R-:W-:Y:S01]  /*1c8f0*/  STL.64 [R1+0x7e8], R20 ;  /* 0x0007e81401007387 */ /* 0x000fe20000100a00 */
[----:B0-----:R-:W-:-:S03]  /*1c900*/  IMAD.WIDE R18, R29, 0x2, R4 ;  /* 0x000000021d127825 */ /* 0x001fc600078e0204 */
[----:B------:R-:W4:Y:S01]  /*1c910*/  LDL.LU R29, [R1+0x948] ;  /* 0x00094800011d7983 */ /* 0x000f220000300800 */
[----:B------:R-:W-:-:S05]  /*1c920*/  IMAD.WIDE R16, R14, 0x2, R4 ;  /* 0x000000020e107825 */ /* 0x000fca00078e0204 */
[----:B------:R0:W-:Y:S04]  /*1c930*/  STL.64 [R1+0x7f8], R16 ;  /* 0x0007f81001007387 */ /* 0x0001e80000100a00 */
[----:B------:R-:W-:Y:S01]  /*1c940*/  STL.64 [R1+0x800], R18 ;  /* 0x0008001201007387 */ /* 0x000fe20000100a00 */
[----:B0-----:R-:W-:-:S04]  /*1c950*/  IMAD.WIDE R16, R15, 0x2, R4 ;  /* 0x000000020f107825 */ /* 0x001fc800078e0204 */
[--C-:B--2---:R-:W-:Y:S02]  /*1c960*/  IMAD.WIDE R14, R2, 0x2, R4.reuse ;  /* 0x00000002020e7825 */ /* 0x104fe400078e0204 */
[----:B------:R-:W2:Y:S04]  /*1c970*/  LDL.LU R2, [R1+0x94c] ;  /* 0x00094c0001027983 */ /* 0x000ea80000300800 */
[----:B------:R0:W-:Y:S04]  /*1c980*/  STL.64 [R1+0x810], R16 ;  /* 0x0008101001007387 */ /* 0x0001e80000100a00 */
[----:B------:R3:W-:Y:S01]  /*1c990*/  STL.64 [R1+0x818], R14 ;  /* 0x0008180e01007387 */ /* 0x0007e20000100a00 */
[----:B0-----:R-:W-:-:S04]  /*1c9a0*/  IMAD.WIDE R16, R12, 0x2, R4 ;  /* 0x000000020c107825 */ /* 0x001fc800078e0204 */
[--C-:B---3--:R-:W-:Y:S02]  /*1c9b0*/  IMAD.WIDE R14, R3, 0x2, R4.reuse ;  /* 0x00000002030e7825 */ /* 0x108fe400078e0204 */
[----:B------:R-:W3:Y:S04]  /*1c9c0*/  LDL.LU R3, [R1+0x958] ;  /* 0x0009580001037983 */ /* 0x000ee80000300800 */
[----:B------:R-:W-:Y:S04]  /*1c9d0*/  STL.64 [R1+0x828], R16 ;  /* 0x0008281001007387 */ /* 0x000fe80000100a00 */
[----:B------:R4:W-:Y:S01]  /*1c9e0*/  STL.64 [R1+0x830], R14 ;  /* 0x0008300e01007387 */ /* 0x0009e20000100a00 */
[----:B------:R-:W-:-:S04]  /*1c9f0*/  IMAD.WIDE R12, R13, 0x2, R4 ;  /* 0x000000020d0c7825 */ /* 0x000fc800078e0204 */
[--C-:B----4-:R-:W-:Y:S02]  /*1ca00*/  IMAD.WIDE R14, R7, 0x2, R4.reuse ;  /* 0x00000002070e7825 */ /* 0x110fe400078e0204 */
        /* <DEDUP_REMOVED lines=31> */
[----:B0-----:R-:W-:-:S03]  /*1cc00*/  IMAD.WIDE R12, R29, 0x2, R4 ;  /* 0x000000021d0c7825 */ /* 0x001fc600078e0204 */
[----:B------:R-:W4:Y:S04]  /*1cc10*/  LDL.LU R29, [R1+0x9c8] ;  /* 0x0009c800011d7983 */ /* 0x000f280000300800 */
[----:B------:R0:W-:Y:S04]  /*1cc20*/  STL.64 [R1+0x8a0], R12 ;  /* 0x0008a00c01007387 */ /* 0x0001e80000100a00 */
[----:B0-----:R-:W4:Y:S01]  /*1cc30*/  LDL.LU R12, [R1+0x9cc] ;  /* 0x0009cc00010c7983 */ /* 0x001f220000300800 */
[----:B--2---:R-:W-:-:S03]  /*1cc40*/  IMAD.WIDE R24, R2, 0x2, R4 ;  /* 0x0000000202187825 */ /* 0x004fc600078e0204 */
[----:B------:R-:W2:Y:S04]  /*1cc50*/  LDL.LU R2, [R1+0x9d0] ;  /* 0x0009d00001027983 */ /* 0x000ea80000300800 */
[----:B------:R3:W-:Y:S04]  /*1cc60*/  STL.64 [R1+0x8b0], R24 ;  /* 0x0008b01801007387 */ /* 0x0007e80000100a00 */
[----:B------:R-:W2:Y:S01]  /*1cc70*/  LDL.LU R13, [R1+0x9d4] ;  /* 0x0009d400010d7983 */ /* 0x000ea20000300800 */
[----:B---3--:R-:W-:-:S03]  /*1cc80*/  IMAD.WIDE R24, R3, 0x2, R4 ;  /* 0x0000000203187825 */ /* 0x008fc600078e0204 */
[----:B------:R-:W3:Y:S04]  /*1cc90*/  LDL.LU R3, [R1+0x9e0] ;  /* 0x0009e00001037983 */ /* 0x000ee80000300800 */
[----:B------:R4:W-:Y:S02]  /*1cca0*/  STL.64 [R1+0x8b8], R24 ;  /* 0x0008b81801007387 */ /* 0x0009e40000100a00 */
[--C-:B----4-:R-:W-:Y:S02]  /*1ccb0*/  IMAD.WIDE R24, R7, 0x2, R4.reuse ;  /* 0x0000000207187825 */ /* 0x110fe400078e0204 */
[----:B------:R-:W4:Y:S04]  /*1ccc0*/  LDL.LU R7, [R1+0x9e4] ;  /* 0x0009e40001077983 */ /* 0x000f280000300800 */
[----:B------:R0:W-:Y:S01]  /*1ccd0*/  STL.64 [R1+0x8c8], R24 ;  /* 0x0008c81801007387 */ /* 0x0001e20000100a00 */
[----:B------:R-:W-:-:S04]  /*1cce0*/  IMAD.WIDE R26, R22, 0x2, R4 ;  /* 0x00000002161a7825 */ /* 0x000fc800078e0204 */
[--C-:B0-----:R-:W-:Y:S02]  /*1ccf0*/  IMAD.WIDE R24, R8, 0x2, R4.reuse ;  /* 0x0000000208187825 */ /* 0x101fe400078e0204 */
[----:B------:R-:W4:Y:S04]  /*1cd00*/  LDL.LU R8, [R1+0x9e8] ;  /* 0x0009e80001087983 */ /* 0x000f280000300800 */
[----:B------:R-:W-:Y:S04]  /*1cd10*/  STL.64 [R1+0x8d0], R26 ;  /* 0x0008d01a01007387 */ /* 0x000fe80000100a00 */
[----:B------:R0:W-:Y:S01]  /*1cd20*/  STL.64 [R1+0x8e0], R24 ;  /* 0x0008e01801007387 */ /* 0x0001e20000100a00 */
[----:B------:R-:W-:-:S04]  /*1cd30*/  IMAD.WIDE R22, R23, 0x2, R4 ;  /* 0x0000000217167825 */ /* 0x000fc800078e0204 */
        /* <DEDUP_REMOVED lines=25> */
[----:B------:R-:W-:Y:S03]  /*1ced0*/  STL.64 [R1+0x968], R20 ;  /* 0x0009681401007387 */ /* 0x000fe60000100a00 */
[----:B0-----:R-:W-:-:S02]  /*1cee0*/  IMAD.WIDE R18, R28, 0x2, R4 ;  /* 0x000000021c127825 */ /* 0x001fc400078e0204 */
        /* <DEDUP_REMOVED lines=9> */
[--C-:B--2---:R-:W-:Y:S02]  /*1cf80*/  IMAD.WIDE R14, R2, 0x2, R4.reuse ;  /* 0x00000002020e7825 */ /* 0x104fe400078e0204 */
[----:B------:R-:W2:Y:S04]  /*1cf90*/  LDL.LU R2, [R1+0xa38] ;  /* 0x000a380001027983 */ /* 0x000ea80000300800 */
[----:B------:R-:W-:Y:S01]  /*1cfa0*/  STL.64 [R1+0x9a0], R16 ;  /* 0x0009a01001007387 */ /* 0x000fe20000100a00 */
[----:B------:R-:W-:-:S03]  /*1cfb0*/  IMAD.WIDE R12, R13, 0x2, R4 ;  /* 0x000000020d0c7825 */ /* 0x000fc600078e0204 */
[----:B------:R3:W-:Y:S02]  /*1cfc0*/  STL.64 [R1+0x9b0], R14 ;  /* 0x0009b00e01007387 */ /* 0x0007e40000100a00 */
[--C-:B---3--:R-:W-:Y:S02]  /*1cfd0*/  IMAD.WIDE R14, R3, 0x2, R4.reuse ;  /* 0x00000002030e7825 */ /* 0x108fe400078e0204 */
[----:B------:R-:W3:Y:S04]  /*1cfe0*/  LDL.LU R3, [R1+0xa40] ;  /* 0x000a400001037983 */ /* 0x000ee80000300800 */
[----:B------:R4:W-:Y:S04]  /*1cff0*/  STL.64 [R1+0x9b8], R12 ;  /* 0x0009b80c01007387 */ /* 0x0009e80000100a00 */
[----:B------:R-:W-:Y:S04]  /*1d000*/  STL.64 [R1+0x9c8], R14 ;  /* 0x0009c80e01007387 */ /* 0x000fe80000100a00 */
[----:B------:R-:W3:Y:S01]  /*1d010*/  LDL.LU R22, [R1+0xa50] ;  /* 0x000a500001167983 */ /* 0x000ee20000300800 */
[----:B----4-:R-:W-:-:S03]  /*1d020*/  IMAD.WIDE R12, R7, 0x2, R4 ;  /* 0x00000002070c7825 */ /* 0x010fc600078e0204 */
        /* <DEDUP_REMOVED lines=30> */
[----:B------:R-:W-:-:S03]  /*1d210*/  IMAD.WIDE R24, R29, 0x2, R4 ;  /* 0x000000021d187825 */ /* 0x000fc600078e0204 */
[----:B------:R-:W4:Y:S04]  /*1d220*/  LDL.LU R29, [R1+0x628] ;  /* 0x00062800011d7983 */ /* 0x000f280000300800 */
[----:B------:R2:W-:Y:S04]  /*1d230*/  STL.64 [R1+0xa28], R24 ;  /* 0x000a281801007387 */ /* 0x0005e80000100a00 */
[----:B------:R-:W4:Y:S01]  /*1d240*/  LDL.LU R13, [R1+0x624] ;  /* 0x00062400010d7983 */ /* 0x000f220000300800 */
[----:B--2---:R-:W-:-:S03]  /*1d250*/  IMAD.WIDE R24, R2, 0x2, R4 ;  /* 0x0000000202187825 */ /* 0x004fc600078e0204 */
[----:B------:R-:W2:Y:S04]  /*1d260*/  LDL.LU R2, [R1+0x620] ;  /* 0x0006200001027983 */ /* 0x000ea80000300800 */
[----:B------:R3:W-:Y:S02]  /*1d270*/  STL.64 [R1+0xa38], R24 ;  /* 0x000a381801007387 */ /* 0x0007e40000100a00 */
[--C-:B---3--:R-:W-:Y:S02]  /*1d280*/  IMAD.WIDE R24, R3, 0x2, R4.reuse ;  /* 0x0000000203187825 */ /* 0x108fe400078e0204 */
[----:B------:R-:W3:Y:S04]  /*1d290*/  LDL.LU R3, [R1+0x61c] ;  /* 0x00061c0001037983 */ /* 0x000ee80000300800 */
[----:B------:R4:W-:Y:S01]  /*1d2a0*/  STL.64 [R1+0xa40], R24 ;  /* 0x000a401801007387 */ /* 0x0009e20000100a00 */
[----:B------:R-:W-:-:S04]  /*1d2b0*/  IMAD.WIDE R26, R22, 0x2, R4 ;  /* 0x00000002161a7825 */ /* 0x000fc800078e0204 */
[--C-:B----4-:R-:W-:Y:S02]  /*1d2c0*/  IMAD.WIDE R24, R7, 0x2, R4.reuse ;  /* 0x0000000207187825 */ /* 0x110fe400078e0204 */
[----:B------:R-:W4:Y:S04]  /*1d2d0*/  LDL.LU R7, [R1+0x618] ;  /* 0x0006180001077983 */ /* 0x000f280000300800 */
[----:B------:R-:W-:Y:S01]  /*1d2e0*/  STL.64 [R1+0xa50], R26 ;  /* 0x000a501a01007387 */ /* 0x000fe20000100a00 */
[----:B------:R-:W-:-:S03]  /*1d2f0*/  IMAD.WIDE R22, R23, 0x2, R4 ;  /* 0x0000000217167825 */ /* 0x000fc600078e0204 */
[----:B------:R0:W-:Y:S02]  /*1d300*/  STL.64 [R1+0xa58], R24 ;  /* 0x000a581801007387 */ /* 0x0001e40000100a00 */
[--C-:B0-----:R-:W-:Y:S02]  /*1d310*/  IMAD.WIDE R24, R8, 0x2, R4.reuse ;  /* 0x0000000208187825 */ /* 0x101fe400078e0204 */
[----:B------:R-:W4:Y:S04]  /*1d320*/  LDL.LU R8, [R1+0x614] ;  /* 0x0006140001087983 */ /* 0x000f280000300800 */
[----:B------:R-:W-:Y:S04]  /*1d330*/  STL.64 [R1+0x668], R22 ;  /* 0x0006681601007387 */ /* 0x000fe80000100a00 */
[----:B------:R0:W-:Y:S02]  /*1d340*/  STL.64 [R1+0xa70], R24 ;  /* 0x000a701801007387 */ /* 0x0001e40000100a00 */
[----:B0-----:R-:W-:-:S02]  /*1d350*/  IMAD.WIDE R24, R9, 0x2, R4 ;  /* 0x0000000209187825 */ /* 0x001fc400078e0204 */
[----:B------:R-:W4:Y:S02]  /*1d360*/  LDL.LU R9, [R1+0x610] ;  /* 0x0006100001097983 */ /* 0x000f240000300800 */
[----:B------:R-:W-:-:S05]  /*1d370*/  IMAD.WIDE R22, R20, 0x2, R4 ;  /* 0x0000000214167825 */ /* 0x000fca00078e0204 */
        /* <DEDUP_REMOVED lines=26> */
[----:B------:R-:W-:Y:S04]  /*1d520*/  STL.64 [R1+0xae8], R16 ;  /* 0x000ae81001007387 */ /* 0x000fe80000100a00 */
[----:B------:R0:W-:Y:S02]  /*1d530*/  STL.64 [R1+0x630], R14 ;  /* 0x0006300e01007387 */ /* 0x0001e40000100a00 */
[----:B0-----:R-:W-:-:S02]  /*1d540*/  IMAD.WIDE R14, R29, 0x2, R4 ;  /* 0x000000021d0e7825 */ /* 0x001fc400078e0204 */
[----:B------:R-:W4:Y:S02]  /*1d550*/  LDL.LU R29, [R1+0x5f8] ;  /* 0x0005f800011d7983 */ /* 0x000f240000300800 */
[----:B------:R-:W-:-:S04]  /*1d560*/  IMAD.WIDE R16, R12, 0x2, R4 ;  /* 0x000000020c107825 */ /* 0x000fc800078e0204 */
[--C-:B------:R-:W-:Y:S01]  /*1d570*/  IMAD.WIDE R12, R13, 0x2, R4.reuse ;  /* 0x000000020d0c7825 */ /* 0x100fe200078e0204 */
[----:B------:R-:W-:Y:S04]  /*1d580*/  STL.64 [R1+0xaf8], R16 ;  /* 0x000af81001007387 */ /* 0x000fe80000100a00 */
[----:B------:R2:W-:Y:S02]  /*1d590*/  STL.64 [R1+0x628], R14 ;  /* 0x0006280e01007387 */ /* 0x0005e40000100a00 */
[--C-:B--2---:R-:W-:Y:S02]  /*1d5a0*/  IMAD.WIDE R14, R2, 0x2, R4.reuse ;  /* 0x00000002020e7825 */ /* 0x104fe400078e0204 */
[----:B------:R-:W2:Y:S04]  /*1d5b0*/  LDL.LU R2, [R1+0x5f4] ;  /* 0x0005f40001027983 */ /* 0x000ea80000300800 */
[----:B------:R3:W-:Y:S04]  /*1d5c0*/  STL.64 [R1+0xb10], R12 ;  /* 0x000b100c01007387 */ /* 0x0007e80000100a00 */
[----:B------:R-:W-:Y:S04]  /*1d5d0*/  STL.64 [R1+0x620], R14 ;  /* 0x0006200e01007387 */ /* 0x000fe80000100a00 */
[----:B------:R-:W2:Y:S01]  /*1d5e0*/  LDL.LU R23, [R1+0x5f0] ;  /* 0x0005f00001177983 */ /* 0x000ea20000300800 */
[----:B---3--:R-:W-:-:S03]  /*1d5f0*/  IMAD.WIDE R12, R3, 0x2, R4 ;  /* 0x00000002030c7825 */ /* 0x008fc600078e0204 */
[----:B------:R-:W3:Y:S04]  /*1d600*/  LDL.LU R3, [R1+0x5ec] ;  /* 0x0005ec0001037983 */ /* 0x000ee80000300800 */
[----:B------:R4:W-:Y:S04]  /*1d610*/  STL.64 [R1+0xb20], R12 ;  /* 0x000b200c01007387 */ /* 0x0009e80000100a00 */
        /* <DEDUP_REMOVED lines=13> */
[----:B------:R-:W-:-:S04]  /*1d6f0*/  IMAD.WIDE R14, R0, 0x2, R4 ;  /* 0x00000002000e7825 */ /* 0x000fc800078e0204 */
[--C-:B0-----:R-:W-:Y:S02]  /*1d700*/  IMAD.WIDE R12, R10, 0x2, R4.reuse ;  /* 0x000000020a0c7825 */ /* 0x101fe400078e0204 */
[----:B------:R-:W4:Y:S04]  /*1d710*/  LDL.LU R10, [R1+0x5cc] ;  /* 0x0005cc00010a7983 */ /* 0x000f280000300800 */
[----:B------:R0:W-:Y:S04]  /*1d720*/  STL.64 [R1+0xb48], R12 ;  /* 0x000b480c01007387 */ /* 0x0001e80000100a00 */
[----:B------:R-:W4:Y:S01]  /*1d730*/  LDL.LU R16, [R1+0x5c8] ;  /* 0x0005c80001107983 */ /* 0x000f220000300800 */
[----:B0-----:R-:W-:-:S03]  /*1d740*/  IMAD.WIDE R12, R11, 0x2, R4 ;  /* 0x000000020b0c7825 */ /* 0x001fc600078e0204 */
[----:B------:R-:W4:Y:S04]  /*1d750*/  LDL.LU R11, [R1+0x5c4] ;  /* 0x0005c400010b7983 */ /* 0x000f280000300800 */
[----:B------:R0:W-:Y:S04]  /*1d760*/  STL.64 [R1+0x608], R12 ;  /* 0x0006080c01007387 */ /* 0x0001e80000100a00 */
[----:B------:R-:W4:Y:S04]  /*1d770*/  LDL.LU R17, [R1+0x5c0] ;  /* 0x0005c00001117983 */ /* 0x000f280000300800 */
[----:B0-----:R-:W4:Y:S04]  /*1d780*/  LDL.LU R12, [R1+0x5bc] ;  /* 0x0005bc00010c7983 */ /* 0x001f280000300800 */
[----:B------:R0:W-:Y:S04]  /*1d790*/  STL.64 [R1+0xb60], R14 ;  /* 0x000b600e01007387 */ /* 0x0001e80000100a00 */
[----:B0-----:R-:W4:Y:S04]  /*1d7a0*/  LDL.LU R14, [R1+0x5b8] ;  /* 0x0005b800010e7983 */ /* 0x001f280000300800 */
[----:B------:R-:W4:Y:S01]  /*1d7b0*/  LDL.LU R13, [R1+0x5b4] ;  /* 0x0005b400010d7983 */ /* 0x000f220000300800 */
[----:B------:R-:W-:-:S05]  /*1d7c0*/  IMAD.WIDE R24, R6, 0x2, R4 ;  /* 0x0000000206187825 */ /* 0x000fca00078e0204 */
        /* <DEDUP_REMOVED lines=8> */
[----:B------:R2:W-:Y:S02]  /*1d850*/  STL.64 [R1+0x5f8], R24 ;  /* 0x0005f81801007387 */ /* 0x0005e40000100a00 */
[--C-:B--2---:R-:W-:Y:S02]  /*1d860*/  IMAD.WIDE R24, R2, 0x2, R4.reuse ;  /* 0x0000000202187825 */ /* 0x104fe400078e0204 */
[----:B------:R-:W2:Y:S04]  /*1d870*/  LDL.LU R2, [R1+0x5a0] ;  /* 0x0005a00001027983 */ /* 0x000ea80000300800 */
[----:B------:R3:W-:Y:S01]  /*1d880*/  STL.64 [R1+0xb90], R24 ;  /* 0x000b901801007387 */ /* 0x0007e20000100a00 */
[----:B------:R-:W-:-:S04]  /*1d890*/  IMAD.WIDE R22, R23, 0x2, R4 ;  /* 0x0000000217167825 */ /* 0x000fc800078e0204 */
[--C-:B---3--:R-:W-:Y:S02]  /*1d8a0*/  IMAD.WIDE R24, R3, 0x2, R4.reuse ;  /* 0x0000000203187825 */ /* 0x108fe400078e0204 */
[----:B------:R-:W3:Y:S04]  /*1d8b0*/  LDL.LU R3, [R1+0x59c] ;  /* 0x00059c0001037983 */ /* 0x000ee80000300800 */
[----:B------:R0:W-:Y:S04]  /*1d8c0*/  STL.64 [R1+0x5f0], R22 ;  /* 0x0005f01601007387 */ /* 0x0001e80000100a00 */
[----:B------:R4:W-:Y:S01]  /*1d8d0*/  STL.64 [R1+0xba0], R24 ;  /* 0x000ba01801007387 */ /* 0x0009e20000100a00 */
[----:B0-----:R-:W-:-:S04]  /*1d8e0*/  IMAD.WIDE R22, R20, 0x2, R4 ;  /* 0x0000000214167825 */ /* 0x001fc800078e0204 */
[--C-:B----4-:R-:W-:Y:S02]  /*1d8f0*/  IMAD.WIDE R24, R7, 0x2, R4.reuse ;  /* 0x0000000207187825 */ /* 0x110fe400078e0204 */
        /* <DEDUP_REMOVED lines=37> */
[----:B------:R1:W-:Y:S01]  /*1db50*/  STL.64 [R1+0xc40], R16 ;  /* 0x000c401001007387 */ /* 0x0003e20000100a00 */
[----:B0-----:R-:W-:-:S04]  /*1db60*/  IMAD.WIDE R14, R6, 0x2, R4 ;  /* 0x00000002060e7825 */ /* 0x001fc800078e0204 */
[--C-:B-1----:R-:W-:Y:S02]  /*1db70*/  IMAD.WIDE R16, R29, 0x2, R4.reuse ;  /* 0x000000021d107825 */ /* 0x102fe400078e0204 */
[----:B------:R-:W4:Y:S04]  /*1db80*/  LDL.LU R29, [R1+0x578] ;  /* 0x00057800011d7983 */ /* 0x000f280000300800 */
[----:B------:R2:W-:Y:S04]  /*1db90*/  STL.64 [R1+0x5a8], R14 ;  /* 0x0005a80e01007387 */ /* 0x0005e80000100a00 */
[----:B------:R-:W-:Y:S04]  /*1dba0*/  STL.64 [R1+0xc58], R16 ;  /* 0x000c581001007387 */ /* 0x000fe80000100a00 */
[----:B------:R-:W4:Y:S04]  /*1dbb0*/  LDL.LU R18, [R1+0x574] ;  /* 0x0005740001127983 */ /* 0x000f280000300800 */
[----:B------:R-:W4:Y:S01]  /*1dbc0*/  LDL.LU R19, [R1+0x570] ;  /* 0x0005700001137983 */ /* 0x000f220000300800 */
[----:B--2---:R-:W-:-:S05]  /*1dbd0*/  IMAD.WIDE R14, R2, 0x2, R4 ;  /* 0x00000002020e7825 */ /* 0x004fca00078e0204 */
[----:B------:R3:W-:Y:S04]  /*1dbe0*/  STL.64 [R1+0x5a0], R14 ;  /* 0x0005a00e01007387 */ /* 0x0007e80000100a00 */
        /* <DEDUP_REMOVED lines=8> */
[----:B------:R-:W4:Y:S04]  /*1dc70*/  LDL.LU R23, [R1+0x55c] ;  /* 0x00055c0001177983 */ /* 0x000f280000300800 */
[----:B------:R-:W4:Y:S01]  /*1dc80*/  LDL.LU R20, [R1+0x558] ;  /* 0x0005580001147983 */ /* 0x000f220000300800 */
[----:B0-----:R-:W-:-:S05]  /*1dc90*/  IMAD.WIDE R14, R8, 0x2, R4 ;  /* 0x00000002080e7825 */ /* 0x001fca00078e0204 */
        /* <DEDUP_REMOVED lines=14> */
[----:B0-----:R-:W4:Y:S01]  /*1dd80*/  LDL.LU R14, [R1+0x538] ;  /* 0x00053800010e7983 */ /* 0x001f220000300800 */
[----:B------:R-:W-:-:S05]  /*1dd90*/  IMAD.WIDE R24, R12, 0x2, R4 ;  /* 0x000000020c187825 */ /* 0x000fca00078e0204 */
        /* <DEDUP_REMOVED lines=8> */
[----:B------:R0:W-:Y:S02]  /*1de20*/  STL.64 [R1+0xcb8], R24 ;  /* 0x000cb81801007387 */ /* 0x0001e40000100a00 */
[--C-:B0-----:R-:W-:Y:S02]  /*1de30*/  IMAD.WIDE R24, R29, 0x2, R4.reuse ;  /* 0x000000021d187825 */ /* 0x101fe400078e0204 */
[----:B------:R-:W4:Y:S04]  /*1de40*/  LDL.LU R29, [R1+0x528] ;  /* 0x00052800011d7983 */ /* 0x000f280000300800 */
[----:B------:R0:W-:Y:S01]  /*1de50*/  STL.64 [R1+0x578], R24 ;  /* 0x0005781801007387 */ /* 0x0001e20000100a00 */
[----:B------:R-:W-:-:S04]  /*1de60*/  IMAD.WIDE R26, R18, 0x2, R4 ;  /* 0x00000002121a7825 */ /* 0x000fc800078e0204 */
[--C-:B0-----:R-:W-:Y:S02]  /*1de70*/  IMAD.WIDE R24, R19, 0x2, R4.reuse ;  /* 0x0000000213187825 */ /* 0x101fe400078e0204 */
[----:B------:R-:W4:Y:S04]  /*1de80*/  LDL.LU.64 R18, [R1+0x520] ;  /* 0x0005200001127983 */ /* 0x000f280000300a00 */
[----:B------:R2:W-:Y:S04]  /*1de90*/  STL.64 [R1+0xcd0], R26 ;  /* 0x000cd01a01007387 */ /* 0x0005e80000100a00 */
[----:B------:R3:W-:Y:S01]  /*1dea0*/  STL.64 [R1+0x570], R24 ;  /* 0x0005701801007387 */ /* 0x0007e20000100a00 */
[----:B--2---:R-:W-:-:S04]  /*1deb0*/  IMAD.WIDE R26, R2, 0x2, R4 ;  /* 0x00000002021a7825 */ /* 0x004fc800078e0204 */
[--C-:B---3--:R-:W-:Y:S02]  /*1dec0*/  IMAD.WIDE R24, R3, 0x2, R4.reuse ;  /* 0x0000000203187825 */ /* 0x108fe400078e0204 */
[----:B------:R-:W2:Y:S04]  /*1ded0*/  LDL.LU.64 R2, [R1+0x268] ;  /* 0x0002680001027983 */ /* 0x000ea80000300a00 */
[----:B------:R0:W-:Y:S04]  /*1dee0*/  STL.64 [R1+0xce0], R26 ;  /* 0x000ce01a01007387 */ /* 0x0001e80000100a00 */
[----:B------:R4:W-:Y:S01]  /*1def0*/  STL.64 [R1+0x568], R24 ;  /* 0x0005681801007387 */ /* 0x0009e20000100a00 */
[----:B0-----:R-:W-:-:S04]  /*1df00*/  IMAD.WIDE R26, R6, 0x2, R4 ;  /* 0x00000002061a7825 */ /* 0x001fc800078e0204 */
[--C-:B----4-:R-:W-:Y:S02]  /*1df10*/  IMAD.WIDE R24, R7, 0x2, R4.reuse ;  /* 0x0000000207187825 */ /* 0x110fe400078e0204 */
[----:B------:R-:W3:Y:S04]  /*1df20*/  LDL.LU.64 R6, [R1+0x518] ;  /* 0x0005180001067983 */ /* 0x000ee80000300a00 */
[----:B------:R0:W-:Y:S04]  /*1df30*/  STL.64 [R1+0xcf8], R26 ;  /* 0x000cf81a01007387 */ /* 0x0001e80000100a00 */
[----:B------:R1:W-:Y:S01]  /*1df40*/  STL.64 [R1+0x560], R24 ;  /* 0x0005601801007387 */ /* 0x0003e20000100a00 */
[----:B0-----:R-:W-:-:S03]  /*1df50*/  IMAD.WIDE R26, R23, 0x2, R4 ;  /* 0x00000002171a7825 */ /* 0x001fc600078e0204 */
[----:B------:R-:W4:Y:S01]  /*1df60*/  LDL.LU.64 R22, [R1+0x260] ;  /* 0x0002600001167983 */ /* 0x000f220000300a00 */
[----:B-1----:R-:W-:-:S03]  /*1df70*/  IMAD.WIDE R24, R20, 0x2, R4 ;  /* 0x0000000214187825 */ /* 0x002fc600078e0204 */
[----:B------:R0:W-:Y:S04]  /*1df80*/  STL.64 [R1+0xd08], R26 ;  /* 0x000d081a01007387 */ /* 0x0001e80000100a00 */
[----:B------:R1:W-:Y:S01]  /*1df90*/  STL.64 [R1+0x558], R24 ;  /* 0x0005581801007387 */ /* 0x0003e20000100a00 */
[----:B0-----:R-:W-:-:S04]  /*1dfa0*/  IMAD.WIDE R26, R8, 0x2, R4 ;  /* 0x00000002081a7825 */ /* 0x001fc800078e0204 */
[--C-:B-1----:R-:W-:Y:S02]  /*1dfb0*/  IMAD.WIDE R24, R9, 0x2, R4.reuse ;  /* 0x0000000209187825 */ /* 0x102fe400078e0204 */
[----:B------:R-:W4:Y:S04]  /*1dfc0*/  LDL.LU.64 R8, [R1+0x510] ;  /* 0x0005100001087983 */ /* 0x000f280000300a00 */
        /* <DEDUP_REMOVED lines=23> */
[----:B------:R-:W4:Y:S04]  /*1e140*/  LDL.LU.64 R12, [R1+0x248] ;  /* 0x00024800010c7983 */ /* 0x000f280000300a00 */
[----:B------:R-:W-:Y:S01]  /*1e150*/  STL.64 [R1+0xd80], R26 ;  /* 0x000d801a01007387 */ /* 0x000fe20000100a00 */
[----:B-1----:R-:W-:-:S05]  /*1e160*/  IMAD.WIDE R24, R28, 0x2, R4 ;  /* 0x000000021c187825 */ /* 0x002fca00078e0204 */
[----:B------:R-:W-:Y:S01]  /*1e170*/  STL.64 [R1+0x600], R24 ;  /* 0x0006001801007387 */ /* 0x000fe20000100a00 */
[----:B------:R-:W-:-:S03]  /*1e180*/  IMAD.WIDE R4, R29, 0x2, R4 ;  /* 0x000000021d047825 */ /* 0x000fc600078e0204 */
[----:B------:R-:W4:Y:S04]  /*1e190*/  LDL.LU.64 R28, [R1+0x4f8] ;  /* 0x0004f800011c7983 */ /* 0x000f280000300a00 */
[----:B------:R-:W-:Y:S04]  /*1e1a0*/  STL.64 [R1+0x3b98], R4 ;  /* 0x003b980401007387 */ /* 0x000fe80000100a00 */
[----:B------:R0:W-:Y:S01]  /*1e1b0*/  STL [R1+0x3b14], R18 ;  /* 0x003b141201007387 */ /* 0x0001e20000100800 */
[----:B------:R-:W-:-:S03]  /*1e1c0*/  IMAD.MOV.U32 R0, RZ, RZ, R19 ;  /* 0x000000ffff007224 */ /* 0x000fc600078e0013 */
[----:B0-----:R-:W4:Y:S04]  /*1e1d0*/  LDL.LU.64 R18, [R1+0x240] ;  /* 0x0002400001127983 */ /* 0x001f280000300a00 */
[----:B------:R0:W-:Y:S04]  /*1e1e0*/  STL [R1+0x3b0c], R0 ;  /* 0x003b0c0001007387 */ /* 0x0001e80000100800 */
[----:B--2---:R1:W-:Y:S01]  /*1e1f0*/  STL [R1+0x3b10], R2 ;  /* 0x003b100201007387 */ /* 0x0043e20000100800 */
[----:B0-----:R-:W-:-:S03]  /*1e200*/  IMAD.MOV.U32 R0, RZ, RZ, R3 ;  /* 0x000000ffff007224 */ /* 0x001fc600078e0003 */
[----:B-1----:R-:W2:Y:S04]  /*1e210*/  LDL.LU.64 R2, [R1+0x4f0] ;  /* 0x0004f00001027983 */ /* 0x002ea80000300a00 */
[----:B------:R0:W-:Y:S04]  /*1e220*/  STL [R1+0x3b04], R0 ;  /* 0x003b040001007387 */ /* 0x0001e80000100800 */
[----:B---3--:R1:W-:Y:S01]  /*1e230*/  STL [R1+0x3b08], R6 ;  /* 0x003b080601007387 */ /* 0x0083e20000100800 */
[----:B0-----:R-:W-:-:S03]  /*1e240*/  MOV R0, R7 ;  /* 0x0000000700007202 */ /* 0x001fc60000000f00 */
[----:B-1----:R-:W3:Y:S04]  /*1e250*/  LDL.LU.64 R6, [R1+0x238] ;  /* 0x0002380001067983 */ /* 0x002ee80000300a00 */
[----:B------:R0:W-:Y:S04]  /*1e260*/  STL [R1+0x3afc], R0 ;  /* 0x003afc0001007387 */ /* 0x0001e80000100800 */
[----:B----4-:R1:W-:Y:S01]  /*1e270*/  STL [R1+0x3b00], R22 ;  /* 0x003b001601007387 */ /* 0x0103e20000100800 */
[----:B0-----:R-:W-:-:S03]  /*1e280*/  IMAD.MOV.U32 R0, RZ, RZ, R23 ;  /* 0x000000ffff007224 */ /* 0x001fc600078e0017 */
[----:B-1----:R-:W4:Y:S04]  /*1e290*/  LDL.LU.64 R22, [R1+0x4e8] ;  /* 0x0004e80001167983 */ /* 0x002f280000300a00 */
[----:B------:R0:W-:Y:S04]  /*1e2a0*/  STL [R1+0x3af4], R0 ;  /* 0x003af40001007387 */ /* 0x0001e80000100800 */
[----:B------:R1:W-:Y:S01]  /*1e2b0*/  STL [R1+0x3af8], R8 ;  /* 0x003af80801007387 */ /* 0x0003e20000100800 */
        /* <DEDUP_REMOVED lines=31> */
[----:B--2---:R1:W-:Y:S01]  /*1e4b0*/  STL [R1+0x3ab8], R2 ;  /* 0x003ab80201007387 */ /* 0x0043e20000100800 */
[----:B0-----:R-:W-:-:S03]  /*1e4c0*/  IMAD.MOV.U32 R0, RZ, RZ, R3 ;  /* 0x000000ffff007224 */ /* 0x001fc600078e0003 */
[----:B-1----:R-:W2:Y:S04]  /*1e4d0*/  LDL.LU.64 R2, [R1+0x210] ;  /* 0x0002100001027983 */ /* 0x002ea80000300a00 */
[----:B------:R0:W-:Y:S04]  /*1e4e0*/  STL [R1+0x3aac], R0 ;  /* 0x003aac0001007387 */ /* 0x0001e80000100800 */
[----:B---3--:R1:W-:Y:S01]  /*1e4f0*/  STL [R1+0x3ab0], R6 ;  /* 0x003ab00601007387 */ /* 0x0083e20000100800 */
[----:B0-----:R-:W-:-:S03]  /*1e500*/  IMAD.MOV.U32 R0, RZ, RZ, R7 ;  /* 0x000000ffff007224 */ /* 0x001fc600078e0007 */
        /* <DEDUP_REMOVED lines=27> */
[----:B0-----:R-:W-:-:S03]  /*1e6c0*/  MOV R0, R13 ;  /* 0x0000000d00007202 */ /* 0x001fc60000000f00 */
        /* <DEDUP_REMOVED lines=143> */
[----:B0-----:R-:W-:-:S03]  /*1efc0*/  MOV R0, R3 ;  /* 0x0000000300007202 */ /* 0x001fc60000000f00 */
        /* <DEDUP_REMOVED lines=138> */
[----:B----4-:R-:W-:Y:S04]  /*1f870*/  STL [R1+0x3840], R22 ;  /* 0x0038401601007387 */ /* 0x010fe80000100800 */
[----:B------:R-:W4:Y:S01]  /*1f880*/  LDL.LU.64 R24, [R1+0x388] ;  /* 0x0003880001187983 */ /* 0x000f220000300a00 */
[----:B0-----:R-:W-:-:S05]  /*1f890*/  IMAD.MOV.U32 R0, RZ, RZ, R23 ;  /* 0x000000ffff007224 */ /* 0x001fca00078e0017 */
[----:B------:R0:W-:Y:S04]  /*1f8a0*/  STL [R1+0x3834], R0 ;  /* 0x0038340001007387 */ /* 0x0001e80000100800 */
[----:B------:R1:W-:Y:S01]  /*1f8b0*/  STL [R1+0x3838], R8 ;  /* 0x0038380801007387 */ /* 0x0003e20000100800 */
[----:B0-----:R-:W-:-:S03]  /*1f8c0*/  MOV R0, R9 ;  /* 0x0000000900007202 */ /* 0x001fc60000000f00 */
[----:B-1----:R-:W4:Y:S04]  /*1f8d0*/  LDL.LU.64 R8, [R1+0xd0] ;  /* 0x0000d00001087983 */ /* 0x002f280000300a00 */
[----:B------:R0:W-:Y:S04]  /*1f8e0*/  STL [R1+0x382c], R0 ;  /* 0x00382c0001007387 */ /* 0x0001e80000100800 */
[----:B------:R-:W-:Y:S04]  /*1f8f0*/  STL [R1+0x3830], R20 ;  /* 0x0038301401007387 */ /* 0x000fe80000100800 */
[----:B------:R-:W4:Y:S01]  /*1f900*/  LDL.LU.64 R22, [R1+0x380] ;  /* 0x0003800001167983 */ /* 0x000f220000300a00 */
[----:B0-----:R-:W-:-:S05]  /*1f910*/  IMAD.MOV.U32 R0, RZ, RZ, R21 ;  /* 0x000000ffff007224 */ /* 0x001fca00078e0015 */
        /* <DEDUP_REMOVED lines=21> */
[----:B------:R-:W-:Y:S04]  /*1fa70*/  STL [R1+0x3800], R18 ;  /* 0x0038001201007387 */ /* 0x000fe80000100800 */
[----:B------:R-:W4:Y:S01]  /*1fa80*/  LDL.LU.64 R20, [R1+0x368] ;  /* 0x0003680001147983 */ /* 0x000f220000300a00 */
[----:B0-----:R-:W-:-:S05]  /*1fa90*/  IMAD.MOV.U32 R0, RZ, RZ, R19 ;  /* 0x000000ffff007224 */ /* 0x001fca00078e0013 */
[----:B------:R2:W-:Y:S02]  /*1faa0*/  STL [R1+0x37f4], R0 ;  /* 0x0037f40001007387 */ /* 0x0005e40000100800 */
[----:B--2---:R-:W-:Y:S02]  /*1fab0*/  IMAD.MOV.U32 R0, RZ, RZ, R3 ;  /* 0x000000ffff007224 */ /* 0x004fe400078e0003 */
[----:B------:R0:W-:Y:S04]  /*1fac0*/  STL [R1+0x37f8], R2 ;  /* 0x0037f80201007387 */ /* 0x0001e80000100800 */
[----:B0-----:R-:W2:Y:S04]  /*1fad0*/  LDL.LU.64 R2, [R1+0xb0] ;  /* 0x0000b00001027983 */ /* 0x001ea80000300a00 */
[----:B------:R0:W-:Y:S04]  /*1fae0*/  STL [R1+0x37ec], R0 ;  /* 0x0037ec0001007387 */ /* 0x0001e80000100800 */
[----:B---3--:R1:W-:Y:S01]  /*1faf0*/  STL [R1+0x37f0], R6 ;  /* 0x0037f00601007387 */ /* 0x0083e20000100800 */
[----:B0-----:R-:W-:-:S03]  /*1fb00*/  IMAD.MOV.U32 R0, RZ, RZ, R7 ;  /* 0x000000ffff007224 */ /* 0x001fc600078e0007 */
[----:B-1----:R-:W3:Y:S04]  /*1fb10*/  LDL.LU.64 R6, [R1+0x360] ;  /* 0x0003600001067983 */ /* 0x002ee80000300a00 */
[----:B------:R0:W-:Y:S04]  /*1fb20*/  STL [R1+0x37e4], R0 ;  /* 0x0037e40001007387 */ /* 0x0001e80000100800 */
[----:B----4-:R-:W-:Y:S04]  /*1fb30*/  STL [R1+0x37e8], R24 ;  /* 0x0037e81801007387 */ /* 0x010fe80000100800 */
[----:B------:R-:W4:Y:S01]  /*1fb40*/  LDL.LU.64 R18, [R1+0xa8] ;  /* 0x0000a80001127983 */ /* 0x000f220000300a00 */
[----:B0-----:R-:W-:-:S03]  /*1fb50*/  IMAD.MOV.U32 R0, RZ, RZ, R25 ;  /* 0x000000ffff007224 */ /* 0x001fc600078e0019 */
[----:B------:R-:W-:Y:S04]  /*1fb60*/  STL [R1+0x37e0], R8 ;  /* 0x0037e00801007387 */ /* 0x000fe80000100800 */
[----:B------:R0:W-:Y:S02]  /*1fb70*/  STL [R1+0x37dc], R0 ;  /* 0x0037dc0001007387 */ /* 0x0001e40000100800 */
[----:B0-----:R-:W-:Y:S02]  /*1fb80*/  IMAD.MOV.U32 R0, RZ, RZ, R9 ;  /* 0x000000ffff007224 */ /* 0x001fe400078e0009 */
[----:B------:R-:W4:Y:S04]  /*1fb90*/  LDL.LU.64 R8, [R1+0x358] ;  /* 0x0003580001087983 */ /* 0x000f280000300a00 */
        /* <DEDUP_REMOVED lines=35> */
[----:B----4-:R-:W-:Y:S04]  /*1fdd0*/  STL [R1+0x3790], R18 ;  /* 0x0037901201007387 */ /* 0x010fe80000100800 */
[----:B------:R0:W-:Y:S04]  /*1fde0*/  STL [R1+0x378c], R0 ;  /* 0x00378c0001007387 */ /* 0x0001e80000100800 */
[----:B-1----:R-:W3:Y:S01]  /*1fdf0*/  LDL.LU.64 R6, [R1+0x80] ;  /* 0x0000800001067983 */ /* 0x002ee20000300a00 */
[----:B0-----:R-:W-:-:S03]  /*1fe00*/  IMAD.MOV.U32 R0, RZ, RZ, R19 ;  /* 0x000000ffff007224 */ /* 0x001fc600078e0013 */
[----:B------:R-:W4:Y:S04]  /*1fe10*/  LDL.LU.64 R18, [R1+0x330] ;  /* 0x0003300001127983 */ /* 0x000f280000300a00 */
        /* <DEDUP_REMOVED lines=25> */
[----:B------:R1:W-:Y:S04]  /*1ffb0*/  STL [R1+0x3758], R28 ;  /* 0x0037581c01007387 */ /* 0x0003e80000100800 */
[----:B------:R-:W4:Y:S01]  /*1ffc0*/  LDL.LU.64 R22, [R1+0x60] ;  /* 0x0000600001167983 */ /* 0x000f220000300a00 */
[----:B0-----:R-:W-:-:S03]  /*1ffd0*/  IMAD.MOV.U32 R0, RZ, RZ, R29 ;  /* 0x000000ffff007224 */ /* 0x001fc600078e001d */
[----:B------:R-:W-:Y:S04]  /*1ffe0*/  STL [R1+0x3750], R20 ;  /* 0x0037501401007387 */ /* 0x000fe80000100800 */
[----:B------:R0:W-:Y:S04]  /*1fff0*/  STL [R1+0x374c], R0 ;  /* 0x00374c0001007387 */ /* 0x0001e80000100800 */
[----:B-1----:R-:W4:Y:S01]  /*20000*/  LDL.LU.64 R28, [R1+0x310] ;  /* 0x00031000011c7983 */ /* 0x002f220000300a00 */
[----:B0-----:R-:W-:-:S03]  /*20010*/  IMAD.MOV.U32 R0, RZ, RZ, R21 ;  /* 0x000000ffff007224 */ /* 0x001fc600078e0015 */
[----:B--2---:R-:W-:Y:S04]  /*20020*/  STL [R1+0x3748], R2 ;  /* 0x0037480201007387 */ /* 0x004fe80000100800 */
[----:B------:R0:W-:Y:S04]  /*20030*/  STL [R1+0x3744], R0 ;  /* 0x0037440001007387 */ /* 0x0001e80000100800 */
[----:B------:R-:W2:Y:S01]  /*20040*/  LDL.LU.64 R20, [R1+0x58] ;  /* 0x0000580001147983 */ /* 0x000ea20000300a00 */
[----:B0-----:R-:W-:-:S03]  /*20050*/  IMAD.MOV.U32 R0, RZ, RZ, R3 ;  /* 0x000000ffff007224 */ /* 0x001fc600078e0003 */
[----:B------:R-:W2:Y:S04]  /*20060*/  LDL.LU.64 R2, [R1+0x308] ;  /* 0x0003080001027983 */ /* 0x000ea80000300a00 */
[----:B------:R3:W-:Y:S02]  /*20070*/  STL [R1+0x373c], R0 ;  /* 0x00373c0001007387 */ /* 0x0007e40000100800 */
[----:B---3--:R-:W-:Y:S02]  /*20080*/  IMAD.MOV.U32 R0, RZ, RZ, R7 ;  /* 0x000000ffff007224 */ /* 0x008fe400078e0007 */
[----:B------:R0:W-:Y:S04]  /*20090*/  STL [R1+0x3740], R6 ;  /* 0x0037400601007387 */ /* 0x0001e80000100800 */
[----:B----4-:R-:W-:Y:S04]  /*200a0*/  STL [R1+0x3738], R18 ;  /* 0x0037381201007387 */ /* 0x010fe80000100800 */
[----:B------:R1:W-:Y:S04]  /*200b0*/  STL [R1+0x3734], R0 ;  /* 0x0037340001007387 */ /* 0x0003e80000100800 */
[----:B0-----:R-:W3:Y:S01]  /*200c0*/  LDL.LU.64 R6, [R1+0x50] ;  /* 0x0000500001067983 */ /* 0x001ee20000300a00 */
[----:B-1----:R-:W-:-:S03]  /*200d0*/  IMAD.MOV.U32 R0, RZ, RZ, R19 ;  /* 0x000000ffff007224 */ /* 0x002fc600078e0013 */
[----:B------:R-:W-:Y:S04]  /*200e0*/  STL [R1+0x3730], R8 ;  /* 0x0037300801007387 */ /* 0x000fe80000100800 */
[----:B------:R0:W-:Y:S04]  /*200f0*/  STL [R1+0x372c], R0 ;  /* 0x00372c0001007387 */ /* 0x0001e80000100800 */
[----:B------:R-:W4:Y:S01]  /*20100*/  LDL.LU.64 R18, [R1+0x300] ;  /* 0x0003000001127983 */ /* 0x000f220000300a00 */
[----:B0-----:R-:W-:-:S03]  /*20110*/  IMAD.MOV.U32 R0, RZ, RZ, R9 ;  /* 0x000000ffff007224 */ /* 0x001fc600078e0009 */
[----:B------:R-:W-:Y:S04]  /*20120*/  STL [R1+0x3728], R24 ;  /* 0x0037281801007387 */ /* 0x000fe80000100800 */
[----:B------:R0:W-:Y:S04]  /*20130*/  STL [R1+0x3724], R0 ;  /* 0x0037240001007387 */ /* 0x0001e80000100800 */
        /* <DEDUP_REMOVED lines=17> */
[----:B------:R-:W-:Y:S04]  /*20250*/  STL [R1+0x3700], R22 ;  /* 0x0037001601007387 */ /* 0x000fe80000100800 */
[----:B------:R0:W-:Y:S04]  /*20260*/  STL [R1+0x36fc], R0 ;  /* 0x0036fc0001007387 */ /* 0x0001e80000100800 */
[----:B-1----:R-:W4:Y:S01]  /*20270*/  LDL.LU.64 R12, [R1+0x38] ;  /* 0x00003800010c7983 */ /* 0x002f220000300a00 */
[----:B0-----:R-:W-:-:S03]  /*20280*/  IMAD.MOV.U32 R0, RZ, RZ, R23 ;  /* 0x000000ffff007224 */ /* 0x001fc600078e0017 */
[----:B------:R-:W-:Y:S04]  /*20290*/  STL [R1+0x36f8], R28 ;  /* 0x0036f81c01007387 */ /* 0x000fe80000100800 */
[----:B------:R0:W-:Y:S02]  /*202a0*/  STL [R1+0x36f4], R0 ;  /* 0x0036f40001007387 */ /* 0x0001e40000100800 */
[----:B0-----:R-:W-:Y:S02]  /*202b0*/  IMAD.MOV.U32 R0, RZ, RZ, R29 ;  /* 0x000000ffff007224 */ /* 0x001fe400078e001d */
[----:B------:R-:W4:Y:S04]  /*202c0*/  LDL.LU.64 R28, [R1+0x2e8] ;  /* 0x0002e800011c7983 */ /* 0x000f280000300a00 */
[----:B------:R2:W-:Y:S02]  /*202d0*/  STL [R1+0x36ec], R0 ;  /* 0x0036ec0001007387 */ /* 0x0005e40000100800 */
[----:B--2---:R-:W-:-:S02]  /*202e0*/  IMAD.MOV.U32 R0, RZ, RZ, R21 ;  /* 0x000000ffff007224 */ /* 0x004fc400078e0015 */
[----:B------:R-:W-:Y:S04]  /*202f0*/  STL [R1+0x36f0], R20 ;  /* 0x0036f01401007387 */ /* 0x000fe80000100800 */
[----:B------:R-:W-:Y:S04]  /*20300*/  STL [R1+0x36e8], R2 ;  /* 0x0036e80201007387 */ /* 0x000fe80000100800 */
[----:B------:R0:W-:Y:S04]  /*20310*/  STL [R1+0x36e4], R0 ;  /* 0x0036e40001007387 */ /* 0x0001e80000100800 */
[----:B------:R-:W2:Y:S01]  /*20320*/  LDL.LU.64 R4, [R1+0x30] ;  /* 0x0000300001047983 */ /* 0x000ea20000300a00 */
[----:B0-----:R-:W-:-:S03]  /*20330*/  IMAD.MOV.U32 R0, RZ, RZ, R3 ;  /* 0x000000ffff007224 */ /* 0x001fc600078e0003 */
[----:B------:R-:W2:Y:S04]  /*20340*/  LDL.LU.64 R2, [R1+0x2e0] ;  /* 0x0002e00001027983 */ /* 0x000ea80000300a00 */
[----:B------:R3:W-:Y:S02]  /*20350*/  STL [R1+0x36dc], R0 ;  /* 0x0036dc0001007387 */ /* 0x0007e40000100800 */
[----:B---3--:R-:W-:Y:S02]  /*20360*/  IMAD.MOV.U32 R0, RZ, RZ, R7 ;  /* 0x000000ffff007224 */ /* 0x008fe400078e0007 */
[----:B------:R-:W-:Y:S04]  /*20370*/  STL [R1+0x36e0], R6 ;  /* 0x0036e00601007387 */ /* 0x000fe80000100800 */
[----:B------:R-:W3:Y:S04]  /*20380*/  LDL.LU.64 R26, [R1+0x28] ;  /* 0x00002800011a7983 */ /* 0x000ee80000300a00 */
[----:B------:R0:W-:Y:S04]  /*20390*/  STL [R1+0x36d4], R0 ;  /* 0x0036d40001007387 */ /* 0x0001e80000100800 */
[----:B----4-:R-:W-:Y:S01]  /*203a0*/  STL [R1+0x36d8], R18 ;  /* 0x0036d81201007387 */ /* 0x010fe20000100800 */
[----:B0-----:R-:W-:-:S03]  /*203b0*/  IMAD.MOV.U32 R0, RZ, RZ, R19 ;  /* 0x000000ffff007224 */ /* 0x001fc600078e0013 */
[----:B------:R-:W4:Y:S04]  /*203c0*/  LDL.LU.64 R6, [R1+0x2d8] ;  /* 0x0002d80001067983 */ /* 0x000f280000300a00 */
[----:B------:R-:W-:Y:S04]  /*203d0*/  STL [R1+0x36d0], R8 ;  /* 0x0036d00801007387 */ /* 0x000fe80000100800 */
[----:B------:R0:W-:Y:S04]  /*203e0*/  STL [R1+0x36cc], R0 ;  /* 0x0036cc0001007387 */ /* 0x0001e80000100800 */
[----:B------:R-:W4:Y:S01]  /*203f0*/  LDL.LU.64 R24, [R1+0x20] ;  /* 0x0000200001187983 */ /* 0x000f220000300a00 */
[----:B0-----:R-:W-:-:S03]  /*20400*/  IMAD.MOV.U32 R0, RZ, RZ, R9 ;  /* 0x000000ffff007224 */ /* 0x001fc600078e0009 */
[----:B------:R-:W4:Y:S04]  /*20410*/  LDL.LU.64 R8, [R1+0x2d0] ;  /* 0x0002d00001087983 */ /* 0x000f280000300a00 */
[----:B------:R0:W-:Y:S02]  /*20420*/  STL [R1+0x36c4], R0 ;  /* 0x0036c40001007387 */ /* 0x0001e40000100800 */
[----:B0-----:R-:W-:Y:S02]  /*20430*/  IMAD.MOV.U32 R0, RZ, RZ, R11 ;  /* 0x000000ffff007224 */ /* 0x001fe400078e000b */
[----:B------:R-:W-:Y:S04]  /*20440*/  STL [R1+0x36c8], R10 ;  /* 0x0036c80a01007387 */ /* 0x000fe80000100800 */
[----:B------:R-:W4:Y:S04]  /*20450*/  LDL.LU.64 R22, [R1+0x18] ;  /* 0x0000180001167983 */ /* 0x000f280000300a00 */
[----:B------:R0:W-:Y:S04]  /*20460*/  STL [R1+0x36bc], R0 ;  /* 0x0036bc0001007387 */ /* 0x0001e80000100800 */
[----:B------:R-:W-:Y:S01]  /*20470*/  STL [R1+0x36c0], R16 ;  /* 0x0036c01001007387 */ /* 0x000fe20000100800 */
[----:B0-----:R-:W-:-:S03]  /*20480*/  IMAD.MOV.U32 R0, RZ, RZ, R17 ;  /* 0x000000ffff007224 */ /* 0x001fc600078e0011 */
[----:B------:R-:W4:Y:S04]  /*20490*/  LDL.LU.64 R10, [R1+0x2c8] ;  /* 0x0002c800010a7983 */ /* 0x000f280000300a00 */
[----:B------:R-:W-:Y:S04]  /*204a0*/  STL [R1+0x36b8], R14 ;  /* 0x0036b80e01007387 */ /* 0x000fe80000100800 */
[----:B------:R0:W-:Y:S04]  /*204b0*/  STL [R1+0x36b4], R0 ;  /* 0x0036b40001007387 */ /* 0x0001e80000100800 */
[----:B------:R-:W4:Y:S04]  /*204c0*/  LDL.LU.64 R20, [R1+0x10] ;  /* 0x0000100001147983 */ /* 0x000f280000300a00 */
[----:B------:R-:W4:Y:S01]  /*204d0*/  LDL.LU.64 R18, [R1+0x2c0] ;  /* 0x0002c00001127983 */ /* 0x000f220000300a00 */
[----:B0-----:R-:W-:-:S05]  /*204e0*/  IMAD.MOV.U32 R0, RZ, RZ, R15 ;  /* 0x000000ffff007224 */ /* 0x001fca00078e000f */
[----:B------:R0:W-:Y:S04]  /*204f0*/  STL [R1+0x36ac], R0 ;  /* 0x0036ac0001007387 */ /* 0x0001e80000100800 */
[----:B------:R1:W-:Y:S04]  /*20500*/  STL [R1+0x36b0], R12 ;  /* 0x0036b00c01007387 */ /* 0x0003e80000100800 */
[----:B------:R-:W4:Y:S01]  /*20510*/  LDL.LU.64 R16, [R1+0x8] ;  /* 0x0000080001107983 */ /* 0x000f220000300a00 */
[----:B0-----:R-:W-:-:S03]  /*20520*/  IMAD.MOV.U32 R0, RZ, RZ, R13 ;  /* 0x000000ffff007224 */ /* 0x001fc600078e000d */
[----:B------:R-:W4:Y:S04]  /*20530*/  LDL.LU.64 R14, [R1+0x2b8] ;  /* 0x0002b800010e7983 */ /* 0x000f280000300a00 */
[----:B------:R0:W-:Y:S04]  /*20540*/  STL [R1+0x36a4], R0 ;  /* 0x0036a40001007387 */ /* 0x0001e80000100800 */
[----:B------:R0:W-:Y:S04]  /*20550*/  STL [R1+0x36a8], R28 ;  /* 0x0036a81c01007387 */ /* 0x0001e80000100800 */
[----:B-1----:R-:W4:Y:S01]  /*20560*/  LDL.LU.64 R12, [R1] ;  /* 0x00000000010c7983 */ /* 0x002f220000300a00 */
[----:B0-----:R-:W-:-:S03]  /*20570*/  IMAD.MOV.U32 R0, RZ, RZ, R29 ;  /* 0x000000ffff007224 */ /* 0x001fc600078e001d */
[----:B------:R-:W4:Y:S04]  /*20580*/  LDL.LU.64 R28, [R1+0x2b0] ;  /* 0x0002b000011c7983 */ /* 0x000f280000300a00 */
[----:B------:R2:W-:Y:S02]  /*20590*/  STL [R1+0x369c], R0 ;  /* 0x00369c0001007387 */ /* 0x0005e40000100800 */
[----:B--2---:R-:W-:Y:S02]  /*205a0*/  IMAD.MOV.U32 R0, RZ, RZ, R5 ;  /* 0x000000ffff007224 */ /* 0x004fe400078e0005 */
[----:B------:R0:W-:Y:S04]  /*205b0*/  STL [R1+0x36a0], R4 ;  /* 0x0036a00401007387 */ /* 0x0001e80000100800 */
[----:B0-----:R-:W2:Y:S04]  /*205c0*/  LDL.LU.64 R4, [R1+0x3b98] ;  /* 0x003b980001047983 */ /* 0x001ea80000300a00 */
[----:B------:R-:W-:Y:S04]  /*205d0*/  STL [R1+0x3698], R2 ;  /* 0x0036980201007387 */ /* 0x000fe80000100800 */
[----:B------:R0:W-:Y:S02]  /*205e0*/  STL [R1+0x3694], R0 ;  /* 0x0036940001007387 */ /* 0x0001e40000100800 */
[----:B0-----:R-:W-:-:S02]  /*205f0*/  IMAD.MOV.U32 R0, RZ, RZ, R3 ;  /* 0x000000ffff007224 */ /* 0x001fc400078e0003 */
[----:B------:R-:W2:Y:S04]  /*20600*/  LDL.LU.64 R2, [R1+0x2a8] ;  /* 0x0002a80001027983 */ /* 0x000ea80000300a00 */
[----:B------:R0:W-:Y:S04]  /*20610*/  STL [R1+0x368c], R0 ;  /* 0x00368c0001007387 */ /* 0x0001e80000100800 */
[----:B---3--:R1:W-:Y:S01]  /*20620*/  STL [R1+0x3690], R26 ;  /* 0x0036901a01007387 */ /* 0x0083e20000100800 */
[----:B0-----:R-:W-:-:S03]  /*20630*/  IMAD.MOV.U32 R0, RZ, RZ, R27 ;  /* 0x000000ffff007224 */ /* 0x001fc600078e001b */
[----:B-1----:R-:W3:Y:S04]  /*20640*/  LDL.LU.64 R26, [R1+0x3b90] ;  /* 0x003b9000011a7983 */ /* 0x002ee80000300a00 */
[----:B----4-:R-:W-:Y:S04]  /*20650*/  STL [R1+0x3688], R6 ;  /* 0x0036880601007387 */ /* 0x010fe80000100800 */
[----:B------:R0:W-:Y:S02]  /*20660*/  STL [R1+0x3684], R0 ;  /* 0x0036840001007387 */ /* 0x0001e40000100800 */
[----:B0-----:R-:W-:-:S02]  /*20670*/  MOV R0, R7 ;  /* 0x0000000700007202 */ /* 0x001fc40000000f00 */
[----:B------:R-:W4:Y:S04]  /*20680*/  LDL.LU.64 R6, [R1+0x2a0] ;  /* 0x0002a00001067983 */ /* 0x000f280000300a00 */
[----:B------:R0:W-:Y:S04]  /*20690*/  STL [R1+0x367c], R0 ;  /* 0x00367c0001007387 */ /* 0x0001e80000100800 */
[----:B------:R1:W-:Y:S01]  /*206a0*/  STL [R1+0x3680], R24 ;  /* 0x0036801801007387 */ /* 0x0003e20000100800 */
[----:B0-----:R-:W-:-:S03]  /*206b0*/  IMAD.MOV.U32 R0, RZ, RZ, R25 ;  /* 0x000000ffff007224 */ /* 0x001fc600078e0019 */
[----:B-1----:R-:W3:Y:S04]  /*206c0*/  LDL.LU.64 R24, [R1+0x3b88] ;  /* 0x003b880001187983 */ /* 0x002ee80000300a00 */
[----:B------:R-:W-:Y:S04]  /*206d0*/  STL [R1+0x3678], R8 ;  /* 0x0036780801007387 */ /* 0x000fe80000100800 */
[----:B------:R0:W-:Y:S02]  /*206e0*/  STL [R1+0x3674], R0 ;  /* 0x0036740001007387 */ /* 0x0001e40000100800 */
[----:B0-----:R-:W-:-:S02]  /*206f0*/  IMAD.MOV.U32 R0, RZ, RZ, R9 ;  /* 0x000000ffff007224 */ /* 0x001fc400078e0009 */
[----:B------:R-:W3:Y:S04]  /*20700*/  LDL.LU.64 R8, [R1+0x298] ;  /* 0x0002980001087983 */ /* 0x000ee80000300a00 */
        /* <DEDUP_REMOVED lines=31> */
[----:B------:R-:W2:Y:S04]  /*20900*/  LDL.LU.64 R28, [R1+0x3b50] ;  /* 0x003b5000011c7983 */ /* 0x000ea80000300a00 */
[----:B--2---:R-:W-:Y:S04]  /*20910*/  STL [R1+0x3630], R28 ;  /* 0x0036301c01007387 */ /* 0x004fe80000100800 */
[----:B------:R0:W-:Y:S04]  /*20920*/  STL [R1+0x362c], R0 ;  /* 0x00362c0001007387 */ /* 0x0001e80000100800 */
[----:B------:R1:W-:Y:S01]  /*20930*/  STL [R1+0x3624], R29 ;  /* 0x0036241d01007387 */ /* 0x0003e20000100800 */
[----:B0-----:R-:W-:-:S03]  /*20940*/  IMAD.MOV.U32 R0, RZ, RZ, R3 ;  /* 0x000000ffff007224 */ /* 0x001fc600078e0003 */
[----:B-1----:R-:W2:Y:S04]  /*20950*/  LDL.LU.64 R28, [R1+0x278] ;  /* 0x00027800011c7983 */ /* 0x002ea80000300a00 */
[----:B------:R0:W-:Y:S04]  /*20960*/  STL [R1+0x3628], R2 ;  /* 0x0036280201007387 */ /* 0x0001e80000100800 */
[----:B0-----:R-:W4:Y:S04]  /*20970*/  LDL.LU.64 R2, [R1+0x3b48] ;  /* 0x003b480001027983 */ /* 0x001f280000300a00 */
[----:B----4-:R-:W-:Y:S04]  /*20980*/  STL [R1+0x3620], R2 ;  /* 0x0036200201007387 */ /* 0x010fe80000100800 */
[----:B------:R0:W-:Y:S04]  /*20990*/  STL [R1+0x361c], R0 ;  /* 0x00361c0001007387 */ /* 0x0001e80000100800 */
[----:B------:R1:W-:Y:S01]  /*209a0*/  STL [R1+0x3614], R3 ;  /* 0x0036140301007387 */ /* 0x0003e20000100800 */
[----:B0-----:R-:W-:-:S03]  /*209b0*/  IMAD.MOV.U32 R0, RZ, RZ, R7 ;  /* 0x000000ffff007224 */ /* 0x001fc600078e0007 */
[----:B-1----:R-:W4:Y:S04]  /*209c0*/  LDL.LU.64 R2, [R1+0x280] ;  /* 0x0002800001027983 */ /* 0x002f280000300a00 */
[----:B------:R0:W-:Y:S04]  /*209d0*/  STL [R1+0x3618], R6 ;  /* 0x0036180601007387 */ /* 0x0001e80000100800 */
[----:B0-----:R-:W3:Y:S04]  /*209e0*/  LDL.LU.64 R6, [R1+0x3b40] ;  /* 0x003b400001067983 */ /* 0x001ee80000300a00 */
[----:B---3--:R-:W-:Y:S04]  /*209f0*/  STL [R1+0x3610], R6 ;  /* 0x0036100601007387 */ /* 0x008fe80000100800 */
[----:B------:R0:W-:Y:S04]  /*20a00*/  STL [R1+0x360c], R0 ;  /* 0x00360c0001007387 */ /* 0x0001e80000100800 */
[----:B------:R1:W-:Y:S01]  /*20a10*/  STL [R1+0x3604], R7 ;  /* 0x0036040701007387 */ /* 0x0003e20000100800 */
[----:B0-----:R-:W-:-:S03]  /*20a20*/  IMAD.MOV.U32 R0, RZ, RZ, R9 ;  /* 0x000000ffff007224 */ /* 0x001fc600078e0009 */
[----:B-1----:R-:W3:Y:S04]  /*20a30*/  LDL.LU.64 R6, [R1+0x288] ;  /* 0x0002880001067983 */ /* 0x002ee80000300a00 */
[----:B------:R0:W-:Y:S04]  /*20a40*/  STL [R1+0x3608], R8 ;  /* 0x0036080801007387 */ /* 0x0001e80000100800 */
[----:B0-----:R-:W2:Y:S04]  /*20a50*/  LDL.LU.64 R8, [R1+0x3b38] ;  /* 0x003b380001087983 */ /* 0x001ea80000300a00 */
        /* <DEDUP_REMOVED lines=10> */
[----:B---3--:R-:W-:-:S03]  /*20b00*/  IMAD.MOV.U32 R0, RZ, RZ, R7 ;  /* 0x000000ffff007224 */ /* 0x008fc600078e0007 */
[----:B0-----:R-:W3:Y:S04]  /*20b10*/  LDL.LU.64 R10, [R1+0x678] ;  /* 0x00067800010a7983 */ /* 0x001ee80000300a00 */
[----:B------:R0:W-:Y:S04]  /*20b20*/  STL [R1+0x35e8], R6 ;  /* 0x0035e80601007387 */ /* 0x0001e80000100800 */
[----:B0-----:R-:W4:Y:S04]  /*20b30*/  LDL.LU.64 R6, [R1+0x6a8] ;  /* 0x0006a80001067983 */ /* 0x001f280000300a00 */
[----:B------:R-:W-:Y:S04]  /*20b40*/  STL [R1+0x35dc], R0 ;  /* 0x0035dc0001007387 */ /* 0x000fe80000100800 */
[----:B------:R-:W-:Y:S04]  /*20b50*/  STL [R1+0x35e0], R12 ;  /* 0x0035e00c01007387 */ /* 0x000fe80000100800 */
[----:B------:R0:W-:Y:S04]  /*20b60*/  STL [R1+0x35d4], R13 ;  /* 0x0035d40d01007387 */ /* 0x0001e80000100800 */
[----:B0-----:R-:W2:Y:S01]  /*20b70*/  LDL.LU.64 R12, [R1+0x270] ;  /* 0x00027000010c7983 */ /* 0x001ea20000300a00 */
[----:B------:R-:W-:-:S03]  /*20b80*/  IMAD.MOV.U32 R0, RZ, RZ, R3 ;  /* 0x000000ffff007224 */ /* 0x000fc600078e0003 */
[----:B------:R0:W-:Y:S04]  /*20b90*/  STL [R1+0x35d8], R2 ;  /* 0x0035d80201007387 */ /* 0x0001e80000100800 */
[----:B------:R-:W-:Y:S04]  /*20ba0*/  STL [R1+0x35d0], R14 ;  /* 0x0035d00e01007387 */ /* 0x000fe80000100800 */
[----:B------:R1:W-:Y:S04]  /*20bb0*/  STL [R1+0x35cc], R0 ;  /* 0x0035cc0001007387 */ /* 0x0003e80000100800 */
[----:B0-----:R-:W4:Y:S04]  /*20bc0*/  LDL.LU.64 R2, [R1+0x6c0] ;  /* 0x0006c00001027983 */ /* 0x001f280000300a00 */
[----:B------:R-:W-:Y:S01]  /*20bd0*/  STL [R1+0x35c4], R15 ;  /* 0x0035c40f01007387 */ /* 0x000fe20000100800 */
[----:B-1----:R-:W-:-:S03]  /*20be0*/  IMAD.MOV.U32 R0, RZ, RZ, R29 ;  /* 0x000000ffff007224 */ /* 0x002fc600078e001d */
[----:B------:R0:W-:Y:S04]  /*20bf0*/  STL [R1+0x35c8], R28 ;  /* 0x0035c81c01007387 */ /* 0x0001e80000100800 */
[----:B------:R-:W-:Y:S04]  /*20c00*/  STL [R1+0x35c0], R16 ;  /* 0x0035c01001007387 */ /* 0x000fe80000100800 */
[----:B------:R2:W-:Y:S04]  /*20c10*/  STL [R1+0x35bc], R0 ;  /* 0x0035bc0001007387 */ /* 0x0005e80000100800 */
[----:B------:R-:W-:Y:S04]  /*20c20*/  STL [R1+0x35b4], R17 ;  /* 0x0035b41101007387 */ /* 0x000fe80000100800 */
[----:B0-----:R-:W4:Y:S01]  /*20c30*/  LDL.LU.64 R28, [R1+0x6d8] ;  /* 0x0006d800011c7983 */ /* 0x001f220000300a00 */
[----:B--2---:R-:W-:-:S03]  /*20c40*/  MOV R0, R13 ;  /* 0x0000000d00007202 */ /* 0x004fc60000000f00 */
[----:B------:R-:W-:Y:S04]  /*20c50*/  STL [R1+0x35b8], R12 ;  /* 0x0035b80c01007387 */ /* 0x000fe80000100800 */
[----:B------:R-:W-:Y:S04]  /*20c60*/  STL [R1+0x35b0], R18 ;  /* 0x0035b01201007387 */ /* 0x000fe80000100800 */
[----:B------:R-:W-:Y:S04]  /*20c70*/  STL [R1+0x35ac], R0 ;  /* 0x0035ac0001007387 */ /* 0x000fe80000100800 */
[----:B------:R0:W-:Y:S04]  /*20c80*/  STL [R1+0x359c], R19 ;  /* 0x00359c1301007387 */ /* 0x0001e80000100800 */
[----:B0-----:R-:W2:Y:S01]  /*20c90*/  LDL.LU.64 R18, [R1+0x670] ;  /* 0x0006700001127983 */ /* 0x001ea20000300a00 */
[----:B---3--:R-:W-:-:S03]  /*20ca0*/  IMAD.MOV.U32 R0, RZ, RZ, R11 ;  /* 0x000000ffff007224 */ /* 0x008fc600078e000b */
[----:B------:R-:W3:Y:S04]  /*20cb0*/  LDL.LU.64 R16, [R1+0x6f0] ;  /* 0x0006f00001107983 */ /* 0x000ee80000300a00 */
[----:B------:R-:W-:Y:S04]  /*20cc0*/  STL [R1+0x35a4], R10 ;  /* 0x0035a40a01007387 */ /* 0x000fe80000100800 */
[----:B------:R-:W3:Y:S04]  /*20cd0*/  LDL.LU.64 R14, [R1+0x680] ;  /* 0x00068000010e7983 */ /* 0x000ee80000300a00 */
[----:B------:R0:W-:Y:S04]  /*20ce0*/  STL [R1+0x35a0], R0 ;  /* 0x0035a00001007387 */ /* 0x0001e80000100800 */
[----:B------:R-:W-:Y:S04]  /*20cf0*/  STL [R1+0x35a8], R20 ;  /* 0x0035a81401007387 */ /* 0x000fe80000100800 */
[----:B------:R-:W-:Y:S01]  /*20d00*/  STL [R1+0x358c], R21 ;  /* 0x00358c1501007387 */ /* 0x000fe20000100800 */
[----:B0-----:R-:W-:-:S03]  /*20d10*/  IMAD.MOV.U32 R0, RZ, RZ, R9 ;  /* 0x000000ffff007224 */ /* 0x001fc600078e0009 */
[----:B------:R-:W-:Y:S04]  /*20d20*/  STL [R1+0x3594], R8 ;  /* 0x0035940801007387 */ /* 0x000fe80000100800 */
[----:B------:R-:W3:Y:S04]  /*20d30*/  LDL.LU.64 R12, [R1+0x688] ;  /* 0x00068800010c7983 */ /* 0x000ee80000300a00 */
[----:B------:R-:W-:Y:S04]  /*20d40*/  STL [R1+0x3590], R0 ;  /* 0x0035900001007387 */ /* 0x000fe80000100800 */
[----:B------:R-:W-:Y:S04]  /*20d50*/  STL [R1+0x3598], R22 ;  /* 0x0035981601007387 */ /* 0x000fe80000100800 */
[----:B------:R0:W-:Y:S04]  /*20d60*/  STL [R1+0x357c], R23 ;  /* 0x00357c1701007387 */ /* 0x0001e80000100800 */
[----:B0-----:R-:W3:Y:S04]  /*20d70*/  LDL.LU.64 R22, [R1+0x708] ;  /* 0x0007080001167983 */ /* 0x001ee80000300a00 */
[----:B------:R-:W3:Y:S01]  /*20d80*/  LDL.LU.64 R10, [R1+0x720] ;  /* 0x00072000010a7983 */ /* 0x000ee20000300a00 */
[----:B----4-:R-:W-:-:S03]  /*20d90*/  IMAD.MOV.U32 R0, RZ, RZ, R7 ;  /* 0x000000ffff007224 */ /* 0x010fc600078e0007 */
[----:B------:R0:W-:Y:S04]  /*20da0*/  STL [R1+0x3584], R6 ;  /* 0x0035840601007387 */ /* 0x0001e80000100800 */
[----:B------:R-:W4:Y:S04]  /*20db0*/  LDL.LU.64 R8, [R1+0x698] ;  /* 0x0006980001087983 */ /* 0x000f280000300a00 */
[----:B------:R1:W-:Y:S04]  /*20dc0*/  STL [R1+0x3580], R0 ;  /* 0x0035800001007387 */ /* 0x0003e80000100800 */
[----:B------:R-:W-:Y:S04]  /*20dd0*/  STL [R1+0x3588], R24 ;  /* 0x0035881801007387 */ /* 0x000fe80000100800 */
[----:B------:R-:W-:Y:S04]  /*20de0*/  STL [R1+0x356c], R25 ;  /* 0x00356c1901007387 */ /* 0x000fe80000100800 */
[----:B0-----:R-:W4:Y:S01]  /*20df0*/  LDL.LU.64 R6, [R1+0x738] ;  /* 0x0007380001067983 */ /* 0x001f220000300a00 */
[----:B-1----:R-:W-:-:S03]  /*20e00*/  IMAD.MOV.U32 R0, RZ, RZ, R3 ;  /* 0x000000ffff007224 */ /* 0x002fc600078e0003 */
        /* <DEDUP_REMOVED lines=8> */
[----:B0-----:R-:W4:Y:S04]  /*20e90*/  LDL.LU.64 R28, [R1+0x6b0] ;  /* 0x0006b000011c7983 */ /* 0x001f280000300a00 */
        /* <DEDUP_REMOVED lines=9> */
[----:B------:R1:W-:Y:S01]  /*20f30*/  STL [R1+0x1b58], R14 ;  /* 0x001b580e01007387 */ /* 0x0003e20000100800 */
        /* <DEDUP_REMOVED lines=184> */
[----:B0-----:R-:W-:-:S03]  /*21ac0*/  MOV R0, R13 ;  /* 0x0000000d00007202 */ /* 0x001fc60000000f00 */
        /* <DEDUP_REMOVED lines=874> */
[----:B------:R-:W-:Y:S04]  /*25170*/  STL [R1+0x23a0], R22 ;  /* 0x0023a01601007387 */ /* 0x000fe80000100800 */
[----:B------:R-:W3:Y:S01]  /*25180*/  LDL.LU.64 R24, [R1+0x588] ;  /* 0x0005880001187983 */ /* 0x000ee20000300a00 */
[----:B0-----:R-:W-:-:S05]  /*25190*/  IMAD.MOV.U32 R0, RZ, RZ, R23 ;  /* 0x000000ffff007224 */ /* 0x001fca00078e0017 */
        /* <DEDUP_REMOVED lines=29> */
[----:B--2---:R-:W-:Y:S04]  /*25370*/  STL [R1+0x23e0], R18 ;  /* 0x0023e01201007387 */ /* 0x004fe80000100800 */
[----:B------:R-:W2:Y:S01]  /*25380*/  LDL.LU.64 R20, [R1+0x578] ;  /* 0x0005780001147983 */ /* 0x000ea20000300a00 */
[----:B0-----:R-:W-:-:S05]  /*25390*/  IMAD.MOV.U32 R0, RZ, RZ, R19 ;  /* 0x000000ffff007224 */ /* 0x001fca00078e0013 */
[----:B------:R3:W-:Y:S02]  /*253a0*/  STL [R1+0x23dc], R0 ;  /* 0x0023dc0001007387 */ /* 0x0007e40000100800 */
[----:B---3--:R-:W-:Y:S02]  /*253b0*/  IMAD.MOV.U32 R0, RZ, RZ, R17 ;  /* 0x000000ffff007224 */ /* 0x008fe400078e0011 */
[----:B------:R-:W-:Y:S04]  /*253c0*/  STL [R1+0x23e8], R16 ;  /* 0x0023e81001007387 */ /* 0x000fe80000100800 */
[----:B------:R-:W3:Y:S04]  /*253d0*/  LDL.LU.64 R18, [R1+0xef0] ;  /* 0x000ef00001127983 */ /* 0x000ee80000300a00 */
[----:B------:R0:W-:Y:S02]  /*253e0*/  STL [R1+0x23e4], R0 ;  /* 0x0023e40001007387 */ /* 0x0001e40000100800 */
[----:B0-----:R-:W-:-:S02]  /*253f0*/  IMAD.MOV.U32 R0, RZ, RZ, R15 ;  /* 0x000000ffff007224 */ /* 0x001fc400078e000f */
[----:B------:R0:W-:Y:S04]  /*25400*/  STL [R1+0x23f0], R14 ;  /* 0x0023f00e01007387 */ /* 0x0001e80000100800 */
[----:B------:R-:W3:Y:S04]  /*25410*/  LDL.LU.64 R16, [R1+0xcd0] ;  /* 0x000cd00001107983 */ /* 0x000ee80000300a00 */
[----:B------:R1:W-:Y:S04]  /*25420*/  STL [R1+0x23ec], R0 ;  /* 0x0023ec0001007387 */ /* 0x0003e80000100800 */
[----:B------:R-:W-:Y:S04]  /*25430*/  STL [R1+0x23f8], R24 ;  /* 0x0023f81801007387 */ /* 0x000fe80000100800 */
[----:B0-----:R-:W3:Y:S01]  /*25440*/  LDL.LU.64 R14, [R1+0xef8] ;  /* 0x000ef800010e7983 */ /* 0x001ee20000300a00 */
[----:B-1----:R-:W-:-:S03]  /*25450*/  IMAD.MOV.U32 R0, RZ, RZ, R25 ;  /* 0x000000ffff007224 */ /* 0x002fc600078e0019 */
[----:B------:R-:W-:Y:S04]  /*25460*/  STL [R1+0x2400], R12 ;  /* 0x0024000c01007387 */ /* 0x000fe80000100800 */
[----:B------:R0:W-:Y:S02]  /*25470*/  STL [R1+0x23f4], R0 ;  /* 0x0023f40001007387 */ /* 0x0001e40000100800 */
[----:B0-----:R-:W-:Y:S02]  /*25480*/  IMAD.MOV.U32 R0, RZ, RZ, R13 ;  /* 0x000000ffff007224 */ /* 0x001fe400078e000d */
[----:B------:R-:W3:Y:S04]  /*25490*/  LDL.LU.64 R12, [R1+0x570] ;  /* 0x00057000010c7983 */ /* 0x000ee80000300a00 */
        /* <DEDUP_REMOVED lines=35> */
[----:B------:R-:W-:Y:S04]  /*256d0*/  STL [R1+0x2450], R14 ;  /* 0x0024500e01007387 */ /* 0x000fe80000100800 */
[----:B------:R0:W-:Y:S04]  /*256e0*/  STL [R1+0x2444], R0 ;  /* 0x0024440001007387 */ /* 0x0001e80000100800 */
[----:B-1----:R-:W3:Y:S04]  /*256f0*/  LDL.LU.64 R16, [R1+0xf20] ;  /* 0x000f200001107983 */ /* 0x002ee80000300a00 */
[----:B------:R-:W3:Y:S01]  /*25700*/  LDL.LU.64 R24, [R1+0xd08] ;  /* 0x000d080001187983 */ /* 0x000ee20000300a00 */
[----:B0-----:R-:W-:-:S05]  /*25710*/  IMAD.MOV.U32 R0, RZ, RZ, R15 ;  /* 0x000000ffff007224 */ /* 0x001fca00078e000f */
[----:B------:R0:W-:Y:S04]  /*25720*/  STL [R1+0x244c], R0 ;  /* 0x00244c0001007387 */ /* 0x0001e80000100800 */
[----:B------:R-:W-:Y:S01]  /*25730*/  STL [R1+0x2458], R12 ;  /* 0x0024580c01007387 */ /* 0x000fe20000100800 */
[----:B0-----:R-:W-:-:S03]  /*25740*/  IMAD.MOV.U32 R0, RZ, RZ, R13 ;  /* 0x000000ffff007224 */ /* 0x001fc600078e000d */
[----:B------:R-:W3:Y:S04]  /*25750*/  LDL.LU.64 R14, [R1+0xf28] ;  /* 0x000f2800010e7983 */ /* 0x000ee80000300a00 */
[----:B------:R0:W-:Y:S02]  /*25760*/  STL [R1+0x2454], R0 ;  /* 0x0024540001007387 */ /* 0x0001e40000100800 */
[----:B0-----:R-:W-:Y:S02]  /*25770*/  IMAD.MOV.U32 R0, RZ, RZ, R11 ;  /* 0x000000ffff007224 */ /* 0x001fe400078e000b */
[----:B------:R-:W-:Y:S04]  /*25780*/  STL [R1+0x2460], R10 ;  /* 0x0024600a01007387 */ /* 0x000fe80000100800 */
[----:B------:R-:W3:Y:S04]  /*25790*/  LDL.LU.64 R12, [R1+0x558] ;  /* 0x00055800010c7983 */ /* 0x000ee80000300a00 */
[----:B------:R4:W-:Y:S02]  /*257a0*/  STL [R1+0x245c], R0 ;  /* 0x00245c0001007387 */ /* 0x0009e40000100800 */
[----:B----4-:R-:W-:-:S02]  /*257b0*/  IMAD.MOV.U32 R0, RZ, RZ, R9 ;  /* 0x000000ffff007224 */ /* 0x010fc400078e0009 */
[----:B------:R-:W-:Y:S04]  /*257c0*/  STL [R1+0x2468], R8 ;  /* 0x0024680801007387 */ /* 0x000fe80000100800 */
[----:B------:R-:W4:Y:S04]  /*257d0*/  LDL.LU.64 R10, [R1+0xf30] ;  /* 0x000f3000010a7983 */ /* 0x000f280000300a00 */
[----:B------:R0:W-:Y:S04]  /*257e0*/  STL [R1+0x2464], R0 ;  /* 0x0024640001007387 */ /* 0x0001e80000100800 */
[----:B------:R1:W-:Y:S01]  /*257f0*/  STL [R1+0x2470], R6 ;  /* 0x0024700601007387 */ /* 0x0003e20000100800 */
[----:B0-----:R-:W-:-:S03]  /*25800*/  IMAD.MOV.U32 R0, RZ, RZ, R7 ;  /* 0x000000ffff007224 */ /* 0x001fc600078e0007 */
[----:B------:R-:W4:Y:S04]  /*25810*/  LDL.LU.64 R8, [R1+0xd20] ;  /* 0x000d200001087983 */ /* 0x000f280000300a00 */
        /* <DEDUP_REMOVED lines=8> */
[----:B------:R0:W-:Y:S04]  /*258a0*/  STL [R1+0x247c], R0 ;  /* 0x00247c0001007387 */ /* 0x0001e80000100800 */
[----:B------:R1:W-:Y:S04]  /*258b0*/  STL [R1+0x2488], R28 ;  /* 0x0024881c01007387 */ /* 0x0003e80000100800 */
[----:B------:R-:W4:Y:S01]  /*258c0*/  LDL.LU.64 R22, [R1+0xf40] ;  /* 0x000f400001167983 */ /* 0x000f220000300a00 */
[----:B0-----:R-:W-:-:S03]  /*258d0*/  IMAD.MOV.U32 R0, RZ, RZ, R29 ;  /* 0x000000ffff007224 */ /* 0x001fc600078e001d */
[----:B--2---:R-:W-:Y:S04]  /*258e0*/  STL [R1+0x2490], R20 ;  /* 0x0024901401007387 */ /* 0x004fe80000100800 */
[----:B------:R0:W-:Y:S04]  /*258f0*/  STL [R1+0x2484], R0 ;  /* 0x0024840001007387 */ /* 0x0001e80000100800 */
[----:B-1----:R-:W2:Y:S01]  /*25900*/  LDL.LU.64 R28, [R1+0xd30] ;  /* 0x000d3000011c7983 */ /* 0x002ea20000300a00 */
[----:B0-----:R-:W-:-:S03]  /*25910*/  IMAD.MOV.U32 R0, RZ, RZ, R21 ;  /* 0x000000ffff007224 */ /* 0x001fc600078e0015 */
[----:B---3--:R-:W-:Y:S04]  /*25920*/  STL [R1+0x2498], R18 ;  /* 0x0024981201007387 */ /* 0x008fe80000100800 */
[----:B------:R0:W-:Y:S04]  /*25930*/  STL [R1+0x248c], R0 ;  /* 0x00248c0001007387 */ /* 0x0001e80000100800 */
[----:B------:R-:W3:Y:S01]  /*25940*/  LDL.LU.64 R20, [R1+0xf48] ;  /* 0x000f480001147983 */ /* 0x000ee20000300a00 */
[----:B0-----:R-:W-:-:S03]  /*25950*/  MOV R0, R19 ;  /* 0x0000001300007202 */ /* 0x001fc60000000f00 */
[----:B------:R-:W3:Y:S04]  /*25960*/  LDL.LU.64 R18, [R1+0x548] ;  /* 0x0005480001127983 */ /* 0x000ee80000300a00 */
[----:B------:R0:W-:Y:S02]  /*25970*/  STL [R1+0x2494], R0 ;  /* 0x0024940001007387 */ /* 0x0001e40000100800 */
[----:B0-----:R-:W-:Y:S02]  /*25980*/  IMAD.MOV.U32 R0, RZ, RZ, R17 ;  /* 0x000000ffff007224 */ /* 0x001fe400078e0011 */
[----:B------:R0:W-:Y:S04]  /*25990*/  STL [R1+0x24a0], R16 ;  /* 0x0024a01001007387 */ /* 0x0001e80000100800 */
[----:B------:R-:W-:Y:S04]  /*259a0*/  STL [R1+0x24a8], R24 ;  /* 0x0024a81801007387 */ /* 0x000fe80000100800 */
[----:B------:R1:W-:Y:S04]  /*259b0*/  STL [R1+0x249c], R0 ;  /* 0x00249c0001007387 */ /* 0x0003e80000100800 */
        /* <DEDUP_REMOVED lines=12> */
[----:B0-----:R-:W-:-:S03]  /*25a80*/  IMAD.MOV.U32 R0, RZ, RZ, R11 ;  /* 0x000000ffff007224 */ /* 0x001fc600078e000b */
[----:B------:R-:W-:Y:S04]  /*25a90*/  STL [R1+0x24c8], R8 ;  /* 0x0024c80801007387 */ /* 0x000fe80000100800 */
[----:B------:R0:W-:Y:S04]  /*25aa0*/  STL [R1+0x24bc], R0 ;  /* 0x0024bc0001007387 */ /* 0x0001e80000100800 */
[----:B-1----:R-:W4:Y:S01]  /*25ab0*/  LDL.LU.64 R10, [R1+0x540] ;  /* 0x00054000010a7983 */ /* 0x002f220000300a00 */
[----:B0-----:R-:W-:-:S05]  /*25ac0*/  IMAD.MOV.U32 R0, RZ, RZ, R9 ;  /* 0x000000ffff007224 */ /* 0x001fca00078e0009 */
[----:B------:R0:W-:Y:S04]  /*25ad0*/  STL [R1+0x24c4], R0 ;  /* 0x0024c40001007387 */ /* 0x0001e80000100800 */
[----:B------:R1:W-:Y:S04]  /*25ae0*/  STL [R1+0x24d0], R6 ;  /* 0x0024d00601007387 */ /* 0x0003e80000100800 */
[----:B------:R-:W4:Y:S01]  /*25af0*/  LDL.LU.64 R8, [R1+0xf60] ;  /* 0x000f600001087983 */ /* 0x000f220000300a00 */
[----:B0-----:R-:W-:-:S03]  /*25b00*/  IMAD.MOV.U32 R0, RZ, RZ, R7 ;  /* 0x000000ffff007224 */ /* 0x001fc600078e0007 */
[----:B-1----:R-:W4:Y:S04]  /*25b10*/  LDL.LU.64 R6, [R1+0xd58] ;  /* 0x000d580001067983 */ /* 0x002f280000300a00 */
[----:B------:R0:W-:Y:S02]  /*25b20*/  STL [R1+0x24cc], R0 ;  /* 0x0024cc0001007387 */ /* 0x0001e40000100800 */
[----:B0-----:R-:W-:Y:S02]  /*25b30*/  IMAD.MOV.U32 R0, RZ, RZ, R3 ;  /* 0x000000ffff007224 */ /* 0x001fe400078e0003 */
[----:B------:R0:W-:Y:S04]  /*25b40*/  STL [R1+0x24d8], R2 ;  /* 0x0024d80201007387 */ /* 0x0001e80000100800 */
[----:B------:R-:W-:Y:S04]  /*25b50*/  STL [R1+0x24e0], R22 ;  /* 0x0024e01601007387 */ /* 0x000fe80000100800 */
[----:B------:R1:W-:Y:S04]  /*25b60*/  STL [R1+0x24d4], R0 ;  /* 0x0024d40001007387 */ /* 0x0003e80000100800 */
[----:B0-----:R-:W4:Y:S01]  /*25b70*/  LDL.LU.64 R2, [R1+0xf68] ;  /* 0x000f680001027983 */ /* 0x001f220000300a00 */
[----:B-1----:R-:W-:-:S03]  /*25b80*/  IMAD.MOV.U32 R0, RZ, RZ, R23 ;  /* 0x000000ffff007224 */ /* 0x002fc600078e0017 */
[----:B--2---:R-:W-:Y:S04]  /*25b90*/  STL [R1+0x24e8], R28 ;  /* 0x0024e81c01007387 */ /* 0x004fe80000100800 */
[----:B------:R0:W-:Y:S02]  /*25ba0*/  STL [R1+0x24dc], R0 ;  /* 0x0024dc0001007387 */ /* 0x0001e40000100800 */
[----:B0-----:R-:W-:Y:S02]  /*25bb0*/  IMAD.MOV.U32 R0, RZ, RZ, R29 ;  /* 0x000000ffff007224 */ /* 0x001fe400078e001d */
[----:B------:R-:W2:Y:S04]  /*25bc0*/  LDL.LU.64 R28, [R1+0x538] ;  /* 0x00053800011c7983 */ /* 0x000ea80000300a00 */
[----:B------:R0:W-:Y:S04]  /*25bd0*/  STL [R1+0x24e4], R0 ;  /* 0x0024e40001007387 */ /* 0x0001e80000100800 */
[----:B---3--:R-:W-:Y:S01]  /*25be0*/  STL [R1+0x24f0], R20 ;  /* 0x0024f01401007387 */ /* 0x008fe20000100800 */
[----:B0-----:R-:W-:-:S03]  /*25bf0*/  IMAD.MOV.U32 R0, RZ, RZ, R21 ;  /* 0x000000ffff007224 */ /* 0x001fc600078e0015 */
[----:B------:R-:W-:Y:S04]  /*25c00*/  STL [R1+0x24f8], R18 ;  /* 0x0024f81201007387 */ /* 0x000fe80000100800 */
[----:B------:R0:W-:Y:S04]  /*25c10*/  STL [R1+0x24ec], R0 ;  /* 0x0024ec0001007387 */ /* 0x0001e80000100800 */
[----:B------:R-:W3:Y:S04]  /*25c20*/  LDL.LU.64 R24, [R1+0xf70] ;  /* 0x000f700001187983 */ /* 0x000ee80000300a00 */
[----:B------:R-:W3:Y:S01]  /*25c30*/  LDL.LU.64 R22, [R1+0xd70] ;  /* 0x000d700001167983 */ /* 0x000ee20000300a00 */
[----:B0-----:R-:W-:-:S05]  /*25c40*/  IMAD.MOV.U32 R0, RZ, RZ, R19 ;  /* 0x000000ffff007224 */ /* 0x001fca00078e0013 */
[----:B------:R0:W-:Y:S04]  /*25c50*/  STL [R1+0x24f4], R0 ;  /* 0x0024f40001007387 */ /* 0x0001e80000100800 */
[----:B------:R-:W-:Y:S04]  /*25c60*/  STL [R1+0x2500], R16 ;  /* 0x0025001001007387 */ /* 0x000fe80000100800 */
[----:B------:R-:W3:Y:S01]  /*25c70*/  LDL.LU.64 R20, [R1+0xf78] ;  /* 0x000f780001147983 */ /* 0x000ee20000300a00 */
[----:B0-----:R-:W-:-:S03]  /*25c80*/  IMAD.MOV.U32 R0, RZ, RZ, R17 ;  /* 0x000000ffff007224 */ /* 0x001fc600078e0011 */
[----:B------:R-:W3:Y:S04]  /*25c90*/  LDL.LU.64 R18, [R1+0x530] ;  /* 0x0005300001127983 */ /* 0x000ee80000300a00 */
[----:B------:R0:W-:Y:S04]  /*25ca0*/  STL [R1+0x24fc], R0 ;  /* 0x0024fc0001007387 */ /* 0x0001e80000100800 */
[----:B------:R1:W-:Y:S01]  /*25cb0*/  STL [R1+0x2508], R14 ;  /* 0x0025080e01007387 */ /* 0x0003e20000100800 */
[----:B0-----:R-:W-:-:S03]  /*25cc0*/  IMAD.MOV.U32 R0, RZ, RZ, R15 ;  /* 0x000000ffff007224 */ /* 0x001fc600078e000f */
[----:B------:R-:W3:Y:S04]  /*25cd0*/  LDL.LU.64 R16, [R1+0xf80] ;  /* 0x000f800001107983 */ /* 0x000ee80000300a00 */
[----:B------:R-:W-:Y:S01]  /*25ce0*/  STL [R1+0x2510], R12 ;  /* 0x0025100c01007387 */ /* 0x000fe20000100800 */
[----:B------:R-:W-:-:S03]  /*25cf0*/  IMAD.MOV.U32 R26, RZ, RZ, R13 ;  /* 0x000000ffff1a7224 */ /* 0x000fc600078e000d */
[----:B------:R0:W-:Y:S04]  /*25d00*/  STL [R1+0x2504], R0 ;  /* 0x0025040001007387 */ /* 0x0001e80000100800 */
[----:B-1----:R-:W3:Y:S04]  /*25d10*/  LDL.LU.64 R14, [R1+0xd80] ;  /* 0x000d8000010e7983 */ /* 0x002ee80000300a00 */
[----:B0-----:R-:W3:Y:S04]  /*25d20*/  LDL.LU R0, [R1+0xf98] ;  /* 0x000f980001007983 */ /* 0x001ee80000300800 */
[----:B------:R-:W3:Y:S04]  /*25d30*/  LDL.LU.64 R12, [R1+0xf88] ;  /* 0x000f8800010c7983 */ /* 0x000ee80000300a00 */
[----:B------:R-:W-:Y:S04]  /*25d40*/  STL [R1+0x250c], R26 ;  /* 0x00250c1a01007387 */ /* 0x000fe80000100800 */
[----:B----4-:R0:W-:Y:S02]  /*25d50*/  STL [R1+0x2518], R10 ;  /* 0x0025180a01007387 */ /* 0x0101e40000100800 */
[----:B0-----:R-:W-:-:S02]  /*25d60*/  IMAD.MOV.U32 R10, RZ, RZ, R11 ;  /* 0x000000ffff0a7224 */ /* 0x001fc400078e000b */
[----:B------:R0:W-:Y:S04]  /*25d70*/  STL [R1+0x2520], R8 ;  /* 0x0025200801007387 */ /* 0x0001e80000100800 */
[----:B------:R1:W-:Y:S04]  /*25d80*/  STL [R1+0x2514], R10 ;  /* 0x0025140a01007387 */ /* 0x0003e80000100800 */
[----:B------:R4:W-:Y:S01]  /*25d90*/  STL [R1+0x2528], R6 ;  /* 0x0025280601007387 */ /* 0x0009e20000100800 */
[----:B0-----:R-:W-:Y:S01]  /*25da0*/  MOV R8, R9 ;  /* 0x0000000900087202 */ /* 0x001fe20000000f00 */
[----:B-1----:R-:W0:Y:S04]  /*25db0*/  LDC R10, c[0x0][0x238] ;  /* 0x00008e00ff0a7b82 */ /* 0x002e280000000800 */
[----:B------:R1:W-:Y:S01]  /*25dc0*/  STL [R1+0x251c], R8 ;  /* 0x00251c0801007387 */ /* 0x0003e20000100800 */
[----:B----4-:R-:W-:-:S03]  /*25dd0*/  IMAD.MOV.U32 R6, RZ, RZ, R7 ;  /* 0x000000ffff067224 */ /* 0x010fc600078e0007 */
[----:B-1----:R-:W4:Y:S04]  /*25de0*/  LDL.LU.64 R8, [R1+0xf90] ;  /* 0x000f900001087983 */ /* 0x002f280000300a00 */
[----:B------:R-:W4:Y:S04]  /*25df0*/  LDL.LU R7, [R1+0xf9c] ;  /* 0x000f9c0001077983 */ /* 0x000f280000300800 */
[----:B------:R1:W-:Y:S04]  /*25e00*/  STL [R1+0x2524], R6 ;  /* 0x0025240601007387 */ /* 0x0003e80000100800 */
[----:B------:R1:W-:Y:S02]  /*25e10*/  STL [R1+0x2530], R2 ;  /* 0x0025300201007387 */ /* 0x0003e40000100800 */
[----:B-1----:R-:W-:-:S02]  /*25e20*/  IMAD.MOV.U32 R6, RZ, RZ, R3 ;  /* 0x000000ffff067224 */ /* 0x002fc400078e0003 */
[----:B------:R-:W4:Y:S04]  /*25e30*/  LDL.LU R2, [R1+0xfa4] ;  /* 0x000fa40001027983 */ /* 0x000f280000300800 */
[----:B------:R-:W4:Y:S04]  /*25e40*/  LDL.LU R3, [R1+0xfa0] ;  /* 0x000fa00001037983 */ /* 0x000f280000300800 */
[----:B------:R1:W-:Y:S04]  /*25e50*/  STL [R1+0x252c], R6 ;  /* 0x00252c0601007387 */ /* 0x0003e80000100800 */
[----:B--2---:R2:W-:Y:S01]  /*25e60*/  STL [R1+0x2538], R28 ;  /* 0x0025381c01007387 */ /* 0x0045e20000100800 */
[----:B-1----:R-:W-:-:S03]  /*25e70*/  IMAD.MOV.U32 R6, RZ, RZ, R29 ;  /* 0x000000ffff067224 */ /* 0x002fc600078e001d */
[----:B--2---:R-:W2:Y:S04]  /*25e80*/  LDL.LU.64 R28, [R1+0x600] ;  /* 0x00060000011c7983 */ /* 0x004ea80000300a00 */
[----:B------:R1:W-:Y:S04]  /*25e90*/  STL [R1+0x2534], R6 ;  /* 0x0025340601007387 */ /* 0x0003e80000100800 */
[----:B---3--:R-:W-:Y:S01]  /*25ea0*/  STL [R1+0x2540], R24 ;  /* 0x0025401801007387 */ /* 0x008fe20000100800 */
[----:B-1----:R-:W-:-:S03]  /*25eb0*/  IMAD.MOV.U32 R6, RZ, RZ, R25 ;  /* 0x000000ffff067224 */ /* 0x002fc600078e0019 */
[----:B------:R-:W-:Y:S04]  /*25ec0*/  STL [R1+0x2548], R22 ;  /* 0x0025481601007387 */ /* 0x000fe80000100800 */
[----:B------:R1:W-:Y:S02]  /*25ed0*/  STL [R1+0x253c], R6 ;  /* 0x00253c0601007387 */ /* 0x0003e40000100800 */
[----:B-1----:R-:W-:Y:S02]  /*25ee0*/  IMAD.MOV.U32 R6, RZ, RZ, R23 ;  /* 0x000000ffff067224 */ /* 0x002fe400078e0017 */
[----:B------:R-:W-:Y:S04]  /*25ef0*/  STL [R1+0x2550], R20 ;  /* 0x0025501401007387 */ /* 0x000fe80000100800 */
[----:B------:R1:W-:Y:S04]  /*25f00*/  STL [R1+0x2544], R6 ;  /* 0x0025440601007387 */ /* 0x0003e80000100800 */
[----:B------:R-:W-:Y:S01]  /*25f10*/  STL [R1+0x2558], R18 ;  /* 0x0025581201007387 */ /* 0x000fe20000100800 */
[----:B-1----:R-:W-:-:S05]  /*25f20*/  IMAD.MOV.U32 R6, RZ, RZ, R21 ;  /* 0x000000ffff067224 */ /* 0x002fca00078e0015 */
[----:B------:R1:W-:Y:S02]  /*25f30*/  STL [R1+0x254c], R6 ;  /* 0x00254c0601007387 */ /* 0x0003e40000100800 */
[----:B-1----:R-:W-:Y:S02]  /*25f40*/  IMAD.MOV.U32 R6, RZ, RZ, R19 ;  /* 0x000000ffff067224 */ /* 0x002fe400078e0013 */
[----:B------:R-:W-:Y:S04]  /*25f50*/  STL [R1+0x2560], R16 ;  /* 0x0025601001007387 */ /* 0x000fe80000100800 */
[----:B------:R1:W-:Y:S02]  /*25f60*/  STL [R1+0x2554], R6 ;  /* 0x0025540601007387 */ /* 0x0003e40000100800 */
[----:B-1----:R-:W-:-:S05]  /*25f70*/  IMAD.MOV.U32 R6, RZ, RZ, R17 ;  /* 0x000000ffff067224 */ /* 0x002fca00078e0011 */
[----:B------:R1:W-:Y:S04]  /*25f80*/  STL [R1+0x255c], R6 ;  /* 0x00255c0601007387 */ /* 0x0003e80000100800 */
[----:B------:R3:W-:Y:S01]  /*25f90*/  STL [R1+0x2568], R14 ;  /* 0x0025680e01007387 */ /* 0x0007e20000100800 */
[----:B-1----:R-:W-:-:S05]  /*25fa0*/  IMAD.MOV.U32 R6, RZ, RZ, R15 ;  /* 0x000000ffff067224 */ /* 0x002fca00078e000f */
[----:B------:R1:W-:Y:S01]  /*25fb0*/  STL [R1+0x2564], R6 ;  /* 0x0025640601007387 */ /* 0x0003e20000100800 */
[----:B------:R-:W-:Y:S01]  /*25fc0*/  IMAD R0, R0, UR5, RZ ;  /* 0x0000000500007c24 */ /* 0x000fe2000f8e02ff */
[----:B---3--:R-:W3:Y:S02]  /*25fd0*/  LDC R14, c[0x0][0x238] ;  /* 0x00008e00ff0e7b82 */ /* 0x008ee40000000800 */
[----:B------:R0:W-:Y:S01]  /*25fe0*/  STL [R1+0x2570], R12 ;  /* 0x0025700c01007387 */ /* 0x0001e20000100800 */
[----:B-1----:R-:W-:Y:S01]  /*25ff0*/  IMAD.MOV.U32 R6, RZ, RZ, R13 ;  /* 0x000000ffff067224 */ /* 0x002fe200078e000d */
[----:B------:R-:W-:-:S04]  /*26000*/  LEA R22, P0, R0, UR6, 0x1 ;  /* 0x0000000600167c11 */ /* 0x000fc8000f8008ff */
[----:B------:R1:W-:Y:S01]  /*26010*/  STL [R1+0x256c], R6 ;  /* 0x00256c0601007387 */ /* 0x0003e20000100800 */
[----:B0-----:R-:W-:Y:S01]  /*26020*/  IMAD R11, R10, 0x7d, RZ ;  /* 0x0000007d0a0b7824 */ /* 0x001fe200078e02ff */
[----:B------:R-:W0:Y:S02]  /*26030*/  LDC R12, c[0x0][0x238] ;  /* 0x00008e00ff0c7b82 */ /* 0x000e240000000800 */
[----:B------:R-:W-:Y:S04]  /*26040*/  STL [R1+0x2578], R4 ;  /* 0x0025780401007387 */ /* 0x000fe80000100800 */
[----:B------:R4:W-:Y:S01]  /*26050*/  STL [R1+0x2574], R5 ;  /* 0x0025740501007387 */ /* 0x0009e20000100800 */
[----:B------:R-:W-:Y:S01]  /*26060*/  LEA.HI.X.SX32 R23, R0, UR7, 0x1, P0 ;  /* 0x0000000700177c11 */ /* 0x000fe200080f0eff */
[----:B-1----:R-:W-:Y:S01]  /*26070*/  IMAD R6, R10, 0x7f, RZ ;  /* 0x0000007f0a067824 */ /* 0x002fe200078e02ff */
[----:B------:R-:W1:Y:S01]  /*26080*/  LDC R13, c[0x0][0x238] ;  /* 0x00008e00ff0d7b82 */ /* 0x000e620000000800 */
[----:B----4-:R-:W-:Y:S01]  /*26090*/  IMAD.MOV.U32 R5, RZ, RZ, R9 ;  /* 0x000000ffff057224 */ /* 0x010fe200078e0009 */
[----:B------:R-:W-:Y:S01]  /*260a0*/  STL [R1+0x2580], R8 ;  /* 0x0025800801007387 */ /* 0x000fe20000100800 */
[----:B------:R-:W-:-:S03]  /*260b0*/  IMAD R4, R7, UR5, RZ ;  /* 0x0000000507047c24 */ /* 0x000fc6000f8e02ff */
[----:B------:R4:W-:Y:S02]  /*260c0*/  STL [R1+0x257c], R5 ;  /* 0x00257c0501007387 */ /* 0x0009e40000100800 */
[C---:B------:R-:W-:Y:S02]  /*260d0*/  LEA R20, P2, R4.reuse, UR6, 0x1 ;  /* 0x0000000604147c11 */ /* 0x040fe4000f8408ff */
[----:B------:R-:W-:Y:S02]  /*260e0*/  STL.64 [R1+0x16e8], R22 ;  /* 0x0016e81601007387 */ /* 0x000fe40000100a00 */
[----:B------:R-:W-:Y:S01]  /*260f0*/  LEA.HI.X.SX32 R21, R4, UR7, 0x1, P2 ;  /* 0x0000000704157c11 */ /* 0x000fe200090f0eff */
[----:B----4-:R-:W-:Y:S02]  /*26100*/  IMAD R5, R2, UR5, RZ ;  /* 0x0000000502057c24 */ /* 0x010fe4000f8e02ff */
[----:B------:R-:W-:-:S03]  /*26110*/  IMAD R0, R3, UR5, RZ ;  /* 0x0000000503007c24 */ /* 0x000fc6000f8e02ff */
[C---:B------:R-:W-:Y:S01]  /*26120*/  LEA R16, P0, R5.reuse, UR6, 0x1 ;  /* 0x0000000605107c11 */ /* 0x040fe2000f8008ff */
[----:B------:R-:W-:Y:S01]  /*26130*/  IMAD.WIDE R2, R6, 0x2, R22 ;  /* 0x0000000206027825 */ /* 0x000fe200078e0216 */
[C---:B------:R-:W-:Y:S02]  /*26140*/  LEA R18, P1, R0.reuse, UR6, 0x1 ;  /* 0x0000000600127c11 */ /* 0x040fe4000f8208ff */
[----:B------:R-:W-:Y:S02]  /*26150*/  LEA.HI.X.SX32 R17, R5, UR7, 0x1, P0 ;  /* 0x0000000705117c11 */ /* 0x000fe400080f0eff */
[----:B------:R-:W-:Y:S01]  /*26160*/  LEA.HI.X.SX32 R19, R0, UR7, 0x1, P1 ;  /* 0x0000000700137c11 */ /* 0x000fe200088f0eff */
[----:B------:R-:W-:Y:S02]  /*26170*/  IMAD R0, R10, 0x7e, RZ ;  /* 0x0000007e0a007824 */ /* 0x000fe400078e02ff */
[----:B------:R-:W-:-:S04]  /*26180*/  IMAD.WIDE R4, R6, 0x2, R18 ;  /* 0x0000000206047825 */ /* 0x000fc800078e0212 */
[----:B------:R-:W-:-:S04]  /*26190*/  IMAD.WIDE R8, R0, 0x2, R22 ;  /* 0x0000000200087825 */ /* 0x000fc800078e0216 */
[----:B--2---:R-:W-:Y:S01]  /*261a0*/  IMAD.MOV.U32 R7, RZ, RZ, R29 ;  /* 0x000000ffff077224 */ /* 0x004fe200078e001d */
[----:B------:R-:W-:Y:S04]  /*261b0*/  STL [R1+0x2588], R28 ;  /* 0x0025881c01007387 */ /* 0x000fe80000100800 */
[----:B------:R-:W-:Y:S04]  /*261c0*/  STL [R1+0x2584], R7 ;  /* 0x0025840701007387 */ /* 0x000fe80000100800 */
[----:B------:R-:W-:Y:S04]  /*261d0*/  STL [R1+0x2590], R2 ;  /* 0x0025900201007387 */ /* 0x000fe80000100800 */
[----:B------:R2:W-:Y:S04]  /*261e0*/  STL [R1+0x258c], R3 ;  /* 0x00258c0301007387 */ /* 0x0005e80000100800 */
[----:B------:R-:W-:Y:S01]  /*261f0*/  STL.64 [R1+0x1af0], R20 ;  /* 0x001af01401007387 */ /* 0x000fe20000100a00 */
[----:B--2---:R-:W-:-:S03]  /*26200*/  IMAD.WIDE R2, R6, 0x2, R20 ;  /* 0x0000000206027825 */ /* 0x004fc600078e0214 */
[----:B------:R-:W-:Y:S01]  /*26210*/  STL.64 [R1+0x1b00], R16 ;  /* 0x001b001001007387 */ /* 0x000fe20000100a00 */
[----:B------:R-:W-:-:S03]  /*26220*/  IMAD.WIDE R6, R6, 0x2, R16 ;  /* 0x0000000206067825 */ /* 0x000fc600078e0210 */
[----:B------:R-:W-:Y:S04]  /*26230*/  STL.64 [R1+0x1af8], R18 ;  /* 0x001af81201007387 */ /* 0x000fe80000100a00 */
[----:B------:R-:W-:Y:S04]  /*26240*/  STL [R1+0x2598], R2 ;  /* 0x0025980201007387 */ /* 0x000fe80000100800 */
[----:B------:R2:W-:Y:S04]  /*26250*/  STL [R1+0x2594], R3 ;  /* 0x0025940301007387 */ /* 0x0005e80000100800 */
[----:B------:R-:W-:Y:S04]  /*26260*/  STL [R1+0x25a0], R4 ;  /* 0x0025a00401007387 */ /* 0x000fe80000100800 */
[----:B------:R4:W-:Y:S01]  /*26270*/  STL [R1+0x259c], R5 ;  /* 0x00259c0501007387 */ /* 0x0009e20000100800 */
[----:B--2---:R-:W-:-:S03]  /*26280*/  IMAD.WIDE R2, R0, 0x2, R20 ;  /* 0x0000000200027825 */ /* 0x004fc600078e0214 */
[----:B------:R-:W-:Y:S04]  /*26290*/  STL [R1+0x25a8], R6 ;  /* 0x0025a80601007387 */ /* 0x000fe80000100800 */
[----:B------:R2:W-:Y:S01]  /*262a0*/  STL [R1+0x25a4], R7 ;  /* 0x0025a40701007387 */ /* 0x0005e20000100800 */
[----:B----4-:R-:W-:-:S03]  /*262b0*/  IMAD.WIDE R4, R0, 0x2, R18 ;  /* 0x0000000200047825 */ /* 0x010fc600078e0212 */
[----:B------:R-:W-:Y:S04]  /*262c0*/  STL [R1+0x25b0], R8 ;  /* 0x0025b00801007387 */ /* 0x000fe80000100800 */
[----:B------:R4:W-:Y:S01]  /*262d0*/  STL [R1+0x25ac], R9 ;  /* 0x0025ac0901007387 */ /* 0x0009e20000100800 */
[----:B--2---:R-:W-:-:S03]  /*262e0*/  IMAD.WIDE R6, R0, 0x2, R16 ;  /* 0x0000000200067825 */ /* 0x004fc600078e0210 */
[----:B------:R-:W-:Y:S04]  /*262f0*/  STL [R1+0x25b8], R2 ;  /* 0x0025b80201007387 */ /* 0x000fe80000100800 */
[----:B------:R2:W-:Y:S01]  /*26300*/  STL [R1+0x25b4], R3 ;  /* 0x0025b40301007387 */ /* 0x0005e20000100800 */
[----:B----4-:R-:W-:-:S03]  /*26310*/  IMAD.WIDE R8, R11, 0x2, R22 ;  /* 0x000000020b087825 */ /* 0x010fc600078e0216 */
[----:B------:R-:W-:Y:S01]  /*26320*/  STL [R1+0x25c0], R4 ;  /* 0x0025c00401007387 */ /* 0x000fe20000100800 */
[----:B------:R-:W-:-:S03]  /*26330*/  IMAD R0, R10, 0x7c, RZ ;  /* 0x0000007c0a007824 */ /* 0x000fc600078e02ff */
        /* <DEDUP_REMOVED lines=779> */
[----:B------:R-:W-:-:S03]  /*293f0*/  IMAD.SHL.U32 R0, R10, 0x40, RZ ;  /* 0x000000400a007824 */ /* 0x000fc600078e00ff */
        /* <DEDUP_REMOVED lines=34> */
[----:B------:R-:W-:Y:S01]  /*29620*/  STL [R1+0x2d98], R2 ;  /* 0x002d980201007387 */ /* 0x000fe20000100800 */
[----:B------:R-:W2:Y:S03]  /*29630*/  LDC R11, c[0x0][0x238] ;  /* 0x00008e00ff0b7b82 */ /* 0x000ea60000000800 */
[----:B------:R3:W-:Y:S01]  /*29640*/  STL [R1+0x2d94], R3 ;  /* 0x002d940301007387 */ /* 0x0007e20000100800 */
[----:B----4-:R-:W-:-:S03]  /*29650*/  IMAD.WIDE R8, R0, 0x2, R22 ;  /* 0x0000000200087825 */ /* 0x010fc600078e0216 */
[----:B------:R-:W-:Y:S04]  /*29660*/  STL [R1+0x2da0], R4 ;  /* 0x002da00401007387 */ /* 0x000fe80000100800 */
[----:B------:R4:W-:Y:S01]  /*29670*/  STL [R1+0x2d9c], R5 ;  /* 0x002d9c0501007387 */ /* 0x0009e20000100800 */
[----:B---3--:R-:W-:-:S03]  /*29680*/  IMAD.WIDE R2, R0, 0x2, R20 ;  /* 0x0000000200027825 */ /* 0x008fc600078e0214 */
[----:B------:R-:W-:Y:S04]  /*29690*/  STL [R1+0x2da8], R6 ;  /* 0x002da80601007387 */ /* 0x000fe80000100800 */
[----:B------:R3:W-:Y:S01]  /*296a0*/  STL [R1+0x2da4], R7 ;  /* 0x002da40701007387 */ /* 0x0007e20000100800 */
[----:B----4-:R-:W-:-:S03]  /*296b0*/  IMAD.WIDE R4, R0, 0x2, R18 ;  /* 0x0000000200047825 */ /* 0x010fc600078e0212 */
[----:B------:R4:W-:Y:S04]  /*296c0*/  STL [R1+0x2db0], R8 ;  /* 0x002db00801007387 */ /* 0x0009e80000100800 */
[----:B------:R-:W-:Y:S01]  /*296d0*/  STL [R1+0x2dac], R9 ;  /* 0x002dac0901007387 */ /* 0x000fe20000100800 */
[----:B---3--:R-:W-:-:S03]  /*296e0*/  IMAD.WIDE R6, R0, 0x2, R16 ;  /* 0x0000000200067825 */ /* 0x008fc600078e0210 */
[----:B------:R-:W-:Y:S01]  /*296f0*/  STL [R1+0x2db8], R2 ;  /* 0x002db80201007387 */ /* 0x000fe20000100800 */
[----:B----4-:R-:W-:-:S03]  /*29700*/  IMAD R8, R10, 0x3d, RZ ;  /* 0x0000003d0a087824 */ /* 0x010fc600078e02ff */
[----:B------:R3:W-:Y:S04]  /*29710*/  STL [R1+0x2db4], R3 ;  /* 0x002db40301007387 */ /* 0x0007e80000100800 */
[----:B------:R-:W-:Y:S04]  /*29720*/  STL [R1+0x2dc0], R4 ;  /* 0x002dc00401007387 */ /* 0x000fe80000100800 */
[----:B------:R4:W-:Y:S01]  /*29730*/  STL [R1+0x2dbc], R5 ;  /* 0x002dbc0501007387 */ /* 0x0009e20000100800 */
[----:B---3--:R-:W-:-:S03]  /*29740*/  IMAD.WIDE R2, R8, 0x2, R22 ;  /* 0x0000000208027825 */ /* 0x008fc600078e0216 */
[----:B------:R-:W-:Y:S04]  /*29750*/  STL [R1+0x2dc8], R6 ;  /* 0x002dc80601007387 */ /* 0x000fe80000100800 */
[----:B------:R3:W-:Y:S04]  /*29760*/  STL [R1+0x2dc4], R7 ;  /* 0x002dc40701007387 */ /* 0x0007e80000100800 */
[----:B------:R-:W-:Y:S01]  /*29770*/  STL [R1+0x2dd0], R2 ;  /* 0x002dd00201007387 */ /* 0x000fe20000100800 */
[----:B------:R-:W-:-:S03]  /*29780*/  IMAD R0, R10, 0x3c, RZ ;  /* 0x0000003c0a007824 */ /* 0x000fc600078e02ff */
[----:B------:R0:W-:Y:S01]  /*29790*/  STL [R1+0x2dcc], R3 ;  /* 0x002dcc0301007387 */ /* 0x0001e20000100800 */
[----:B----4-:R-:W-:-:S04]  /*297a0*/  IMAD.WIDE R4, R8, 0x2, R18 ;  /* 0x0000000208047825 */ /* 0x010fc800078e0212 */
[----:B---3--:R-:W-:-:S04]  /*297b0*/  IMAD.WIDE R6, R8, 0x2, R16 ;  /* 0x0000000208067825 */ /* 0x008fc800078e0210 */
[----:B0-----:R-:W-:-:S04]  /*297c0*/  IMAD.WIDE R2, R8, 0x2, R20 ;  /* 0x0000000208027825 */ /* 0x001fc800078e0214 */
[C---:B------:R-:W-:Y:S01]  /*297d0*/  IMAD.WIDE R8, R0.reuse, 0x2, R22 ;  /* 0x0000000200087825 */ /* 0x040fe200078e0216 */
[----:B------:R-:W-:Y:S04]  /*297e0*/  STL [R1+0x2dd8], R2 ;  /* 0x002dd80201007387 */ /* 0x000fe80000100800 */
[----:B------:R0:W-:Y:S04]  /*297f0*/  STL [R1+0x2dd4], R3 ;  /* 0x002dd40301007387 */ /* 0x0001e80000100800 */
[----:B------:R-:W-:Y:S04]  /*29800*/  STL [R1+0x2de0], R4 ;  /* 0x002de00401007387 */ /* 0x000fe80000100800 */
[----:B------:R3:W-:Y:S01]  /*29810*/  STL [R1+0x2ddc], R5 ;  /* 0x002ddc0501007387 */ /* 0x0007e20000100800 */
[----:B0-----:R-:W-:-:S03]  /*29820*/  IMAD.WIDE R2, R0, 0x2, R20 ;  /* 0x0000000200027825 */ /* 0x001fc600078e0214 */
[----:B------:R-:W-:Y:S04]  /*29830*/  STL [R1+0x2de8], R6 ;  /* 0x002de80601007387 */ /* 0x000fe80000100800 */
[----:B------:R-:W-:Y:S01]  /*29840*/  STL [R1+0x2de4], R7 ;  /* 0x002de40701007387 */ /* 0x000fe20000100800 */
[----:B---3--:R-:W-:-:S03]  /*29850*/  IMAD.WIDE R4, R0, 0x2, R18 ;  /* 0x0000000200047825 */ /* 0x008fc600078e0212 */
[----:B------:R0:W-:Y:S04]  /*29860*/  STL [R1+0x2df0], R8 ;  /* 0x002df00801007387 */ /* 0x0001e80000100800 */
[----:B------:R3:W-:Y:S04]  /*29870*/  STL [R1+0x2dec], R9 ;  /* 0x002dec0901007387 */ /* 0x0007e80000100800 */
[----:B------:R-:W-:Y:S04]  /*29880*/  STL [R1+0x2df8], R2 ;  /* 0x002df80201007387 */ /* 0x000fe80000100800 */
[----:B------:R4:W-:Y:S01]  /*29890*/  STL [R1+0x2df4], R3 ;  /* 0x002df40301007387 */ /* 0x0009e20000100800 */
[----:B0-----:R-:W-:Y:S01]  /*298a0*/  IMAD R8, R10, 0x3b, RZ ;  /* 0x0000003b0a087824 */ /* 0x001fe200078e02ff */
[----:B---3--:R-:W0:Y:S02]  /*298b0*/  LDC R9, c[0x0][0x238] ;  /* 0x00008e00ff097b82 */ /* 0x008e240000000800 */
[----:B------:R-:W-:Y:S01]  /*298c0*/  STL [R1+0x2e00], R4 ;  /* 0x002e000401007387 */ /* 0x000fe20000100800 */
[----:B------:R-:W-:-:S04]  /*298d0*/  IMAD.WIDE R6, R8, 0x2, R22 ;  /* 0x0000000208067825 */ /* 0x000fc800078e0216 */
[----:B----4-:R-:W-:Y:S01]  /*298e0*/  IMAD.WIDE R2, R0, 0x2, R16 ;  /* 0x0000000200027825 */ /* 0x010fe200078e0210 */
[----:B------:R3:W-:Y:S04]  /*298f0*/  STL [R1+0x2dfc], R5 ;  /* 0x002dfc0501007387 */ /* 0x0007e80000100800 */
[----:B------:R-:W-:Y:S04]  /*29900*/  STL [R1+0x2e08], R2 ;  /* 0x002e080201007387 */ /* 0x000fe80000100800 */
[----:B------:R4:W-:Y:S01]  /*29910*/  STL [R1+0x2e04], R3 ;  /* 0x002e040301007387 */ /* 0x0009e20000100800 */
[----:B--2---:R-:W-:-:S02]  /*29920*/  IMAD R0, R11, 0x3a, RZ ;  /* 0x0000003a0b007824 */ /* 0x004fc400078e02ff */
[C---:B---3--:R-:W-:Y:S01]  /*29930*/  IMAD.WIDE R4, R8.reuse, 0x2, R18 ;  /* 0x0000000208047825 */ /* 0x048fe200078e0212 */
[----:B------:R-:W-:Y:S01]  /*29940*/  STL [R1+0x2e10], R6 ;  /* 0x002e100601007387 */ /* 0x000fe20000100800 */
[----:B------:R-:W2:Y:S02]  /*29950*/  LDC R11, c[0x0][0x238] ;  /* 0x00008e00ff0b7b82 */ /* 0x000ea40000000800 */
[----:B----4-:R-:W-:Y:S01]  /*29960*/  IMAD.WIDE R2, R8, 0x2, R20 ;  /* 0x0000000208027825 */ /* 0x010fe200078e0214 */
[----:B------:R3:W-:Y:S04]  /*29970*/  STL [R1+0x2e0c], R7 ;  /* 0x002e0c0701007387 */ /* 0x0007e80000100800 */
[----:B------:R-:W-:Y:S04]  /*29980*/  STL [R1+0x2e18], R2 ;  /* 0x002e180201007387 */ /* 0x000fe80000100800 */
[----:B------:R4:W-:Y:S01]  /*29990*/  STL [R1+0x2e14], R3 ;  /* 0x002e140301007387 */ /* 0x0009e20000100800 */
[----:B---3--:R-:W-:-:S03]  /*299a0*/  IMAD.WIDE R6, R0, 0x2, R22 ;  /* 0x0000000200067825 */ /* 0x008fc600078e0216 */
[----:B------:R-:W-:Y:S01]  /*299b0*/  STL [R1+0x2e20], R4 ;  /* 0x002e200401007387 */ /* 0x000fe20000100800 */
[----:B----4-:R-:W-:-:S03]  /*299c0*/  IMAD.WIDE R2, R8, 0x2, R16 ;  /* 0x0000000208027825 */ /* 0x010fc600078e0210 */
[----:B------:R3:W-:Y:S04]  /*299d0*/  STL [R1+0x2e1c], R5 ;  /* 0x002e1c0501007387 */ /* 0x0007e80000100800 */
[----:B------:R-:W-:Y:S04]  /*299e0*/  STL [R1+0x2e28], R2 ;  /* 0x002e280201007387 */ /* 0x000fe80000100800 */
[----:B------:R4:W-:Y:S01]  /*299f0*/  STL [R1+0x2e24], R3 ;  /* 0x002e240301007387 */ /* 0x0009e20000100800 */
[----:B0-----:R-:W-:Y:S02]  /*29a00*/  IMAD R8, R9, 0x39, RZ ;  /* 0x0000003909087824 */ /* 0x001fe400078e02ff */
[C---:B---3--:R-:W-:Y:S01]  /*29a10*/  IMAD.WIDE R4, R0.reuse, 0x2, R18 ;  /* 0x0000000200047825 */ /* 0x048fe200078e0212 */
[----:B------:R-:W-:Y:S03]  /*29a20*/  STL [R1+0x2e30], R6 ;  /* 0x002e300601007387 */ /* 0x000fe60000100800 */
[C---:B----4-:R-:W-:Y:S01]  /*29a30*/  IMAD.WIDE R2, R0.reuse, 0x2, R20 ;  /* 0x0000000200027825 */ /* 0x050fe200078e0214 */
[----:B------:R0:W-:Y:S04]  /*29a40*/  STL [R1+0x2e2c], R7 ;  /* 0x002e2c0701007387 */ /* 0x0001e80000100800 */
[----:B------:R-:W-:Y:S04]  /*29a50*/  STL [R1+0x2e38], R2 ;  /* 0x002e380201007387 */ /* 0x000fe80000100800 */
[----:B------:R3:W-:Y:S01]  /*29a60*/  STL [R1+0x2e34], R3 ;  /* 0x002e340301007387 */ /* 0x0007e20000100800 */
[----:B0-----:R-:W-:-:S03]  /*29a70*/  IMAD.WIDE R6, R0, 0x2, R16 ;  /* 0x0000000200067825 */ /* 0x001fc600078e0210 */
[----:B------:R-:W-:Y:S04]  /*29a80*/  STL [R1+0x2e40], R4 ;  /* 0x002e400401007387 */ /* 0x000fe80000100800 */
[----:B------:R0:W-:Y:S01]  /*29a90*/  STL [R1+0x2e3c], R5 ;  /* 0x002e3c0501007387 */ /* 0x0001e20000100800 */
[----:B---3--:R-:W-:-:S03]  /*29aa0*/  IMAD.WIDE R2, R8, 0x2, R22 ;  /* 0x0000000208027825 */ /* 0x008fc600078e0216 */
[----:B------:R-:W-:Y:S04]  /*29ab0*/  STL [R1+0x2e48], R6 ;  /* 0x002e480601007387 */ /* 0x000fe80000100800 */
[----:B------:R3:W-:Y:S04]  /*29ac0*/  STL [R1+0x2e44], R7 ;  /* 0x002e440701007387 */ /* 0x0007e80000100800 */
[----:B------:R-:W-:Y:S01]  /*29ad0*/  STL [R1+0x2e50], R2 ;  /* 0x002e500201007387 */ /* 0x000fe20000100800 */
[----:B--2---:R-:W-:Y:S02]  /*29ae0*/  IMAD R0, R11, 0x38, RZ ;  /* 0x000000380b007824 */ /* 0x004fe400078e02ff */
[C---:B0-----:R-:W-:Y:S01]  /*29af0*/  IMAD.WIDE R4, R8.reuse, 0x2, R18 ;  /* 0x0000000208047825 */ /* 0x041fe200078e0212 */
[----:B------:R0:W-:Y:S01]  /*29b00*/  STL [R1+0x2e4c], R3 ;  /* 0x002e4c0301007387 */ /* 0x0001e20000100800 */
[----:B------:R-:W2:Y:S02]  /*29b10*/  LDC R11, c[0x0][0x238] ;  /* 0x00008e00ff0b7b82 */ /* 0x000ea40000000800 */
        /* <DEDUP_REMOVED lines=20> */
[----:B------:R3:W-:Y:S01]  /*29c60*/  STL [R1+0x2e7c], R5 ;  /* 0x002e7c0501007387 */ /* 0x0007e20000100800 */
[----:B------:R-:W4:Y:S03]  /*29c70*/  LDC R12, c[0x0][0x238] ;  /* 0x00008e00ff0c7b82 */ /* 0x000f260000000800 */
[----:B------:R-:W-:Y:S04]  /*29c80*/  STL [R1+0x2e88], R2 ;  /* 0x002e880201007387 */ /* 0x000fe80000100800 */
[----:B------:R1:W-:Y:S01]  /*29c90*/  STL [R1+0x2e84], R3 ;  /* 0x002e840301007387 */ /* 0x0003e20000100800 */
[----:B---3--:R-:W-:-:S03]  /*29ca0*/  IMAD.WIDE R4, R8, 0x2, R18 ;  /* 0x0000000208047825 */ /* 0x008fc600078e0212 */
[----:B------:R-:W-:Y:S01]  /*29cb0*/  STL [R1+0x2e90], R6 ;  /* 0x002e900601007387 */ /* 0x000fe20000100800 */
[----:B-1----:R-:W-:-:S03]  /*29cc0*/  IMAD.WIDE R2, R8, 0x2, R20 ;  /* 0x0000000208027825 */ /* 0x002fc600078e0214 */
[----:B------:R1:W-:Y:S04]  /*29cd0*/  STL [R1+0x2e8c], R7 ;  /* 0x002e8c0701007387 */ /* 0x0003e80000100800 */
[----:B------:R-:W-:Y:S01]  /*29ce0*/  STL [R1+0x2e98], R2 ;  /* 0x002e980201007387 */ /* 0x000fe20000100800 */
[----:B------:R-:W-:Y:S02]  /*29cf0*/  IMAD R0, R13, 0x36, RZ ;  /* 0x000000360d007824 */ /* 0x000fe400078e02ff */
[----:B------:R-:W3:Y:S01]  /*29d00*/  LDC R13, c[0x0][0x238] ;  /* 0x00008e00ff0d7b82 */ /* 0x000ee20000000800 */
[----:B------:R2:W-:Y:S01]  /*29d10*/  STL [R1+0x2e94], R3 ;  /* 0x002e940301007387 */ /* 0x0005e20000100800 */
[----:B-1----:R-:W-:-:S03]  /*29d20*/  IMAD.WIDE R6, R0, 0x2, R22 ;  /* 0x0000000200067825 */ /* 0x002fc600078e0216 */
[----:B------:R-:W-:Y:S01]  /*29d30*/  STL [R1+0x2ea0], R4 ;  /* 0x002ea00401007387 */ /* 0x000fe20000100800 */
[----:B--2---:R-:W-:-:S03]  /*29d40*/  IMAD.WIDE R2, R8, 0x2, R16 ;  /* 0x0000000208027825 */ /* 0x004fc600078e0210 */
[----:B------:R1:W-:Y:S04]  /*29d50*/  STL [R1+0x2e9c], R5 ;  /* 0x002e9c0501007387 */ /* 0x0003e80000100800 */
[----:B------:R-:W-:Y:S04]  /*29d60*/  STL [R1+0x2ea8], R2 ;  /* 0x002ea80201007387 */ /* 0x000fe80000100800 */
[----:B------:R2:W-:Y:S01]  /*29d70*/  STL [R1+0x2ea4], R3 ;  /* 0x002ea40301007387 */ /* 0x0005e20000100800 */
[----:B0-----:R-:W-:Y:S02]  /*29d80*/  IMAD R8, R9, 0x35, RZ ;  /* 0x0000003509087824 */ /* 0x001fe400078e02ff */
[C---:B-1----:R-:W-:Y:S01]  /*29d90*/  IMAD.WIDE R4, R0.reuse, 0x2, R18 ;  /* 0x0000000200047825 */ /* 0x042fe200078e0212 */
[----:B------:R-:W-:Y:S03]  /*29da0*/  STL [R1+0x2eb0], R6 ;  /* 0x002eb00601007387 */ /* 0x000fe60000100800 */
[C---:B--2---:R-:W-:Y:S01]  /*29db0*/  IMAD.WIDE R2, R0.reuse, 0x2, R20 ;  /* 0x0000000200027825 */ /* 0x044fe200078e0214 */
[----:B------:R0:W-:Y:S04]  /*29dc0*/  STL [R1+0x2eac], R7 ;  /* 0x002eac0701007387 */ /* 0x0001e80000100800 */
[----:B------:R-:W-:Y:S04]  /*29dd0*/  STL [R1+0x2eb8], R2 ;  /* 0x002eb80201007387 */ /* 0x000fe80000100800 */
[----:B------:R1:W-:Y:S01]  /*29de0*/  STL [R1+0x2eb4], R3 ;  /* 0x002eb40301007387 */ /* 0x0003e20000100800 */
[----:B0-----:R-:W-:-:S03]  /*29df0*/  IMAD.WIDE R6, R0, 0x2, R16 ;  /* 0x0000000200067825 */ /* 0x001fc600078e0210 */
[----:B------:R-:W-:Y:S04]  /*29e00*/  STL [R1+0x2ec0], R4 ;  /* 0x002ec00401007387 */ /* 0x000fe80000100800 */
[----:B------:R0:W-:Y:S01]  /*29e10*/  STL [R1+0x2ebc], R5 ;  /* 0x002ebc0501007387 */ /* 0x0001e20000100800 */
[----:B-1----:R-:W-:-:S03]  /*29e20*/  IMAD.WIDE R2, R8, 0x2, R22 ;  /* 0x0000000208027825 */ /* 0x002fc600078e0216 */
[----:B------:R-:W-:Y:S04]  /*29e30*/  STL [R1+0x2ec8], R6 ;  /* 0x002ec80601007387 */ /* 0x000fe80000100800 */
[----:B------:R1:W-:Y:S04]  /*29e40*/  STL [R1+0x2ec4], R7 ;  /* 0x002ec40701007387 */ /* 0x0003e80000100800 */
[----:B------:R-:W-:Y:S01]  /*29e50*/  STL [R1+0x2ed0], R2 ;  /* 0x002ed00201007387 */ /* 0x000fe20000100800 */
[----:B------:R-:W-:Y:S02]  /*29e60*/  IMAD R0, R11, 0x34, RZ ;  /* 0x000000340b007824 */ /* 0x000fe400078e02ff */
[C---:B0-----:R-:W-:Y:S01]  /*29e70*/  IMAD.WIDE R4, R8.reuse, 0x2, R18 ;  /* 0x0000000208047825 */ /* 0x041fe200078e0212 */
[----:B------:R0:W-:Y:S01]  /*29e80*/  STL [R1+0x2ecc], R3 ;  /* 0x002ecc0301007387 */ /* 0x0001e20000100800 */
[----:B------:R-:W2:Y:S02]  /*29e90*/  LDC R11, c[0x0][0x238] ;  /* 0x00008e00ff0b7b82 */ /* 0x000ea40000000800 */
[----:B-1----:R-:W-:-:S04]  /*29ea0*/  IMAD.WIDE R6, R8, 0x2, R16 ;  /* 0x0000000208067825 */ /* 0x002fc800078e0210 */
        /* <DEDUP_REMOVED lines=9> */
[----:B-1----:R-:W-:-:S03]  /*29f40*/  IMAD.WIDE R4, R0, 0x2, R18 ;  /* 0x0000000200047825 */ /* 0x002fc600078e0212 */
[----:B------:R4:W-:Y:S04]  /*29f50*/  STL [R1+0x2ef0], R8 ;  /* 0x002ef00801007387 */ /* 0x0009e80000100800 */
[----:B------:R0:W-:Y:S04]  /*29f60*/  STL [R1+0x2eec], R9 ;  /* 0x002eec0901007387 */ /* 0x0001e80000100800 */
[----:B------:R-:W-:Y:S04]  /*29f70*/  STL [R1+0x2ef8], R2 ;  /* 0x002ef80201007387 */ /* 0x000fe80000100800 */
[----:B------:R1:W-:Y:S01]  /*29f80*/  STL [R1+0x2ef4], R3 ;  /* 0x002ef40301007387 */ /* 0x0003e20000100800 */
[----:B----4-:R-:W-:Y:S01]  /*29f90*/  IMAD R8, R12, 0x33, RZ ;  /* 0x000000330c087824 */ /* 0x010fe200078e02ff */
[----:B0-----:R-:W0:Y:S02]  /*29fa0*/  LDC R9, c[0x0][0x238] ;  /* 0x00008e00ff097b82 */ /* 0x001e240000000800 */
[----:B------:R-:W-:Y:S01]  /*29fb0*/  STL [R1+0x2f00], R4 ;  /* 0x002f000401007387 */ /* 0x000fe20000100800 */
[----:B------:R-:W-:-:S04]  /*29fc0*/  IMAD.WIDE R6, R8, 0x2, R22 ;  /* 0x0000000208067825 */ /* 0x000fc800078e0216 */
[----:B-1----:R-:W-:Y:S01]  /*29fd0*/  IMAD.WIDE R2, R0, 0x2, R16 ;  /* 0x0000000200027825 */ /* 0x002fe200078e0210 */
[----:B------:R1:W-:Y:S01]  /*29fe0*/  STL [R1+0x2efc], R5 ;  /* 0x002efc0501007387 */ /* 0x0003e20000100800 */
[----:B------:R-:W4:Y:S03]  /*29ff0*/  LDC R12, c[0x0][0x238] ;  /* 0x00008e00ff0c7b82 */ /* 0x000f260000000800 */
[----:B------:R-:W-:Y:S04]  /*2a000*/  STL [R1+0x2f08], R2 ;  /* 0x002f080201007387 */ /* 0x000fe80000100800 */
[----:B------:R3:W-:Y:S01]  /*2a010*/  STL [R1+0x2f04], R3 ;  /* 0x002f040301007387 */ /* 0x0007e20000100800 */
[----:B-1----:R-:W-:-:S03]  /*2a020*/  IMAD.WIDE R4, R8, 0x2, R18 ;  /* 0x0000000208047825 */ /* 0x002fc600078e0212 */
[----:B------:R-:W-:Y:S01]  /*2a030*/  STL [R1+0x2f10], R6 ;  /* 0x002f100601007387 */ /* 0x000fe20000100800 */
[----:B---3--:R-:W-:-:S03]  /*2a040*/  IMAD.WIDE R2, R8, 0x2, R20 ;  /* 0x0000000208027825 */ /* 0x008fc600078e0214 */
        /* <DEDUP_REMOVED lines=249> */
[----:B------:R-:W-:Y:S02]  /*2afe0*/  IMAD.SHL.U32 R0, R11, 0x20, RZ ;  /* 0x000000200b007824 */ /* 0x000fe400078e00ff */
        /* <DEDUP_REMOVED lines=351> */
[----:B------:R-:W-:Y:S04]  /*2c5e0*/  STL [R1+0x346c], R9 ;  /* 0x00346c0901007387 */ /* 0x000fe80000100800 */
[----:B------:R-:W-:Y:S04]  /*2c5f0*/  STL [R1+0x3478], R2 ;  /* 0x0034780201007387 */ /* 0x000fe80000100800 */
[----:B------:R0:W-:Y:S01]  /*2c600*/  STL [R1+0x3474], R3 ;  /* 0x0034740301007387 */ /* 0x0001e20000100800 */
[----:B----4-:R-:W-:-:S02]  /*2c610*/  IMAD R8, R12, 0x7, RZ ;  /* 0x000000070c087824 */ /* 0x010fc400078e02ff */
[----:B------:R-:W1:Y:S01]  /*2c620*/  LDC R12, c[0x0][0x238] ;  /* 0x00008e00ff0c7b82 */ /* 0x000e620000000800 */
[----:B------:R-:W-:Y:S01]  /*2c630*/  STL [R1+0x3480], R4 ;  /* 0x0034800401007387 */ /* 0x000fe20000100800 */
[----:B------:R-:W-:-:S04]  /*2c640*/  IMAD.WIDE R6, R8, 0x2, R22 ;  /* 0x0000000208067825 */ /* 0x000fc800078e0216 */
[----:B0-----:R-:W-:Y:S01]  /*2c650*/  IMAD.WIDE R2, R0, 0x2, R16 ;  /* 0x0000000200027825 */ /* 0x001fe200078e0210 */
[----:B------:R0:W-:Y:S04]  /*2c660*/  STL [R1+0x347c], R5 ;  /* 0x00347c0501007387 */ /* 0x0001e80000100800 */
[----:B------:R-:W-:Y:S04]  /*2c670*/  STL [R1+0x3488], R2 ;  /* 0x0034880201007387 */ /* 0x000fe80000100800 */
[----:B------:R4:W-:Y:S01]  /*2c680*/  STL [R1+0x3484], R3 ;  /* 0x0034840301007387 */ /* 0x0009e20000100800 */
[----:B0-----:R-:W-:-:S03]  /*2c690*/  IMAD.WIDE R4, R8, 0x2, R18 ;  /* 0x0000000208047825 */ /* 0x001fc600078e0212 */
[----:B------:R-:W-:Y:S01]  /*2c6a0*/  STL [R1+0x3490], R6 ;  /* 0x0034900601007387 */ /* 0x000fe20000100800 */
[----:B----4-:R-:W-:-:S03]  /*2c6b0*/  IMAD.WIDE R2, R8, 0x2, R20 ;  /* 0x0000000208027825 */ /* 0x010fc600078e0214 */
[----:B------:R0:W-:Y:S04]  /*2c6c0*/  STL [R1+0x348c], R7 ;  /* 0x00348c0701007387 */ /* 0x0001e80000100800 */
[----:B------:R-:W-:Y:S01]  /*2c6d0*/  STL [R1+0x3498], R2 ;  /* 0x0034980201007387 */ /* 0x000fe20000100800 */
[----:B---3--:R-:W-:Y:S02]  /*2c6e0*/  IMAD R0, R13, 0x6, RZ ;  /* 0x000000060d007824 */ /* 0x008fe400078e02ff */
[----:B------:R-:W3:Y:S01]  /*2c6f0*/  LDC R13, c[0x0][0x238] ;  /* 0x00008e00ff0d7b82 */ /* 0x000ee20000000800 */
[----:B------:R4:W-:Y:S01]  /*2c700*/  STL [R1+0x3494], R3 ;  /* 0x0034940301007387 */ /* 0x0009e20000100800 */
[----:B0-----:R-:W-:-:S03]  /*2c710*/  IMAD.WIDE R6, R0, 0x2, R22 ;  /* 0x0000000200067825 */ /* 0x001fc600078e0216 */
[----:B------:R-:W-:Y:S01]  /*2c720*/  STL [R1+0x34a0], R4 ;  /* 0x0034a00401007387 */ /* 0x000fe20000100800 */
[----:B----4-:R-:W-:-:S03]  /*2c730*/  IMAD.WIDE R2, R8, 0x2, R16 ;  /* 0x0000000208027825 */ /* 0x010fc600078e0210 */
[----:B------:R0:W-:Y:S04]  /*2c740*/  STL [R1+0x349c], R5 ;  /* 0x00349c0501007387 */ /* 0x0001e80000100800 */
[----:B------:R-:W-:Y:S01]  /*2c750*/  STL [R1+0x34a8], R2 ;  /* 0x0034a80201007387 */ /* 0x000fe20000100800 */
[----:B--2---:R-:W-:-:S03]  /*2c760*/  IMAD R11, R11, 0x5, RZ ;  /* 0x000000050b0b7824 */ /* 0x004fc600078e02ff */
[----:B------:R2:W-:Y:S01]  /*2c770*/  STL [R1+0x34a4], R3 ;  /* 0x0034a40301007387 */ /* 0x0005e20000100800 */
[----:B0-----:R-:W-:-:S03]  /*2c780*/  IMAD.WIDE R4, R0, 0x2, R18 ;  /* 0x0000000200047825 */ /* 0x001fc600078e0212 */
[----:B------:R-:W-:Y:S01]  /*2c790*/  STL [R1+0x34b0], R6 ;  /* 0x0034b00601007387 */ /* 0x000fe20000100800 */
[----:B--2---:R-:W-:-:S03]  /*2c7a0*/  IMAD.WIDE R2, R0, 0x2, R20 ;  /* 0x0000000200027825 */ /* 0x004fc600078e0214 */
[----:B------:R0:W-:Y:S01]  /*2c7b0*/  STL [R1+0x34ac], R7 ;  /* 0x0034ac0701007387 */ /* 0x0001e20000100800 */
[----:B------:R-:W-:-:S03]  /*2c7c0*/  IMAD.WIDE R8, R11, 0x2, R22 ;  /* 0x000000020b087825 */ /* 0x000fc600078e0216 */
[----:B------:R-:W-:Y:S04]  /*2c7d0*/  STL [R1+0x3558], R2 ;  /* 0x0035580201007387 */ /* 0x000fe80000100800 */
[----:B------:R2:W-:Y:S01]  /*2c7e0*/  STL [R1+0x3554], R3 ;  /* 0x0035540301007387 */ /* 0x0005e20000100800 */
[----:B0-----:R-:W-:-:S03]  /*2c7f0*/  IMAD.WIDE R6, R0, 0x2, R16 ;  /* 0x0000000200067825 */ /* 0x001fc600078e0210 */
[----:B------:R-:W-:Y:S04]  /*2c800*/  STL [R1+0x3560], R4 ;  /* 0x0035600401007387 */ /* 0x000fe80000100800 */
[----:B------:R0:W-:Y:S01]  /*2c810*/  STL [R1+0x355c], R5 ;  /* 0x00355c0501007387 */ /* 0x0001e20000100800 */
[----:B--2---:R-:W-:-:S03]  /*2c820*/  IMAD.WIDE R2, R11, 0x2, R20 ;  /* 0x000000020b027825 */ /* 0x004fc600078e0214 */
[----:B------:R1:W-:Y:S04]  /*2c830*/  STL [R1+0x3568], R6 ;  /* 0x0035680601007387 */ /* 0x0003e80000100800 */
[----:B------:R-:W-:Y:S01]  /*2c840*/  STL [R1+0x3564], R7 ;  /* 0x0035640701007387 */ /* 0x000fe20000100800 */
[----:B0-----:R-:W-:-:S03]  /*2c850*/  IMAD.WIDE R4, R11, 0x2, R18 ;  /* 0x000000020b047825 */ /* 0x001fc600078e0212 */
[----:B------:R0:W-:Y:S04]  /*2c860*/  STL [R1+0x34b8], R8 ;  /* 0x0034b80801007387 */ /* 0x0001e80000100800 */
[----:B------:R-:W-:Y:S01]  /*2c870*/  STL [R1+0x34b4], R9 ;  /* 0x0034b40901007387 */ /* 0x000fe20000100800 */
[----:B-1----:R-:W-:Y:S01]  /*2c880*/  SHF.L.U32 R6, R12, 0x2, RZ ;  /* 0x000000020c067819 */ /* 0x002fe200000006ff */
[----:B---3--:R-:W-:Y:S01]  /*2c890*/  IMAD R0, R13, 0x3, RZ ;  /* 0x000000030d007824 */ /* 0x008fe200078e02ff */
[----:B------:R-:W1:Y:S01]  /*2c8a0*/  LDC R12, c[0x0][0x238] ;  /* 0x00008e00ff0c7b82 */ /* 0x000e620000000800 */
[----:B------:R-:W-:Y:S04]  /*2c8b0*/  STL [R1+0x34c0], R2 ;  /* 0x0034c00201007387 */ /* 0x000fe80000100800 */
[----:B------:R2:W-:Y:S03]  /*2c8c0*/  STL [R1+0x34bc], R3 ;  /* 0x0034bc0301007387 */ /* 0x0005e60000100800 */
[----:B0-----:R-:W0:Y:S01]  /*2c8d0*/  LDC R8, c[0x0][0x238] ;  /* 0x00008e00ff087b82 */ /* 0x001e220000000800 */
[----:B------:R-:W-:Y:S04]  /*2c8e0*/  STL [R1+0x34c8], R4 ;  /* 0x0034c80401007387 */ /* 0x000fe80000100800 */
[----:B------:R3:W-:Y:S01]  /*2c8f0*/  STL [R1+0x34c4], R5 ;  /* 0x0034c40501007387 */ /* 0x0007e20000100800 */
[----:B--2---:R-:W-:-:S02]  /*2c900*/  IMAD.WIDE R2, R11, 0x2, R16 ;  /* 0x000000020b027825 */ /* 0x004fc400078e0210 */
[----:B------:R-:W2:Y:S03]  /*2c910*/  LDC R13, c[0x0][0x238] ;  /* 0x00008e00ff0d7b82 */ /* 0x000ea60000000800 */
[----:B------:R-:W-:Y:S01]  /*2c920*/  STL [R1+0x34d0], R2 ;  /* 0x0034d00201007387 */ /* 0x000fe20000100800 */
[----:B---3--:R-:W-:-:S03]  /*2c930*/  IMAD.WIDE R4, R6, 0x2, R22 ;  /* 0x0000000206047825 */ /* 0x008fc600078e0216 */
[----:B------:R3:W-:Y:S01]  /*2c940*/  STL [R1+0x34cc], R3 ;  /* 0x0034cc0301007387 */ /* 0x0007e20000100800 */
[----:B------:R-:W4:Y:S03]  /*2c950*/  LDC R11, c[0x0][0x238] ;  /* 0x00008e00ff0b7b82 */ /* 0x000f260000000800 */
[----:B------:R-:W-:Y:S04]  /*2c960*/  STL [R1+0x34d8], R4 ;  /* 0x0034d80401007387 */ /* 0x000fe80000100800 */
[----:B------:R1:W-:Y:S01]  /*2c970*/  STL [R1+0x34d4], R5 ;  /* 0x0034d40501007387 */ /* 0x0003e20000100800 */
[----:B---3--:R-:W-:-:S05]  /*2c980*/  IMAD.WIDE R2, R6, 0x2, R20 ;  /* 0x0000000206027825 */ /* 0x008fca00078e0214 */
[----:B------:R-:W-:Y:S01]  /*2c990*/  STL [R1+0x34e0], R2 ;  /* 0x0034e00201007387 */ /* 0x000fe20000100800 */
[----:B-1----:R-:W-:-:S03]  /*2c9a0*/  IMAD.WIDE R4, R6, 0x2, R18 ;  /* 0x0000000206047825 */ /* 0x002fc600078e0212 */
[----:B------:R1:W-:Y:S01]  /*2c9b0*/  STL [R1+0x34dc], R3 ;  /* 0x0034dc0301007387 */ /* 0x0003e20000100800 */
[----:B------:R-:W-:-:S03]  /*2c9c0*/  IMAD.WIDE R6, R6, 0x2, R16 ;  /* 0x0000000206067825 */ /* 0x000fc600078e0210 */
[----:B------:R-:W-:Y:S04]  /*2c9d0*/  STL [R1+0x34e8], R4 ;  /* 0x0034e80401007387 */ /* 0x000fe80000100800 */
[----:B------:R3:W-:Y:S01]  /*2c9e0*/  STL [R1+0x34e4], R5 ;  /* 0x0034e40501007387 */ /* 0x0007e20000100800 */
[----:B-1----:R-:W-:-:S03]  /*2c9f0*/  IMAD.WIDE R2, R0, 0x2, R22 ;  /* 0x0000000200027825 */ /* 0x002fc600078e0216 */
[----:B------:R-:W-:Y:S04]  /*2ca00*/  STL [R1+0x34f0], R6 ;  /* 0x0034f00601007387 */ /* 0x000fe80000100800 */
[----:B------:R1:W-:Y:S04]  /*2ca10*/  STL [R1+0x34ec], R7 ;  /* 0x0034ec0701007387 */ /* 0x0003e80000100800 */
[----:B------:R-:W-:Y:S01]  /*2ca20*/  STL [R1+0x34f8], R2 ;  /* 0x0034f80201007387 */ /* 0x000fe20000100800 */
[----:B---3--:R-:W-:-:S03]  /*2ca30*/  IMAD.WIDE R4, R0, 0x2, R18 ;  /* 0x0000000200047825 */ /* 0x008fc600078e0212 */
[----:B------:R3:W-:Y:S01]  /*2ca40*/  STL [R1+0x34f4], R3 ;  /* 0x0034f40301007387 */ /* 0x0007e20000100800 */
[----:B0-----:R-:W-:Y:S02]  /*2ca50*/  IMAD.SHL.U32 R8, R8, 0x2, RZ ;  /* 0x0000000208087824 */ /* 0x001fe400078e00ff */
[----:B-1----:R-:W-:-:S04]  /*2ca60*/  IMAD.WIDE R6, R0, 0x2, R16 ;  /* 0x0000000200067825 */ /* 0x002fc800078e0210 */
[----:B---3--:R-:W-:-:S05]  /*2ca70*/  IMAD.WIDE R2, R0, 0x2, R20 ;  /* 0x0000000200027825 */ /* 0x008fca00078e0214 */
[----:B------:R-:W-:Y:S04]  /*2ca80*/  STL [R1+0x3500], R2 ;  /* 0x0035000201007387 */ /* 0x000fe80000100800 */
        /* <DEDUP_REMOVED lines=8> */
[----:B------:R4:W-:Y:S01]  /*2cb10*/  STL [R1+0x3514], R3 ;  /* 0x0035140301007387 */ /* 0x0009e20000100800 */
[----:B0-----:R-:W-:-:S03]  /*2cb20*/  IMAD.WIDE R6, R8, 0x2, R18 ;  /* 0x0000000208067825 */ /* 0x001fc600078e0212 */
[----:B------:R-:W-:Y:S01]  /*2cb30*/  STL [R1+0x3520], R4 ;  /* 0x0035200401007387 */ /* 0x000fe20000100800 */
[----:B------:R-:W-:-:S03]  /*2cb40*/  IMAD.WIDE R8, R8, 0x2, R16 ;  /* 0x0000000208087825 */ /* 0x000fc600078e0210 */
[----:B------:R0:W-:Y:S01]  /*2cb50*/  STL [R1+0x351c], R5 ;  /* 0x00351c0501007387 */ /* 0x0001e20000100800 */
[----:B----4-:R-:W-:-:S03]  /*2cb60*/  IMAD.WIDE R2, R11, 0x2, R22 ;  /* 0x000000020b027825 */ /* 0x010fc600078e0216 */
[----:B------:R-:W-:Y:S04]  /*2cb70*/  STL [R1+0x3528], R6 ;  /* 0x0035280601007387 */ /* 0x000fe80000100800 */
[----:B------:R2:W-:Y:S01]  /*2cb80*/  STL [R1+0x3524], R7 ;  /* 0x0035240701007387 */ /* 0x0005e20000100800 */
[----:B0-----:R-:W-:-:S03]  /*2cb90*/  IMAD.WIDE R4, R12, 0x2, R20 ;  /* 0x000000020c047825 */ /* 0x001fc600078e0214 */
[----:B------:R-:W-:Y:S04]  /*2cba0*/  STL [R1+0x3530], R8 ;  /* 0x0035300801007387 */ /* 0x000fe80000100800 */
[----:B------:R-:W-:Y:S01]  /*2cbb0*/  STL [R1+0x352c], R9 ;  /* 0x00352c0901007387 */ /* 0x000fe20000100800 */
[----:B--2---:R-:W-:-:S03]  /*2cbc0*/  IMAD.WIDE R6, R13, 0x2, R18 ;  /* 0x000000020d067825 */ /* 0x004fc600078e0212 */
[----:B------:R-:W-:Y:S04]  /*2cbd0*/  STL [R1+0x3538], R2 ;  /* 0x0035380201007387 */ /* 0x000fe80000100800 */
[----:B------:R0:W-:Y:S04]  /*2cbe0*/  STL [R1+0x3534], R3 ;  /* 0x0035340301007387 */ /* 0x0001e80000100800 */
[----:B------:R-:W-:Y:S04]  /*2cbf0*/  STL [R1+0x3540], R4 ;  /* 0x0035400401007387 */ /* 0x000fe80000100800 */
[----:B------:R-:W-:Y:S01]  /*2cc00*/  STL [R1+0x353c], R5 ;  /* 0x00353c0501007387 */ /* 0x000fe20000100800 */
[----:B0-----:R-:W-:-:S03]  /*2cc10*/  IMAD.WIDE R2, R14, 0x2, R16 ;  /* 0x000000020e027825 */ /* 0x001fc600078e0210 */
[----:B------:R-:W-:Y:S04]  /*2cc20*/  STL [R1+0x3548], R6 ;  /* 0x0035480601007387 */ /* 0x000fe80000100800 */
[----:B------:R-:W-:Y:S04]  /*2cc30*/  STL [R1+0x3544], R7 ;  /* 0x0035440701007387 */ /* 0x000fe80000100800 */
[----:B------:R-:W-:Y:S04]  /*2cc40*/  STL [R1+0x3550], R2 ;  /* 0x0035500201007387 */ /* 0x000fe80000100800 */
[----:B------:R0:W-:Y:S04]  /*2cc50*/  STL [R1+0x354c], R3 ;  /* 0x00354c0301007387 */ /* 0x0001e80000100800 */
[----:B------:R1:W-:Y:S04]  /*2cc60*/  STL [R1+0x1b34], RZ ;  /* 0x001b34ff01007387 */ /* 0x0003e80000100800 */
        /* <DEDUP_REMOVED lines=798> */
[----:B------:R1:W-:Y:S01]  /*2fe50*/  STL [R1+0x1358], RZ ;  /* 0x001358ff01007387 */ /* 0x0003e20000100800 */
[----:B------:R-:W2:Y:S03]  /*2fe60*/  S2R R29, SR_TID.X ;  /* 0x00000000001d7919 */ /* 0x000ea60000002100 */
        /* <DEDUP_REMOVED lines=29> */
[----:B--2---:R-:W-:-:S03]  /*30040*/  LOP3.LUT R29, R29, 0x3f, RZ, 0xc0, !PT ;  /* 0x0000003f1d1d7812 */ /* 0x004fc600078ec0ff */
[----:B------:R1:W-:Y:S04]  /*30050*/  STL [R1+0x2a0], RZ ;  /* 0x0002a0ff01007387 */ /* 0x0003e80000100800 */
[----:B------:R1:W-:Y:S04]  /*30060*/  STL [R1+0x2a4], RZ ;  /* 0x0002a4ff01007387 */ /* 0x0003e80000100800 */
[----:B------:R1:W-:Y:S04]  /*30070*/  STL [R1+0x2a8], RZ ;  /* 0x0002a8ff01007387 */ /* 0x0003e80000100800 */
[----:B------:R1:W-:Y:S04]  /*30080*/  STL [R1+0x2ac], RZ ;  /* 0x0002acff01007387 */ /* 0x0003e80000100800 */
[----:B------:R1:W-:Y:S01]  /*30090*/  STL [R1+0x1a20], RZ ;  /* 0x001a20ff01007387 */ /* 0x0003e20000100800 */
[----:B0-----:R-:W-:-:S02]  /*300a0*/  IMAD.SHL.U32 R3, R29, 0x2, RZ ;  /* 0x000000021d037824 */ /* 0x001fc400078e00ff */
[----:B------:R-:W0:Y:S01]  /*300b0*/  LDC R29, c[0x0][0x23c] ;  /* 0x00008f00ff1d7b82 */ /* 0x000e220000000800 */
        /* <DEDUP_REMOVED lines=14> */
[----:B0-----:R-:W-:-:S02]  /*301a0*/  IMAD.SHL.U32 R2, R29, 0x80, RZ ;  /* 0x000000801d027824 */ /* 0x001fc400078e00ff */
[----:B------:R-:W-:-:S03]  /*301b0*/  IMAD.SHL.U32 R10, R10, 0x80, RZ ;  /* 0x000000800a0a7824 */ /* 0x000fc600078e00ff */
[----:B------:R-:W-:Y:S01]  /*301c0*/  SHF.R.S32.HI R0, RZ, 0x1f, R2 ;  /* 0x0000001fff007819 */ /* 0x000fe20000011402 */
[----:B------:R1:W-:Y:S01]  /*301d0*/  STL [R1+0x172c], RZ ;  /* 0x00172cff01007387 */ /* 0x0003e20000100800 */
[----:B------:R-:W0:Y:S01]  /*301e0*/  LDC R28, c[0x0][0x230] ;  /* 0x00008c00ff1c7b82 */ /* 0x000e220000000800 */
[----:B------:R-:W-:Y:S02]  /*301f0*/  SHF.R.S32.HI R4, RZ, 0x1f, R10 ;  /* 0x0000001fff047819 */ /* 0x000fe4000001140a */
[----:B------:R1:W-:Y:S01]  /*30200*/  STL [R1+0x1610], RZ ;  /* 0x001610ff01007387 */ /* 0x0003e20000100800 */
[----:B------:R-:W-:Y:S02]  /*30210*/  SHF.L.U64.HI R0, R2, 0x1, R0 ;  /* 0x0000000102007819 */ /* 0x000fe40000010200 */
[----:B------:R-:W-:Y:S01]  /*30220*/  SHF.L.U64.HI R2, R10, 0x1, R4 ;  /* 0x000000010a027819 */ /* 0x000fe20000010204 */
[----:B------:R1:W-:Y:S01]  /*30230*/  STL [R1+0x1614], RZ ;  /* 0x001614ff01007387 */ /* 0x0003e20000100800 */
[----:B------:R-:W-:-:S02]  /*30240*/  LOP3.LUT R4, R3, 0x10, RZ, 0x3c, !PT ;  /* 0x0000001003047812 */ /* 0x000fc400078e3cff */
[C---:B------:R-:W-:Y:S01]  /*30250*/  LOP3.LUT R4, R3.reuse, 0x40, RZ, 0x3c, !PT ;  /* 0x0000004003047812 */ /* 0x040fe200078e3cff */
[----:B------:R1:W-:Y:S01]  /*30260*/  STL [R1+0x1618], RZ ;  /* 0x001618ff01007387 */ /* 0x0003e20000100800 */
[C---:B------:R-:W-:Y:S02]  /*30270*/  LOP3.LUT R4, R3.reuse, 0x60, RZ, 0x3c, !PT ;  /* 0x0000006003047812 */ /* 0x040fe400078e3cff */
[C---:B------:R-:W-:Y:S01]  /*30280*/  LOP3.LUT R4, R3.reuse, 0x70, RZ, 0x3c, !PT ;  /* 0x0000007003047812 */ /* 0x040fe200078e3cff */
[----:B------:R1:W-:Y:S01]  /*30290*/  STL [R1+0x161c], RZ ;  /* 0x00161cff01007387 */ /* 0x0003e20000100800 */
[----:B------:R-:W-:-:S03]  /*302a0*/  LOP3.LUT R6, R3, 0x20, RZ, 0x3c, !PT ;  /* 0x0000002003067812 */ /* 0x000fc600078e3cff */
[----:B------:R1:W-:Y:S04]  /*302b0*/  STL [R1+0x1510], RZ ;  /* 0x001510ff01007387 */ /* 0x0003e80000100800 */
[----:B------:R1:W-:Y:S01]  /*302c0*/  STL [R1+0x1514], RZ ;  /* 0x001514ff01007387 */ /* 0x0003e20000100800 */
[----:B0-----:R-:W-:-:S03]  /*302d0*/  VIADD R28, R28, 0x7f ;  /* 0x0000007f1c1c7836 */ /* 0x001fc60000000000 */
[----:B------:R1:W-:Y:S02]  /*302e0*/  STL [R1+0x1518], RZ ;  /* 0x001518ff01007387 */ /* 0x0003e40000100800 */
[----:B------:R-:W-:Y:S02]  /*302f0*/  SHF.R.S32.HI R29, RZ, 0x1f, R28 ;  /* 0x0000001fff1d7819 */ /* 0x000fe4000001141c */
[----:B------:R1:W-:Y:S02]  /*30300*/  STL [R1+0x151c], RZ ;  /* 0x00151cff01007387 */ /* 0x0003e40000100800 */
[----:B------:R-:W-:Y:S02]  /*30310*/  LEA.HI R29, R29, R28, RZ, 0x7 ;  /* 0x0000001c1d1d7211 */ /* 0x000fe400078f38ff */
[----:B------:R1:W-:Y:S02]  /*30320*/  STL [R1+0x1410], RZ ;  /* 0x001410ff01007387 */ /* 0x0003e40000100800 */
[----:B------:R-:W-:-:S02]  /*30330*/  SHF.R.S32.HI R5, RZ, 0x7, R29 ;  /* 0x00000007ff057819 */ /* 0x000fc4000001141d */
[----:B------:R1:W-:Y:S01]  /*30340*/  STL [R1+0x1414], RZ ;  /* 0x001414ff01007387 */ /* 0x0003e20000100800 */
[C---:B------:R-:W-:Y:S02]  /*30350*/  LOP3.LUT R5, R3.reuse, 0x30, RZ, 0x3c, !PT ;  /* 0x0000003003057812 */ /* 0x040fe400078e3cff */
[----:B------:R-:W-:Y:S01]  /*30360*/  LOP3.LUT R5, R3, 0x50, RZ, 0x3c, !PT ;  /* 0x0000005003057812 */ /* 0x000fe200078e3cff */
        /* <DEDUP_REMOVED lines=125> */
[----:B------:R-:W0:Y:S03]  /*30b40*/  S2R R28, SR_TID.X ;  /* 0x00000000001c7919 */ /* 0x000e260000002100 */
[----:B------:R1:W-:Y:S04]  /*30b50*/  STL [R1+0x144c], RZ ;  /* 0x00144cff01007387 */ /* 0x0003e80000100800 */
[----:B------:R1:W-:Y:S04]  /*30b60*/  STL [R1+0x1300], RZ ;  /* 0x001300ff01007387 */ /* 0x0003e80000100800 */
[----:B------:R1:W-:Y:S04]  /*30b70*/  STL [R1+0x1304], RZ ;  /* 0x001304ff01007387 */ /* 0x0003e80000100800 */
[----:B------:R1:W-:Y:S04]  /*30b80*/  STL [R1+0x1308], RZ ;  /* 0x001308ff01007387 */ /* 0x0003e80000100800 */
[----:B------:R1:W-:Y:S01]  /*30b90*/  STL [R1+0x130c], RZ ;  /* 0x00130cff01007387 */ /* 0x0003e20000100800 */
[----:B------:R-:W2:Y:S03]  /*30ba0*/  S2R R29, SR_TID.X ;  /* 0x00000000001d7919 */ /* 0x000ea60000002100 */
[----:B------:R1:W-:Y:S04]  /*30bb0*/  STL [R1+0x1040], RZ ;  /* 0x001040ff01007387 */ /* 0x0003e80000100800 */
[----:B------:R1:W-:Y:S01]  /*30bc0*/  STL [R1+0x1044], RZ ;  /* 0x001044ff01007387 */ /* 0x0003e20000100800 */
[----:B0-----:R-:W-:-:S03]  /*30bd0*/  LOP3.LUT R17, R28, 0x7, RZ, 0xc0, !PT ;  /* 0x000000071c117812 */ /* 0x001fc600078ec0ff */
[----:B------:R1:W-:Y:S02]  /*30be0*/  STL [R1+0x1048], RZ ;  /* 0x001048ff01007387 */ /* 0x0003e40000100800 */
[----:B------:R-:W-:Y:S02]  /*30bf0*/  IMAD R17, R17, 0x210, RZ ;  /* 0x0000021011117824 */ /* 0x000fe400078e02ff */
[----:B------:R1:W-:Y:S04]  /*30c00*/  STL [R1+0x104c], RZ ;  /* 0x00104cff01007387 */ /* 0x0003e80000100800 */
[----:B------:R1:W-:Y:S04]  /*30c10*/  STL [R1+0x1050], RZ ;  /* 0x001050ff01007387 */ /* 0x0003e80000100800 */
[----:B------:R1:W-:Y:S04]  /*30c20*/  STL [R1+0x1054], RZ ;  /* 0x001054ff01007387 */ /* 0x0003e80000100800 */
[----:B------:R1:W-:Y:S04]  /*30c30*/  STL [R1+0x1058], RZ ;  /* 0x001058ff01007387 */ /* 0x0003e80000100800 */
[----:B------:R1:W-:Y:S01]  /*30c40*/  STL [R1+0x105c], RZ ;  /* 0x00105cff01007387 */ /* 0x0003e20000100800 */
[----:B--2---:R-:W-:-:S03]  /*30c50*/  IMAD.SHL.U32 R28, R29, 0x2, RZ ;  /* 0x000000021d1c7824 */ /* 0x004fc600078e00ff */
[----:B------:R1:W-:Y:S02]  /*30c60*/  STL [R1+0x1060], RZ ;  /* 0x001060ff01007387 */ /* 0x0003e40000100800 */
[----:B------:R-:W-:Y:S01]  /*30c70*/  LOP3.LUT R28, R17, 0x10, R28, 0x78, !PT ;  /* 0x00000010111c7812 */ /* 0x000fe200078e781c */
[----:B------:R-:W0:Y:S01]  /*30c80*/  S2R R15, SR_TID.X ;  /* 0x00000000000f7919 */ /* 0x000e220000002100 */
[----:B------:R-:W-:Y:S01]  /*30c90*/  LOP3.LUT R17, R29, 0x7, RZ, 0xc0, !PT ;  /* 0x000000071d117812 */ /* 0x000fe200078ec0ff */
[----:B------:R1:W-:Y:S04]  /*30ca0*/  STL [R1+0x1064], RZ ;  /* 0x001064ff01007387 */ /* 0x0003e80000100800 */
[----:B------:R-:W-:Y:S01]  /*30cb0*/  IMAD R17, R17, 0x110, RZ ;  /* 0x0000011011117824 */ /* 0x000fe200078e02ff */
        /* <DEDUP_REMOVED lines=8> */
[C---:B------:R-:W-:Y:S01]  /*30d40*/  IMAD.SHL.U32 R15, R29.reuse, 0x40, RZ ;  /* 0x000000401d0f7824 */ /* 0x040fe200078e00ff */
[----:B------:R1:W-:Y:S01]  /*30d50*/  STL [R1+0x10b4], RZ ;  /* 0x0010b4ff01007387 */ /* 0x0003e20000100800 */
[----:B------:R-:W-:Y:S01]  /*30d60*/  IMAD.SHL.U32 R29, R29, 0x2, RZ ;  /* 0x000000021d1d7824 */ /* 0x000fe200078e00ff */
[----:B------:R-:W-:Y:S02]  /*30d70*/  LOP3.LUT R28, R28, 0x1000, R16, 0xf8, !PT ;  /* 0x000010001c1c7812 */ /* 0x000fe400078ef810 */
[----:B------:R1:W-:Y:S02]  /*30d80*/  STL [R1+0x10b8], RZ ;  /* 0x0010b8ff01007387 */ /* 0x0003e40000100800 */
[----:B------:R-:W-:Y:S02]  /*30d90*/  LOP3.LUT R29, R17, 0x30, R29, 0x78, !PT ;  /* 0x00000030111d7812 */ /* 0x000fe400078e781d */
[----:B------:R1:W-:Y:S01]  /*30da0*/  STL [R1+0x10bc], RZ ;  /* 0x0010bcff01007387 */ /* 0x0003e20000100800 */
[----:B------:R-:W-:-:S02]  /*30db0*/  LOP3.LUT R4, R28, 0x20, RZ, 0x3c, !PT ;  /* 0x000000201c047812 */ /* 0x000fc400078e3cff */
[----:B------:R-:W-:Y:S01]  /*30dc0*/  LOP3.LUT R29, R29, 0x800, R15, 0xf8, !PT ;  /* 0x000008001d1d7812 */ /* 0x000fe200078ef80f */
[----:B------:R1:W-:Y:S01]  /*30dd0*/  STL [R1+0x10a0], RZ ;  /* 0x0010a0ff01007387 */ /* 0x0003e20000100800 */
[C---:B------:R-:W-:Y:S02]  /*30de0*/  LOP3.LUT R6, R28.reuse, 0x40, RZ, 0x3c, !PT ;  /* 0x000000401c067812 */ /* 0x040fe400078e3cff */
[----:B------:R-:W-:Y:S01]  /*30df0*/  LOP3.LUT R5, R28, 0x60, RZ, 0x3c, !PT ;  /* 0x000000601c057812 */ /* 0x000fe200078e3cff */
[----:B------:R1:W-:Y:S01]  /*30e00*/  STL [R1+0x10a4], RZ ;  /* 0x0010a4ff01007387 */ /* 0x0003e20000100800 */
[----:B------:R-:W-:-:S03]  /*30e10*/  LOP3.LUT R4, R29, 0x40, RZ, 0x3c, !PT ;  /* 0x000000401d047812 */ /* 0x000fc600078e3cff */
        /* <DEDUP_REMOVED lines=13> */
[----:B------:R1:W-:Y:S02]  /*30ef0*/  STL [R1+0x107c], RZ ;  /* 0x00107cff01007387 */ /* 0x0003e40000100800 */
.L_x_1:
[----:B-1----:R-:W2:Y:S01]  /*30f00*/  LDL.64 R6, [R1+0x1b00] ;  /* 0x001b000001067983 */ /* 0x002ea20000100a00 */
[----:B------:R-:W0:Y:S03]  /*30f10*/  LDC R4, c[0x0][0x230] ;  /* 0x00008c00ff047b82 */ /* 0x000e260000000800 */
[----:B--2---:R2:W-:Y:S04]  /*30f20*/  STL [R1+0x4b98], R7 ;  /* 0x004b980701007387 */ /* 0x0045e80000100800 */
[----:B--2---:R-:W0:Y:S04]  /*30f30*/  LDL R7, [R1+0x1b34] ;  /* 0x001b340001077983 */ /* 0x004e280000100800 */
[----:B-----5:R-:W-:Y:S04]  /*30f40*/  STL [R1+0x44a4], R29 ;  /* 0x0044a41d01007387 */ /* 0x020fe80000100800 */
[----:B------:R-:W-:Y:S04]  /*30f50*/  STL [R1+0x44a8], R29 ;  /* 0x0044a81d01007387 */ /* 0x000fe80000100800 */
        /* <DEDUP_REMOVED lines=72> */
[----:B------:R-:W-:Y:S01]  /*313e0*/  STL [R1+0x45cc], R29 ;  /* 0x0045cc1d01007387 */ /* 0x000fe20000100800 */
[----:B0-----:R-:W-:-:S03]  /*313f0*/  IMAD R4, R7, -0x80, R4 ;  /* 0xffffff8007047824 */ /* 0x001fc600078e0204 */
        /* <DEDUP_REMOVED lines=417> */
[----:B------:R-:W3:Y:S01]  /*32e10*/  LDL.LU R7, [R1+0x4b98] ;  /* 0x004b980001077983 */ /* 0x000ee20000300800 */
[----:B------:R-:W-:-:S02]  /*32e20*/  ISETP.GT.AND P0, PT, R4, RZ, PT ;  /* 0x000000ff0400720c */ /* 0x000fc40003f04270 */
[----:B0-----:R-:W-:Y:S02]  /*32e30*/  PRMT R29, RZ, 0x7610, R29 ;  /* 0x00007610ff1d7816 */ /* 0x001fe4000000001d */
[----:B--2---:R-:W-:Y:S02]  /*32e40*/  PRMT R28, RZ, 0x7610, R28 ;  /* 0x00007610ff1c7816 */ /* 0x004fe4000000001c */
[----:B------:R-:W-:-:S07]  /*32e50*/  ISETP.GT.AND P1, PT, R4, 0x1, PT ;  /* 0x000000010400780c */ /* 0x000fce0003f24270 */
[----:B---3--:R-:W2:Y:S04]  /*32e60*/  @P0 LDG.E.U16 R29, desc[UR50][R6.64] ;  /* 0x00000032061d0981 */ /* 0x008ea8000c1e1500 */
[----:B--2---:R0:W-:Y:S04]  /*32e70*/  STL [R1+0xaa4], R29 ;  /* 0x000aa41d01007387 */ /* 0x0041e80000100800 */
[----:B0-----:R-:W2:Y:S04]  /*32e80*/  LDL.LU R29, [R1+0x4b94] ;  /* 0x004b9400011d7983 */ /* 0x001ea80000300800 */
[----:B------:R-:W3:Y:S01]  /*32e90*/  LDL.64 R6, [R1+0x1af8] ;  /* 0x001af80001067983 */ /* 0x000ee20000100a00 */
[----:B--2---:R-:W-:-:S03]  /*32ea0*/  PRMT R29, RZ, 0x7610, R29 ;  /* 0x00007610ff1d7816 */ /* 0x004fc6000000001d */
        /* <DEDUP_REMOVED lines=13> */
[----:B------:R-:W3:Y:S04]  /*32f80*/  LDL R6, [R1+0x354c] ;  /* 0x00354c0001067983 */ /* 0x000ee80000100800 */
[----:B------:R-:W3:Y:S01]  /*32f90*/  LDL R7, [R1+0x3550] ;  /* 0x0035500001077983 */ /* 0x000ee20000100800 */
[----:B------:R-:W-:-:S02]  /*32fa0*/  ISETP.GT.AND P0, PT, R4, 0x2, PT ;  /* 0x000000020400780c */ /* 0x000fc40003f04270 */
[----:B--2---:R-:W-:Y:S02]  /*32fb0*/  PRMT R28, RZ, 0x7610, R28 ;  /* 0x00007610ff1c7816 */ /* 0x004fe4000000001c */
[----:B---3--:R-:W-:-:S04]  /*32fc0*/  @P1 LOP3.LUT R7, R7, R6, RZ, 0x3c, !PT ;  /* 0x0000000607071212 */ /* 0x008fc800078e3cff */
[----:B------:R-:W-:-:S04]  /*32fd0*/  @P1 LOP3.LUT R6, R7, R6, RZ, 0x3c, !PT ;  /* 0x0000000607061212 */ /* 0x000fc800078e3cff */
[----:B------:R-:W-:-:S05]  /*32fe0*/  @P1 LOP3.LUT R7, R7, R6, RZ, 0x3c, !PT ;  /* 0x0000000607071212 */ /* 0x000fca00078e3cff */
[----:B------:R-:W2:Y:S04]  /*32ff0*/  @P1 LDG.E.U16 R29, desc[UR50][R6.64] ;  /* 0x00000032061d1981 */ /* 0x000ea8000c1e1500 */
[----:B--2---:R0:W-:Y:S04]  /*33000*/  STL [R1+0xa94], R29 ;  /* 0x000a941d01007387 */ /* 0x0041e80000100800 */
[----:B0-----:R-:W2:Y:S04]  /*33010*/  LDL.LU R29, [R1+0x4b84] ;  /* 0x004b8400011d7983 */ /* 0x001ea80000300800 */
[----:B------:R-:W3:Y:S04]  /*33020*/  LDL R6, [R1+0x3544] ;  /* 0x0035440001067983 */ /* 0x000ee80000100800 */
[----:B------:R-:W3:Y:S01]  /*33030*/  LDL R7, [R1+0x3548] ;  /* 0x0035480001077983 */ /* 0x000ee20000100800 */
[----:B--2---:R-:W-:-:S02]  /*33040*/  PRMT R29, RZ, 0x7610, R29 ;  /* 0x00007610ff1d7816 */ /* 0x004fc4000000001d */
        /* <DEDUP_REMOVED lines=1062> */
[----:B------:R-:W-:-:S02]  /*372b0*/  PRMT R0, RZ, 0x7610, R0 ;  /* 0x00007610ff007816 */ /* 0x000fc40000000000 */
[----:B------:R-:W-:Y:S02]  /*372c0*/  ISETP.GT.AND P1, PT, R4, 0x1f, PT ;  /* 0x0000001f0400780c */ /* 0x000fe40003f24270 */
        /* <DEDUP_REMOVED lines=17> */
[----:B------:R-:W3:Y:S02]  /*373e0*/  LDL R7, [R1+0x31b8] ;  /* 0x0031b80001077983 */ /* 0x000ee40000100800 */
[----:B---3--:R-:W-:-:S04]  /*373f0*/  @P0 LOP3.LUT R7, R7, R6, RZ, 0x3c, !PT ;  /* 0x0000000607070212 */ /* 0x008fc800078e3cff */
[----:B------:R-:W-:-:S04]  /*37400*/  @P0 LOP3.LUT R6, R7, R6, RZ, 0x3c, !PT ;  /* 0x0000000607060212 */ /* 0x000fc800078e3cff */
[----:B------:R-:W-:-:S05]  /*37410*/  @P0 LOP3.LUT R7, R7, R6, RZ, 0x3c, !PT ;  /* 0x0000000607070212 */ /* 0x000fca00078e3cff */
[----:B------:R-:W3:Y:S04]  /*37420*/  @P0 LDG.E.U16 R29, desc[UR50][R6.64] ;  /* 0x00000032061d0981 */ /* 0x000ee8000c1e1500 */
[----:B---3--:R0:W-:Y:S04]  /*37430*/  STL [R1+0x6ac], R29 ;  /* 0x0006ac1d01007387 */ /* 0x0081e80000100800 */
[----:B0-----:R-:W3:Y:S04]  /*37440*/  LDL.LU R29, [R1+0x49ac] ;  /* 0x0049ac00011d7983 */ /* 0x001ee80000300800 */
[----:B------:R-:W4:Y:S04]  /*37450*/  LDL R6, [R1+0x31ac] ;  /* 0x0031ac0001067983 */ /* 0x000f280000100800 */
[----:B------:R-:W4:Y:S01]  /*37460*/  LDL R7, [R1+0x31b0] ;  /* 0x0031b00001077983 */ /* 0x000f220000100800 */
[----:B--2---:R-:W-:-:S02]  /*37470*/  PRMT R28, RZ, 0x7610, R28 ;  /* 0x00007610ff1c7816 */ /* 0x004fc4000000001c */
[----:B----4-:R-:W-:-:S04]  /*37480*/  @P0 LOP3.LUT R7, R7, R6, RZ, 0x3c, !PT ;  /* 0x0000000607070212 */ /* 0x010fc800078e3cff */
[----:B------:R-:W-:-:S04]  /*37490*/  @P0 LOP3.LUT R6, R7, R6, RZ, 0x3c, !PT ;  /* 0x0000000607060212 */ /* 0x000fc800078e3cff */
[----:B------:R-:W-:-:S05]  /*374a0*/  @P0 LOP3.LUT R7, R7, R6, RZ, 0x3c, !PT ;  /* 0x0000000607070212 */ /* 0x000fca00078e3cff */
[----:B------:R-:W2:Y:S04]  /*374b0*/  @P0 LDG.E.U16 R0, desc[UR50][R6.64] ;  /* 0x0000003206000981 */ /* 0x000ea8000c1e1500 */
[----:B------:R-:W4:Y:S04]  /*374c0*/  LDL R6, [R1+0x31a4] ;  /* 0x0031a40001067983 */ /* 0x000f280000100800 */
[----:B------:R-:W4:Y:S01]  /*374d0*/  LDL R7, [R1+0x31a8] ;  /* 0x0031a80001077983 */ /* 0x000f220000100800 */
[----:B---3--:R-:W-:Y:S02]  /*374e0*/  PRMT R29, RZ, 0x7610, R29 ;  /* 0x00007610ff1d7816 */ /* 0x008fe4000000001d */
[----:B------:R-:W-:Y:S01]  /*374f0*/  ISETP.GT.AND P0, PT, R4, 0x20, PT ;  /* 0x000000200400780c */ /* 0x000fe20003f04270 */
[----:B--2---:R-:W-:Y:S01]  /*37500*/  STL [R1+0x4350], R0 ;  /* 0x0043500001007387 */ /* 0x004fe20000100800 */
[----:B----4-:R-:W-:-:S04]  /*37510*/  @P1 LOP3.LUT R7, R7, R6, RZ, 0x3c, !PT ;  /* 0x0000000607071212 */ /* 0x010fc800078e3cff */
        /* <DEDUP_REMOVED lines=257> */
[----:B------:R-:W-:Y:S02]  /*38530*/  ISETP.GT.AND P1, PT, R4, 0x27, PT ;  /* 0x000000270400780c */ /* 0x000fe40003f24270 */
[----:B---3--:R-:W-:Y:S02]  /*38540*/  PRMT R29, RZ, 0x7610, R29 ;  /* 0x00007610ff1d7816 */ /* 0x008fe4000000001d */
[----:B----4-:R-:W-:-:S04]  /*38550*/  @P0 LOP3.LUT R7, R7, R6, RZ, 0x3c, !PT ;  /* 0x0000000607070212 */ /* 0x010fc800078e3cff */
[----:B------:R-:W-:-:S04]  /*38560*/  @P0 LOP3.LUT R6, R7, R6, RZ, 0x3c, !PT ;  /* 0x0000000607060212 */ /* 0x000fc800078e3cff */
[----:B------:R-:W-:-:S05]  /*38570*/  @P0 LOP3.LUT R7, R7, R6, RZ, 0x3c, !PT ;  /* 0x0000000607070212 */ /* 0x000fca00078e3cff */
[----:B------:R-:W2:Y:S04]  /*38580*/  @P0 LDG.E.U16 R2, desc[UR50][R6.64] ;  /* 0x0000003206020981 */ /* 0x000ea8000c1e1500 */
[----:B------:R-:W3:Y:S04]  /*38590*/  LDL R6, [R1+0x30bc] ;  /* 0x0030bc0001067983 */ /* 0x000ee80000100800 */
[----:B------:R-:W3:Y:S04]  /*385a0*/  LDL R7, [R1+0x30c0] ;  /* 0x0030c00001077983 */ /* 0x000ee80000100800 */
[----:B--2---:R-:W-:Y:S01]  /*385b0*/  STL [R1+0x4354], R2 ;  /* 0x0043540201007387 */ /* 0x004fe20000100800 */
        /* <DEDUP_REMOVED lines=1301> */
[----:B---3--:R-:W-:-:S02]  /*3d710*/  PRMT R29, RZ, 0x7610, R29 ;  /* 0x00007610ff1d7816 */ /* 0x008fc4000000001d */
[----:B----4-:R-:W-:-:S04]  /*3d720*/  @P1 LOP3.LUT R7, R7, R6, RZ, 0x3c, !PT ;  /* 0x0000000607071212 */ /* 0x010fc800078e3cff */
[----:B------:R-:W-:-:S04]  /*3d730*/  @P1 LOP3.LUT R6, R7, R6, RZ, 0x3c, !PT ;  /* 0x0000000607061212 */ /* 0x000fc800078e3cff */
[----:B------:R-:W-:-:S05]  /*3d740*/  @P1 LOP3.LUT R7, R7, R6, RZ, 0x3c, !PT ;  /* 0x0000000607071212 */ /* 0x000fca00078e3cff */
[----:B------:R-:W3:Y:S04]  /*3d750*/  @P1 LDG.E.U16 R29, desc[UR50][R6.64] ;  /* 0x00000032061d1981 */ /* 0x000ee8000c1e1500 */
[----:B---3--:R0:W-:Y:S04]  /*3d760*/  STL [R1+0x308], R29 ;  /* 0x0003081d01007387 */ /* 0x0081e80000100800 */
[----:B0-----:R-:W3:Y:S04]  /*3d770*/  LDL.LU R29, [R1+0x4704] ;  /* 0x00470400011d7983 */ /* 0x001ee80000300800 */
[----:B------:R-:W4:Y:S04]  /*3d780*/  LDL R6, [R1+0x2c4c] ;  /* 0x002c4c0001067983 */ /* 0x000f280000100800 */
[----:B------:R-:W4:Y:S01]  /*3d790*/  LDL R7, [R1+0x2c50] ;  /* 0x002c500001077983 */ /* 0x000f220000100800 */
[----:B------:R-:W-:-:S02]  /*3d7a0*/  ISETP.GT.AND P0, PT, R4, 0x4a, PT ;  /* 0x0000004a0400780c */ /* 0x000fc40003f04270 */
[----:B---3--:R-:W-:Y:S02]  /*3d7b0*/  PRMT R29, RZ, 0x7610, R29 ;  /* 0x00007610ff1d7816 */ /* 0x008fe4000000001d */
        /* <DEDUP_REMOVED lines=1312> */
[----:B------:R-:W-:-:S02]  /*429c0*/  PRMT R2, RZ, 0x7610, R2 ;  /* 0x00007610ff027816 */ /* 0x000fc40000000002 */
[----:B----4-:R-:W-:-:S04]  /*429d0*/  @P1 LOP3.LUT R7, R7, R6, RZ, 0x3c, !PT ;  /* 0x0000000607071212 */ /* 0x010fc800078e3cff */
[----:B------:R-:W-:-:S04]  /*429e0*/  @P1 LOP3.LUT R6, R7, R6, RZ, 0x3c, !PT ;  /* 0x0000000607061212 */ /* 0x000fc800078e3cff */
[----:B------:R-:W-:-:S05]  /*429f0*/  @P1 LOP3.LUT R7, R7, R6, RZ, 0x3c, !PT ;  /* 0x0000000607071212 */ /* 0x000fca00078e3cff */
[----:B------:R-:W4:Y:S04]  /*42a00*/  @P1 LDG.E.U16 R2, desc[UR50][R6.64] ;  /* 0x0000003206021981 */ /* 0x000f28000c1e1500 */
[----:B------:R-:W2:Y:S04]  /*42a10*/  LDL R6, [R1+0x27d4] ;  /* 0x0027d40001067983 */ /* 0x000ea80000100800 */
[----:B------:R-:W2:Y:S01]  /*42a20*/  LDL R7, [R1+0x27d8] ;  /* 0x0027d80001077983 */ /* 0x000ea20000100800 */
[----:B------:R-:W-:-:S03]  /*42a30*/  PRMT R0, RZ, 0x7610, R0 ;  /* 0x00007610ff007816 */ /* 0x000fc60000000000 */
[----:B----4-:R-:W-:Y:S01]  /*42a40*/  STL [R1+0x4398], R2 ;  /* 0x0043980201007387 */ /* 0x010fe20000100800 */
[----:B--2---:R-:W-:-:S04]  /*42a50*/  @P1 LOP3.LUT R7, R7, R6, RZ, 0x3c, !PT ;  /* 0x0000000607071212 */ /* 0x004fc800078e3cff */
        /* <DEDUP_REMOVED lines=113> */
[----:B----4-:R0:W-:Y:S04]  /*43170*/  STL [R1+0x58], R27 ;  /* 0x0000581b01007387 */ /* 0x0101e80000100800 */
[----:B0-----:R-:W4:Y:S04]  /*43180*/  LDL.LU R27, [R1+0x449c] ;  /* 0x00449c00011b7983 */ /* 0x001f280000300800 */
[----:B------:R-:W2:Y:S04]  /*43190*/  LDL R6, [R1+0x276c] ;  /* 0x00276c0001067983 */ /* 0x000ea80000100800 */
[----:B------:R-:W2:Y:S01]  /*431a0*/  LDL R7, [R1+0x2770] ;  /* 0x0027700001077983 */ /* 0x000ea20000100800 */
[----:B------:R-:W-:-:S02]  /*431b0*/  PRMT R15, RZ, 0x7610, R15 ;  /* 0x00007610ff0f7816 */ /* 0x000fc4000000000f */
[----:B------:R-:W-:Y:S02]  /*431c0*/  ISETP.GT.AND P1, PT, R4, 0x71, PT ;  /* 0x000000710400780c */ /* 0x000fe40003f24270 */
[----:B--2---:R-:W-:-:S04]  /*431d0*/  @P0 LOP3.LUT R7, R7, R6, RZ, 0x3c, !PT ;  /* 0x0000000607070212 */ /* 0x004fc800078e3cff */
        /* <DEDUP_REMOVED lines=72> */
[----:B------:R-:W-:Y:S02]  /*43660*/  ISETP.GT.AND P1, PT, R4, 0x73, PT ;  /* 0x000000730400780c */ /* 0x000fe40003f24270 */
        /* <DEDUP_REMOVED lines=33> */
[----:B------:R-:W-:Y:S02]  /*43880*/  PRMT R0, RZ, 0x7610, R0 ;  /* 0x00007610ff007816 */ /* 0x000fe40000000000 */
[----:B------:R-:W-:Y:S01]  /*43890*/  ISETP.GT.AND P0, PT, R4, 0x74, PT ;  /* 0x000000740400780c */ /* 0x000fe20003f04270 */
[----:B----4-:R-:W-:Y:S01]  /*438a0*/  STL [R1+0x43c4], R2 ;  /* 0x0043c40201007387 */ /* 0x010fe20000100800 */
[----:B--2---:R-:W-:-:S04]  /*438b0*/  @P1 LOP3.LUT R7, R7, R6, RZ, 0x3c, !PT ;  /* 0x0000000607071212 */ /* 0x004fc800078e3cff */
[----:B------:R-:W-:-:S04]  /*438c0*/  @P1 LOP3.LUT R6, R7, R6, RZ, 0x3c, !PT ;  /* 0x0000000607061212 */ /* 0x000fc800078e3cff */
[----:B------:R-:W-:-:S05]  /*438d0*/  @P1 LOP3.LUT R7, R7, R6, RZ, 0x3c, !PT ;  /* 0x0000000607071212 */ /* 0x000fca00078e3cff */
[----:B------:R-:W2:Y:S04]  /*438e0*/  @P1 LDG.E.U16 R0, desc[UR50][R6.64] ;  /* 0x0000003206001981 */ /* 0x000ea8000c1e1500 */
[----:B------:R-:W4:Y:S04]  /*438f0*/  LDL R6, [R1+0x2704] ;  /* 0x0027040001067983 */ /* 0x000f280000100800 */
[----:B------:R-:W4:Y:S01]  /*43900*/  LDL R7, [R1+0x2708] ;  /* 0x0027080001077983 */ /* 0x000f220000100800 */
[----:B------:R-:W-:-:S03]  /*43910*/  PRMT R18, RZ, 0x7610, R18 ;  /* 0x00007610ff127816 */ /* 0x000fc60000000012 */
[----:B--2---:R-:W-:Y:S01]  /*43920*/  STL [R1+0x43c8], R0 ;  /* 0x0043c80001007387 */ /* 0x004fe20000100800 */
[----:B----4-:R-:W-:-:S04]  /*43930*/  @P0 LOP3.LUT R7, R7, R6, RZ, 0x3c, !PT ;  /* 0x0000000607070212 */ /* 0x010fc800078e3cff */
[----:B------:R-:W-:-:S04]  /*43940*/  @P0 LOP3.LUT R6, R7, R6, RZ, 0x3c, !PT ;  /* 0x0000000607060212 */ /* 0x000fc800078e3cff */
[----:B------:R-:W-:-:S05]  /*43950*/  @P0 LOP3.LUT R7, R7, R6, RZ, 0x3c, !PT ;  /* 0x0000000607070212 */ /* 0x000fca00078e3cff */
[----:B------:R-:W2:Y:S04]  /*43960*/  @P0 LDG.E.U16 R18, desc[UR50][R6.64] ;  /* 0x0000003206120981 */ /* 0x000ea8000c1e1500 */
[----:B--2---:R0:W-:Y:S04]  /*43970*/  STL [R1+0x20], R18 ;  /* 0x0000201201007387 */ /* 0x0041e80000100800 */
[----:B0-----:R-:W2:Y:S04]  /*43980*/  LDL.LU R18, [R1+0x446c] ;  /* 0x00446c0001127983 */ /* 0x001ea80000300800 */
        /* <DEDUP_REMOVED lines=72> */
[----:B------:R-:W2:Y:S04]  /*43e10*/  LDL R6, [R1+0x267c] ;  /* 0x00267c0001067983 */ /* 0x000ea80000100800 */
[----:B------:R-:W2:Y:S01]  /*43e20*/  LDL R7, [R1+0x2680] ;  /* 0x0026800001077983 */ /* 0x000ea20000100800 */
[----:B------:R-:W-:-:S03]  /*43e30*/  PRMT R29, RZ, 0x7610, R29 ;  /* 0x00007610ff1d7816 */ /* 0x000fc6000000001d */
[----:B---3--:R-:W-:Y:S01]  /*43e40*/  STL [R1+0x4428], R0 ;  /* 0x0044280001007387 */ /* 0x008fe20000100800 */
[----:B--2---:R-:W-:-:S04]  /*43e50*/  @P2 LOP3.LUT R7, R7, R6, RZ, 0x3c, !PT ;  /* 0x0000000607072212 */ /* 0x004fc800078e3cff */
[----:B------:R-:W-:-:S04]  /*43e60*/  @P2 LOP3.LUT R6, R7, R6, RZ, 0x3c, !PT ;  /* 0x0000000607062212 */ /* 0x000fc800078e3cff */
[----:B------:R-:W-:-:S05]  /*43e70*/  @P2 LOP3.LUT R7, R7, R6, RZ, 0x3c, !PT ;  /* 0x0000000607072212 */ /* 0x000fca00078e3cff */
[----:B------:R-:W2:Y:S04]  /*43e80*/  @P2 LDG.E.U16 R29, desc[UR50][R6.64] ;  /* 0x00000032061d2981 */ /* 0x000ea8000c1e1500 */
[----:B------:R-:W3:Y:S04]  /*43e90*/  LDL R6, [R1+0x2674] ;  /* 0x0026740001067983 */ /* 0x000ee80000100800 */
[----:B------:R-:W3:Y:S01]  /*43ea0*/  LDL R7, [R1+0x2678] ;  /* 0x0026780001077983 */ /* 0x000ee20000100800 */
[----:B------:R-:W-:-:S03]  /*43eb0*/  PRMT R28, RZ, 0x7610, R28 ;  /* 0x00007610ff1c7816 */ /* 0x000fc6000000001c */
[----:B--2---:R0:W-:Y:S01]  /*43ec0*/  STL [R1+0x442c], R29 ;  /* 0x00442c1d01007387 */ /* 0x0041e20000100800 */
[----:B------:R-:W-:-:S03]  /*43ed0*/  PRMT R27, RZ, 0x7610, R27 ;  /* 0x00007610ff1b7816 */ /* 0x000fc6000000001b */
[----:B0-----:R-:W2:Y:S01]  /*43ee0*/  LDL R29, [R1+0x26b0] ;  /* 0x0026b000011d7983 */ /* 0x001ea20000100800 */
[----:B---3--:R-:W-:-:S04]  /*43ef0*/  @P2 LOP3.LUT R7, R7, R6, RZ, 0x3c, !PT ;  /* 0x0000000607072212 */ /* 0x008fc800078e3cff */
[----:B------:R-:W-:-:S04]  /*43f00*/  @P2 LOP3.LUT R6, R7, R6, RZ, 0x3c, !PT ;  /* 0x0000000607062212 */ /* 0x000fc800078e3cff */
[----:B------:R-:W-:-:S05]  /*43f10*/  @P2 LOP3.LUT R7, R7, R6, RZ, 0x3c, !PT ;  /* 0x0000000607072212 */ /* 0x000fca00078e3cff */
[----:B------:R0:W3:Y:S04]  /*43f20*/  @P2 LDG.E.U16 R28, desc[UR50][R6.64] ;  /* 0x00000032061c2981 */ /* 0x0000e8000c1e1500 */
[----:B------:R-:W0:Y:S04]  /*43f30*/  LDL R6, [R1+0x266c] ;  /* 0x00266c0001067983 */ /* 0x000e280000100800 */
[----:B------:R-:W0:Y:S02]  /*43f40*/  LDL R7, [R1+0x2670] ;  /* 0x0026700001077983 */ /* 0x000e240000100800 */
[----:B0-----:R-:W-:-:S04]  /*43f50*/  @P2 LOP3.LUT R7, R7, R6, RZ, 0x3c, !PT ;  /* 0x0000000607072212 */ /* 0x001fc800078e3cff */
[----:B------:R-:W-:-:S04]  /*43f60*/  @P2 LOP3.LUT R6, R7, R6, RZ, 0x3c, !PT ;  /* 0x0000000607062212 */ /* 0x000fc800078e3cff */
[----:B------:R-:W-:Y:S01]  /*43f70*/  @P2 LOP3.LUT R7, R7, R6, RZ, 0x3c, !PT ;  /* 0x0000000607072212 */ /* 0x000fe200078e3cff */
[----:B---3--:R0:W-:Y:S04]  /*43f80*/  STL [R1+0x4430], R28 ;  /* 0x0044301c01007387 */ /* 0x0081e80000100800 */
[----:B------:R3:W4:Y:S01]  /*43f90*/  @P2 LDG.E.U16 R27, desc[UR50][R6.64] ;  /* 0x00000032061b2981 */ /* 0x000722000c1e1500 */
[----:B------:R-:W-:Y:S02]  /*43fa0*/  ISETP.GT.AND P0, PT, R4, 0x76, PT ;  /* 0x000000760400780c */ /* 0x000fe40003f04270 */
[----:B------:R-:W-:Y:S01]  /*43fb0*/  PRMT R8, RZ, 0x7610, R8 ;  /* 0x00007610ff087816 */ /* 0x000fe20000000008 */
[----:B0-----:R-:W2:Y:S04]  /*43fc0*/  LDL R28, [R1+0x26a8] ;  /* 0x0026a800011c7983 */ /* 0x001ea80000100800 */
[----:B------:R-:W3:Y:S04]  /*43fd0*/  LDL R6, [R1+0x26c4] ;  /* 0x0026c40001067983 */ /* 0x000ee80000100800 */
[----:B------:R-:W3:Y:S02]  /*43fe0*/  LDL R7, [R1+0x26c8] ;  /* 0x0026c80001077983 */ /* 0x000ee40000100800 */
[----:B---3--:R-:W-:-:S04]  /*43ff0*/  @P0 LOP3.LUT R7, R7, R6, RZ, 0x3c, !PT ;  /* 0x0000000607070212 */ /* 0x008fc800078e3cff */
[----:B------:R-:W-:-:S04]  /*44000*/  @P0 LOP3.LUT R6, R7, R6, RZ, 0x3c, !PT ;  /* 0x0000000607060212 */ /* 0x000fc800078e3cff */
[----:B------:R-:W-:-:S05]  /*44010*/  @P0 LOP3.LUT R7, R7, R6, RZ, 0x3c, !PT ;  /* 0x0000000607070212 */ /* 0x000fca00078e3cff */
[----:B------:R-:W3:Y:S04]  /*44020*/  @P0 LDG.E.U16 R8, desc[UR50][R6.64] ;  /* 0x0000003206080981 */ /* 0x000ee8000c1e1500 */
[----:B----4-:R-:W-:Y:S04]  /*44030*/  STL [R1+0x4434], R27 ;  /* 0x0044341b01007387 */ /* 0x010fe80000100800 */
        /* <DEDUP_REMOVED lines=17> */
[----:B------:R0:W2:Y:S04]  /*44150*/  @P0 LDG.E.U16 R2, desc[UR50][R6.64] ;  /* 0x0000003206020981 */ /* 0x0000a8000c1e1500 */
[----:B------:R-:W3:Y:S01]  /*44160*/  LDL R7, [R1+0x26ac] ;  /* 0x0026ac0001077983 */ /* 0x000ee20000100800 */
[----:B------:R-:W-:Y:S01]  /*44170*/  PRMT R15, RZ, 0x7610, R15 ;  /* 0x00007610ff0f7816 */ /* 0x000fe2000000000f */
[----:B0-----:R-:W-:Y:S01]  /*44180*/  @P0 IMAD.MOV.U32 R6, RZ, RZ, R29 ;  /* 0x000000ffff060224 */ /* 0x001fe200078e001d */
[----:B------:R-:W-:Y:S01]  /*44190*/  ISETP.GT.AND P1, PT, R4, 0x77, PT ;  /* 0x000000770400780c */ /* 0x000fe20003f24270 */
[----:B--2---:R0:W-:Y:S01]  /*441a0*/  STL [R1+0x46c], R2 ;  /* 0x00046c0201007387 */ /* 0x0041e20000100800 */
[----:B------:R-:W-:-:S03]  /*441b0*/  PRMT R27, RZ, 0x7610, R27 ;  /* 0x00007610ff1b7816 */ /* 0x000fc6000000001b */
[----:B------:R-:W2:Y:S04]  /*441c0*/  LDL R29, [R1+0x265c] ;  /* 0x00265c00011d7983 */ /* 0x000ea80000100800 */
[----:B---3--:R3:W4:Y:S04]  /*441d0*/  @P0 LDG.E.U16 R15, desc[UR50][R6.64] ;  /* 0x00000032060f0981 */ /* 0x008728000c1e1500 */
[----:B0-----:R-:W2:Y:S04]  /*441e0*/  LDL R2, [R1+0x2668] ;  /* 0x0026680001027983 */ /* 0x001ea80000100800 */
[----:B------:R-:W2:Y:S01]  /*441f0*/  LDL R7, [R1+0x26a4] ;  /* 0x0026a40001077983 */ /* 0x000ea20000100800 */
[----:B---3--:R-:W-:-:S03]  /*44200*/  @P1 IMAD.MOV.U32 R6, RZ, RZ, R28 ;  /* 0x000000ffff061224 */ /* 0x008fc600078e001c */
[----:B----4-:R0:W-:Y:S01]  /*44210*/  STL [R1+0x464], R15 ;  /* 0x0004640f01007387 */ /* 0x0101e20000100800 */
[----:B------:R-:W-:-:S03]  /*44220*/  PRMT R3, RZ, 0x7610, R3 ;  /* 0x00007610ff037816 */ /* 0x000fc60000000003 */
[----:B------:R-:W3:Y:S04]  /*44230*/  LDL R28, [R1+0x2654] ;  /* 0x00265400011c7983 */ /* 0x000ee80000100800 */
[----:B--2---:R2:W4:Y:S04]  /*44240*/  @P1 LDG.E.U16 R27, desc[UR50][R6.64] ;  /* 0x00000032061b1981 */ /* 0x004528000c1e1500 */
[----:B0-----:R-:W3:Y:S04]  /*44250*/  LDL R15, [R1+0x2660] ;  /* 0x00266000010f7983 */ /* 0x001ee80000100800 */
[----:B------:R-:W2:Y:S04]  /*44260*/  LDL R6, [R1+0x269c] ;  /* 0x00269c0001067983 */ /* 0x000ea80000100800 */
[----:B------:R-:W2:Y:S02]  /*44270*/  LDL R7, [R1+0x26a0] ;  /* 0x0026a00001077983 */ /* 0x000ea40000100800 */
[----:B--2---:R-:W-:-:S04]  /*44280*/  @P1 LOP3.LUT R7, R7, R6, RZ, 0x3c, !PT ;  /* 0x0000000607071212 */ /* 0x004fc800078e3cff */
[----:B------:R-:W-:-:S04]  /*44290*/  @P1 LOP3.LUT R6, R7, R6, RZ, 0x3c, !PT ;  /* 0x0000000607061212 */ /* 0x000fc800078e3cff */
[----:B------:R-:W-:-:S05]  /*442a0*/  @P1 LOP3.LUT R7, R7, R6, RZ, 0x3c, !PT ;  /* 0x0000000607071212 */ /* 0x000fca00078e3cff */
[----:B------:R-:W2:Y:S04]  /*442b0*/  @P1 LDG.E.U16 R3, desc[UR50][R6.64] ;  /* 0x0000003206031981 */ /* 0x000ea8000c1e1500 */
[----:B----4-:R0:W-:Y:S04]  /*442c0*/  STL [R1+0x460], R27 ;  /* 0x0004601b01007387 */ /* 0x0101e80000100800 */
[----:B0-----:R-:W4:Y:S01]  /*442d0*/  LDL R27, [R1+0x2658] ;  /* 0x00265800011b7983 */ /* 0x001f220000100800 */
[----:B------:R-:W-:-:S03]  /*442e0*/  ISETP.GT.AND P0, PT, R4, 0x79, PT ;  /* 0x000000790400780c */ /* 0x000fc60003f04270 */
[----:B--2---:R-:W-:Y:S04]  /*442f0*/  STL [R1+0x45c], R3 ;  /* 0x00045c0301007387 */ /* 0x004fe80000100800 */
[----:B------:R-:W2:Y:S01]  /*44300*/  LDL R7, [R1+0x2664] ;  /* 0x0026640001077983 */ /* 0x000ea20000100800 */
[----:B------:R-:W-:-:S05]  /*44310*/  PRMT R26, RZ, 0x7610, R26 ;  /* 0x00007610ff1a7816 */ /* 0x000fca000000001a */
[----:B------:R-:W-:Y:S01]  /*44320*/  @P0 IMAD.MOV.U32 R6, RZ, RZ, R2 ;  /* 0x000000ffff060224 */ /* 0x000fe200078e0002 */
[----:B------:R-:W-:Y:S02]  /*44330*/  PRMT R25, RZ, 0x7610, R25 ;  /* 0x00007610ff197816 */ /* 0x000fe40000000019 */
[----:B------:R-:W-:Y:S01]  /*44340*/  PRMT R24, RZ, 0x7610, R24 ;  /* 0x00007610ff187816 */ /* 0x000fe20000000018 */
[----:B------:R-:W4:Y:S04]  /*44350*/  LDL R2, [R1+0x2650] ;  /* 0x0026500001027983 */ /* 0x000f280000100800 */
[----:B--2---:R3:W2:Y:S02]  /*44360*/  @P0 LDG.E.U16 R26, desc[UR50][R6.64] ;  /* 0x00000032061a0981 */ /* 0x0046a4000c1e1500 */
[----:B---3--:R-:W-:-:S02]  /*44370*/  @P0 IMAD.MOV.U32 R6, RZ, RZ, R15 ;  /* 0x000000ffff060224 */ /* 0x008fc400078e000f */
[----:B------:R-:W-:-:S05]  /*44380*/  @P0 IMAD.MOV.U32 R7, RZ, RZ, R29 ;  /* 0x000000ffff070224 */ /* 0x000fca00078e001d */
[----:B------:R4:W3:Y:S02]  /*44390*/  @P0 LDG.E.U16 R25, desc[UR50][R6.64] ;  /* 0x0000003206190981 */ /* 0x0008e4000c1e1500 */
[----:B----4-:R-:W-:Y:S01]  /*443a0*/  @P0 IMAD.MOV.U32 R6, RZ, RZ, R27 ;  /* 0x000000ffff060224 */ /* 0x010fe200078e001b */
[----:B------:R-:W-:-:S05]  /*443b0*/  @P0 MOV R7, R28 ;  /* 0x0000001c00070202 */ /* 0x000fca0000000f00 */
[----:B------:R-:W4:Y:S04]  /*443c0*/  @P0 LDG.E.U16 R24, desc[UR50][R6.64] ;  /* 0x0000003206180981 */ /* 0x000f28000c1e1500 */
[----:B--2---:R0:W-:Y:S04]  /*443d0*/  STL [R1+0x440c], R26 ;  /* 0x00440c1a01007387 */ /* 0x0041e80000100800 */
[----:B------:R-:W2:Y:S04]  /*443e0*/  LDL R15, [R1+0x2698] ;  /* 0x00269800010f7983 */ /* 0x000ea80000100800 */
[----:B0-----:R-:W2:Y:S04]  /*443f0*/  LDL R26, [R1+0x264c] ;  /* 0x00264c00011a7983 */ /* 0x001ea80000100800 */
[----:B---3--:R0:W-:Y:S04]  /*44400*/  STL [R1+0x4410], R25 ;  /* 0x0044101901007387 */ /* 0x0081e80000100800 */
[----:B------:R-:W3:Y:S04]  /*44410*/  LDL R29, [R1+0x268c] ;  /* 0x00268c00011d7983 */ /* 0x000ee80000100800 */
[----:B------:R-:W3:Y:S04]  /*44420*/  LDL R28, [R1+0x2690] ;  /* 0x00269000011c7983 */ /* 0x000ee80000100800 */
[----:B------:R-:W3:Y:S04]  /*44430*/  LDL R27, [R1+0x2644] ;  /* 0x00264400011b7983 */ /* 0x000ee80000100800 */
[----:B0-----:R-:W3:Y:S04]  /*44440*/  LDL R25, [R1+0x2648] ;  /* 0x0026480001197983 */ /* 0x001ee80000100800 */
[----:B----4-:R0:W-:Y:S01]  /*44450*/  STL [R1+0x4414], R24 ;  /* 0x0044141801007387 */ /* 0x0101e20000100800 */
[----:B------:R-:W-:-:S03]  /*44460*/  PRMT R23, RZ, 0x7610, R23 ;  /* 0x00007610ff177816 */ /* 0x000fc60000000017 */
[----:B0-----:R-:W4:Y:S01]  /*44470*/  LDL R24, [R1+0x2694] ;  /* 0x0026940001187983 */ /* 0x001f220000100800 */
[----:B------:R-:W-:Y:S01]  /*44480*/  @P0 IMAD.MOV.U32 R6, RZ, RZ, R2 ;  /* 0x000000ffff060224 */ /* 0x000fe200078e0002 */
[----:B------:R-:W-:Y:S02]  /*44490*/  PRMT R14, RZ, 0x7610, R14 ;  /* 0x00007610ff0e7816 */ /* 0x000fe4000000000e */
[----:B------:R-:W3:Y:S01]  /*444a0*/  LDL R2, [R1+0x2640] ;  /* 0x0026400001027983 */ /* 0x000ee20000100800 */
[----:B--2---:R-:W-:-:S03]  /*444b0*/  @P0 IMAD.MOV.U32 R7, RZ, RZ, R26 ;  /* 0x000000ffff070224 */ /* 0x004fc600078e001a */
[----:B------:R-:W2:Y:S04]  /*444c0*/  LDL R26, [R1+0x263c] ;  /* 0x00263c00011a7983 */ /* 0x000ea80000100800 */
[----:B------:R0:W2:Y:S02]  /*444d0*/  @P0 LDG.E.U16 R23, desc[UR50][R6.64] ;  /* 0x0000003206170981 */ /* 0x0000a4000c1e1500 */
[----:B0-----:R-:W-:Y:S01]  /*444e0*/  @P1 IMAD.MOV.U32 R6, RZ, RZ, R15 ;  /* 0x000000ffff061224 */ /* 0x001fe200078e000f */
[----:B------:R-:W-:Y:S01]  /*444f0*/  ISETP.GT.AND P0, PT, R4, 0x7a, PT ;  /* 0x0000007a0400780c */ /* 0x000fe20003f04270 */
[----:B----4-:R-:W-:-:S05]  /*44500*/  @P1 IMAD.MOV.U32 R7, RZ, RZ, R24 ;  /* 0x000000ffff071224 */ /* 0x010fca00078e0018 */
[----:B------:R3:W4:Y:S01]  /*44510*/  @P1 LDG.E.U16 R14, desc[UR50][R6.64] ;  /* 0x00000032060e1981 */ /* 0x000722000c1e1500 */
[----:B------:R-:W-:Y:S01]  /*44520*/  PRMT R22, RZ, 0x7610, R22 ;  /* 0x00007610ff167816 */ /* 0x000fe20000000016 */
[----:B---3--:R-:W-:Y:S02]  /*44530*/  @P1 IMAD.MOV.U32 R6, RZ, RZ, R28 ;  /* 0x000000ffff061224 */ /* 0x008fe400078e001c */
[----:B------:R-:W-:Y:S01]  /*44540*/  @P1 IMAD.MOV.U32 R7, RZ, RZ, R29 ;  /* 0x000000ffff071224 */ /* 0x000fe200078e001d */
[----:B--2---:R0:W-:Y:S04]  /*44550*/  STL [R1+0x4418], R23 ;  /* 0x0044181701007387 */ /* 0x0041e80000100800 */
[----:B------:R-:W2:Y:S01]  /*44560*/  LDL R15, [R1+0x2634] ;  /* 0x00263400010f7983 */ /* 0x000ea20000100800 */
[----:B0-----:R-:W-:-:S06]  /*44570*/  PRMT R23, RZ, 0x7610, R23 ;  /* 0x00007610ff177816 */ /* 0x001fcc0000000017 */
[----:B------:R0:W3:Y:S02]  /*44580*/  @P1 LDG.E.U16 R23, desc[UR50][R6.64] ;  /* 0x0000003206171981 */ /* 0x0000e4000c1e1500 */
[----:B0-----:R-:W-:Y:S02]  /*44590*/  @P0 IMAD.MOV.U32 R6, RZ, RZ, R25 ;  /* 0x000000ffff060224 */ /* 0x001fe400078e0019 */
[----:B------:R-:W-:-:S05]  /*445a0*/  @P0 IMAD.MOV.U32 R7, RZ, RZ, R27 ;  /* 0x000000ffff070224 */ /* 0x000fca00078e001b */
[----:B------:R0:W2:Y:S04]  /*445b0*/  @P0 LDG.E.U16 R22, desc[UR50][R6.64] ;  /* 0x0000003206160981 */ /* 0x0000a8000c1e1500 */
[----:B----4-:R4:W-:Y:S04]  /*445c0*/  STL [R1+0x458], R14 ;  /* 0x0004580e01007387 */ /* 0x0109e80000100800 */
[----:B------:R-:W3:Y:S04]  /*445d0*/  LDL R25, [R1+0x262c] ;  /* 0x00262c0001197983 */ /* 0x000ee80000100800 */
[----:B------:R-:W3:Y:S04]  /*445e0*/  LDL R24, [R1+0x2630] ;  /* 0x0026300001187983 */ /* 0x000ee80000100800 */
[----:B----4-:R-:W4:Y:S01]  /*445f0*/  LDL R14, [R1+0x2638] ;  /* 0x00263800010e7983 */ /* 0x010f220000100800 */
[----:B------:R-:W-:Y:S01]  /*44600*/  PRMT R21, RZ, 0x7610, R21 ;  /* 0x00007610ff157816 */ /* 0x000fe20000000015 */
[----:B0-----:R-:W-:-:S02]  /*44610*/  @P0 IMAD.MOV.U32 R6, RZ, RZ, R2 ;  /* 0x000000ffff060224 */ /* 0x001fc400078e0002 */
[----:B------:R-:W-:-:S05]  /*44620*/  @P0 IMAD.MOV.U32 R7, RZ, RZ, R26 ;  /* 0x000000ffff070224 */ /* 0x000fca00078e001a */
[----:B------:R4:W4:Y:S01]  /*44630*/  @P0 LDG.E.U16 R21, desc[UR50][R6.64] ;  /* 0x0000003206150981 */ /* 0x000922000c1e1500 */
[----:B------:R-:W-:-:S03]  /*44640*/  PRMT R20, RZ, 0x7610, R20 ;  /* 0x00007610ff147816 */ /* 0x000fc60000000014 */
[----:B--2---:R-:W-:Y:S04]  /*44650*/  STL [R1+0x43ec], R22 ;  /* 0x0043ec1601007387 */ /* 0x004fe80000100800 */
[----:B---3--:R0:W-:Y:S04]  /*44660*/  STL [R1+0x454], R23 ;  /* 0x0004541701007387 */ /* 0x0081e80000100800 */
[----:B------:R-:W2:Y:S04]  /*44670*/  LDL R2, [R1+0x2628] ;  /* 0x0026280001027983 */ /* 0x000ea80000100800 */
[----:B0-----:R-:W3:Y:S01]  /*44680*/  LDL R23, [R1+0x2624] ;  /* 0x0026240001177983 */ /* 0x001ee20000100800 */
[----:B----4-:R-:W-:-:S02]  /*44690*/  @P0 IMAD.MOV.U32 R6, RZ, RZ, R14 ;  /* 0x000000ffff060224 */ /* 0x010fc400078e000e */
[----:B------:R-:W-:Y:S01]  /*446a0*/  @P0 IMAD.MOV.U32 R7, RZ, RZ, R15 ;  /* 0x000000ffff070224 */ /* 0x000fe200078e000f */
[----:B------:R-:W-:-:S04]  /*446b0*/  PRMT R19, RZ, 0x7610, R19 ;  /* 0x00007610ff137816 */ /* 0x000fc80000000013 */
[----:B------:R0:W4:Y:S01]  /*446c0*/  @P0 LDG.E.U16 R20, desc[UR50][R6.64] ;  /* 0x0000003206140981 */ /* 0x000122000c1e1500 */
[----:B------:R-:W-:Y:S01]  /*446d0*/  ISETP.GT.AND P1, PT, R4, 0x7b, PT ;  /* 0x0000007b0400780c */ /* 0x000fe20003f24270 */
[----:B0-----:R-:W-:Y:S02]  /*446e0*/  @P0 IMAD.MOV.U32 R6, RZ, RZ, R24 ;  /* 0x000000ffff060224 */ /* 0x001fe400078e0018 */
[----:B------:R-:W-:Y:S01]  /*446f0*/  @P0 IMAD.MOV.U32 R7, RZ, RZ, R25 ;  /* 0x000000ffff070224 */ /* 0x000fe200078e0019 */
[----:B------:R0:W-:Y:S04]  /*44700*/  STL [R1+0x43f0], R21 ;  /* 0x0043f01501007387 */ /* 0x0001e80000100800 */
[----:B------:R-:W4:Y:S01]  /*44710*/  LDL R22, [R1+0x261c] ;  /* 0x00261c0001167983 */ /* 0x000f220000100800 */
[----:B------:R-:W-:-:S03]  /*44720*/  PRMT R18, RZ, 0x7610, R18 ;  /* 0x00007610ff127816 */ /* 0x000fc60000000012 */
[----:B------:R-:W4:Y:S04]  /*44730*/  LDL R15, [R1+0x2614] ;  /* 0x00261400010f7983 */ /* 0x000f280000100800 */
[----:B------:R2:W4:Y:S04]  /*44740*/  @P0 LDG.E.U16 R19, desc[UR50][R6.64] ;  /* 0x0000003206130981 */ /* 0x000528000c1e1500 */
[----:B------:R-:W4:Y:S04]  /*44750*/  LDL R14, [R1+0x2618] ;  /* 0x00261800010e7983 */ /* 0x000f280000100800 */
[----:B0-----:R-:W4:Y:S01]  /*44760*/  LDL R21, [R1+0x2620] ;  /* 0x0026200001157983 */ /* 0x001f220000100800 */
[----:B--2---:R-:W-:-:S02]  /*44770*/  @P1 IMAD.MOV.U32 R6, RZ, RZ, R2 ;  /* 0x000000ffff061224 */ /* 0x004fc400078e0002 */
[----:B---3--:R-:W-:-:S05]  /*44780*/  @P1 IMAD.MOV.U32 R7, RZ, RZ, R23 ;  /* 0x000000ffff071224 */ /* 0x008fca00078e0017 */
[----:B------:R0:W2:Y:S04]  /*44790*/  @P1 LDG.E.U16 R18, desc[UR50][R6.64] ;  /* 0x0000003206121981 */ /* 0x0000a8000c1e1500 */
[----:B----4-:R3:W-:Y:S01]  /*447a0*/  STL [R1+0x43f4], R20 ;  /* 0x0043f41401007387 */ /* 0x0107e20000100800 */
[----:B------:R-:W-:-:S03]  /*447b0*/  PRMT R17, RZ, 0x7610, R17 ;  /* 0x00007610ff117816 */ /* 0x000fc60000000011 */
[----:B------:R-:W-:Y:S04]  /*447c0*/  STL [R1+0x43f8], R19 ;  /* 0x0043f81301007387 */ /* 0x000fe80000100800 */
[----:B------:R-:W4:Y:S04]  /*447d0*/  LDL R23, [R1+0x260c] ;  /* 0x00260c0001177983 */ /* 0x000f280000100800 */
[----:B------:R-:W3:Y:S01]  /*447e0*/  LDL R2, [R1+0x2610] ;  /* 0x0026100001027983 */ /* 0x000ee20000100800 */
[----:B0-----:R-:W-:Y:S01]  /*447f0*/  @P1 IMAD.MOV.U32 R7, RZ, RZ, R22 ;  /* 0x000000ffff071224 */ /* 0x001fe200078e0016 */
[----:B------:R-:W-:-:S05]  /*44800*/  @P1 MOV R6, R21 ;  /* 0x0000001500061202 */ /* 0x000fca0000000f00 */
[----:B------:R0:W4:Y:S04]  /*44810*/  @P1 LDG.E.U16 R17, desc[UR50][R6.64] ;  /* 0x0000003206111981 */ /* 0x000128000c1e1500 */
[----:B--2---:R2:W-:Y:S04]  /*44820*/  STL [R1+0x43cc], R18 ;  /* 0x0043cc1201007387 */ /* 0x0045e80000100800 */
[----:B------:R-:W2:Y:S04]  /*44830*/  LDL R22, [R1+0x2604] ;  /* 0x0026040001167983 */ /* 0x000ea80000100800 */
[----:B------:R-:W2:Y:S01]  /*44840*/  LDL R21, [R1+0x2608] ;  /* 0x0026080001157983 */ /* 0x000ea20000100800 */
[----:B------:R-:W-:Y:S01]  /*44850*/  PRMT R16, RZ, 0x7610, R16 ;  /* 0x00007610ff107816 */ /* 0x000fe20000000010 */
[----:B0-----:R-:W-:-:S02]  /*44860*/  @P1 IMAD.MOV.U32 R6, RZ, RZ, R14 ;  /* 0x000000ffff061224 */ /* 0x001fc400078e000e */
[----:B------:R-:W-:Y:S01]  /*44870*/  @P1 IMAD.MOV.U32 R7, RZ, RZ, R15 ;  /* 0x000000ffff071224 */ /* 0x000fe200078e000f */
[----:B------:R-:W-:-:S04]  /*44880*/  PRMT R13, RZ, 0x7610, R13 ;  /* 0x00007610ff0d7816 */ /* 0x000fc8000000000d */
[----:B------:R3:W2:Y:S01]  /*44890*/  @P1 LDG.E.U16 R16, desc[UR50][R6.64] ;  /* 0x0000003206101981 */ /* 0x0006a2000c1e1500 */
[----:B------:R-:W-:Y:S01]  /*448a0*/  ISETP.GT.AND P0, PT, R4, 0x7c, PT ;  /* 0x0000007c0400780c */ /* 0x000fe20003f04270 */
[----:B---3--:R-:W-:Y:S02]  /*448b0*/  @P1 IMAD.MOV.U32 R6, RZ, RZ, R2 ;  /* 0x000000ffff061224 */ /* 0x008fe400078e0002 */
[----:B----4-:R-:W-:-:S05]  /*448c0*/  @P1 IMAD.MOV.U32 R7, RZ, RZ, R23 ;  /* 0x000000ffff071224 */ /* 0x010fca00078e0017 */
[----:B------:R0:W3:Y:S04]  /*448d0*/  @P1 LDG.E.U16 R13, desc[UR50][R6.64] ;  /* 0x00000032060d1981 */ /* 0x0000e8000c1e1500 */
[----:B------:R4:W-:Y:S04]  /*448e0*/  STL [R1+0x43d0], R17 ;  /* 0x0043d01101007387 */ /* 0x0009e80000100800 */
[----:B------:R-:W4:Y:S04]  /*448f0*/  LDL R20, [R1+0x25fc] ;  /* 0x0025fc0001147983 */ /* 0x000f280000100800 */
[----:B------:R-:W4:Y:S04]  /*44900*/  LDL R15, [R1+0x2600] ;  /* 0x00260000010f7983 */ /* 0x000f280000100800 */
[----:B--2---:R-:W2:Y:S04]  /*44910*/  LDL R18, [R1+0x25f4] ;  /* 0x0025f40001127983 */ /* 0x004ea80000100800 */
[----:B------:R-:W2:Y:S01]  /*44920*/  LDL R14, [R1+0x25f8] ;  /* 0x0025f800010e7983 */ /* 0x000ea20000100800 */
[----:B------:R-:W-:Y:S01]  /*44930*/  PRMT R12, RZ, 0x7610, R12 ;  /* 0x00007610ff0c7816 */ /* 0x000fe2000000000c */
[----:B0-----:R-:W-:-:S02]  /*44940*/  @P0 IMAD.MOV.U32 R7, RZ, RZ, R22 ;  /* 0x000000ffff070224 */ /* 0x001fc400078e0016 */
[----:B------:R-:W-:-:S05]  /*44950*/  @P0 IMAD.MOV.U32 R6, RZ, RZ, R21 ;  /* 0x000000ffff060224 */ /* 0x000fca00078e0015 */
[----:B------:R0:W2:Y:S04]  /*44960*/  @P0 LDG.E.U16 R12, desc[UR50][R6.64] ;  /* 0x00000032060c0981 */ /* 0x0000a8000c1e1500 */
[----:B------:R-:W-:Y:S04]  /*44970*/  STL [R1+0x43d4], R16 ;  /* 0x0043d41001007387 */ /* 0x000fe80000100800 */
[----:B------:R-:W2:Y:S01]  /*44980*/  LDL R2, [R1+0x25f0] ;  /* 0x0025f00001027983 */ /* 0x000ea20000100800 */
[----:B------:R-:W-:Y:S02]  /*44990*/  PRMT R11, RZ, 0x7610, R11 ;  /* 0x00007610ff0b7816 */ /* 0x000fe4000000000b */
[----:B------:R-:W-:Y:S01]  /*449a0*/  PRMT R10, RZ, 0x7610, R10 ;  /* 0x00007610ff0a7816 */ /* 0x000fe2000000000a */
[----:B---3--:R-:W-:Y:S04]  /*449b0*/  STL [R1+0x43d8], R13 ;  /* 0x0043d80d01007387 */ /* 0x008fe80000100800 */
[----:B----4-:R-:W3:Y:S01]  /*449c0*/  LDL R17, [R1+0x25ec] ;  /* 0x0025ec0001117983 */ /* 0x010ee20000100800 */
[----:B0-----:R-:W-:-:S02]  /*449d0*/  @P0 IMAD.MOV.U32 R6, RZ, RZ, R15 ;  /* 0x000000ffff060224 */ /* 0x001fc400078e000f */
[----:B------:R-:W-:-:S05]  /*449e0*/  @P0 IMAD.MOV.U32 R7, RZ, RZ, R20 ;  /* 0x000000ffff070224 */ /* 0x000fca00078e0014 */
[----:B------:R2:W4:Y:S02]  /*449f0*/  @P0 LDG.E.U16 R11, desc[UR50][R6.64] ;  /* 0x00000032060b0981 */ /* 0x000524000c1e1500 */
[----:B--2---:R-:W-:Y:S02]  /*44a00*/  @P0 IMAD.MOV.U32 R6, RZ, RZ, R14 ;  /* 0x000000ffff060224 */ /* 0x004fe400078e000e */
[----:B------:R-:W-:-:S05]  /*44a10*/  @P0 IMAD.MOV.U32 R7, RZ, RZ, R18 ;  /* 0x000000ffff070224 */ /* 0x000fca00078e0012 */
[----:B------:R0:W2:Y:S04]  /*44a20*/  @P0 LDG.E.U16 R10, desc[UR50][R6.64] ;  /* 0x00000032060a0981 */ /* 0x0000a8000c1e1500 */
[----:B------:R1:W-:Y:S04]  /*44a30*/  STL [R1+0x43b4], R12 ;  /* 0x0043b40c01007387 */ /* 0x0003e80000100800 */
[----:B------:R-:W2:Y:S04]  /*44a40*/  LDL R15, [R1+0x25e4] ;  /* 0x0025e400010f7983 */ /* 0x000ea80000100800 */
[----:B-1----:R-:W2:Y:S01]  /*44a50*/  LDL R12, [R1+0x25e8] ;  /* 0x0025e800010c7983 */ /* 0x002ea20000100800 */
[----:B------:R-:W-:Y:S01]  /*44a60*/  PRMT R9, RZ, 0x7610, R9 ;  /* 0x00007610ff097816 */ /* 0x000fe20000000009 */
[----:B0-----:R-:W-:Y:S01]  /*44a70*/  @P0 IMAD.MOV.U32 R6, RZ, RZ, R2 ;  /* 0x000000ffff060224 */ /* 0x001fe200078e0002 */
[----:B------:R-:W-:Y:S01]  /*44a80*/  ISETP.GT.AND P1, PT, R4, 0x7d, PT ;  /* 0x0000007d0400780c */ /* 0x000fe20003f24270 */
[----:B---3--:R-:W-:-:S05]  /*44a90*/  @P0 IMAD.MOV.U32 R7, RZ, RZ, R17 ;  /* 0x000000ffff070224 */ /* 0x008fca00078e0011 */
[----:B------:R0:W3:Y:S04]  /*44aa0*/  @P0 LDG.E.U16 R9, desc[UR50][R6.64] ;  /* 0x0000003206090981 */ /* 0x0000e8000c1e1500 */
[----:B----4-:R-:W-:Y:S04]  /*44ab0*/  STL [R1+0x43b8], R11 ;  /* 0x0043b80b01007387 */ /* 0x010fe80000100800 */
[----:B------:R-:W4:Y:S04]  /*44ac0*/  LDL R14, [R1+0x25dc] ;  /* 0x0025dc00010e7983 */ /* 0x000f280000100800 */
[----:B------:R-:W4:Y:S01]  /*44ad0*/  LDL R13, [R1+0x25e0] ;  /* 0x0025e000010d7983 */ /* 0x000f220000100800 */
[----:B------:R-:W-:-:S03]  /*44ae0*/  PRMT R8, RZ, 0x7610, R8 ;  /* 0x00007610ff087816 */ /* 0x000fc60000000008 */
[----:B--2---:R1:W-:Y:S04]  /*44af0*/  STL [R1+0x43bc], R10 ;  /* 0x0043bc0a01007387 */ /* 0x0043e80000100800 */
[----:B------:R-:W2:Y:S04]  /*44b00*/  LDL R20, [R1+0x25d4] ;  /* 0x0025d40001147983 */ /* 0x000ea80000100800 */
[----:B------:R-:W2:Y:S04]  /*44b10*/  LDL R18, [R1+0x25d8] ;  /* 0x0025d80001127983 */ /* 0x000ea80000100800 */
[----:B------:R-:W2:Y:S01]  /*44b20*/  LDL R2, [R1+0x25d0] ;  /* 0x0025d00001027983 */ /* 0x000ea20000100800 */
[----:B0-----:R-:W-:-:S02]  /*44b30*/  @P1 IMAD.MOV.U32 R7, RZ, RZ, R15 ;  /* 0x000000ffff071224 */ /* 0x001fc400078e000f */
[----:B------:R-:W-:-:S05]  /*44b40*/  @P1 IMAD.MOV.U32 R6, RZ, RZ, R12 ;  /* 0x000000ffff061224 */ /* 0x000fca00078e000c */
[----:B------:R0:W2:Y:S04]  /*44b50*/  @P1 LDG.E.U16 R8, desc[UR50][R6.64] ;  /* 0x0000003206081981 */ /* 0x0000a8000c1e1500 */
[----:B---3--:R3:W-:Y:S04]  /*44b60*/  STL [R1+0x43c0], R9 ;  /* 0x0043c00901007387 */ /* 0x0087e80000100800 */
[----:B------:R-:W3:Y:S01]  /*44b70*/  LDL R17, [R1+0x25cc] ;  /* 0x0025cc0001117983 */ /* 0x000ee20000100800 */
[----:B0-----:R-:W-:Y:S01]  /*44b80*/  PRMT R7, RZ, 0x7610, R7 ;  /* 0x00007610ff077816 */ /* 0x001fe20000000007 */
[----:B----4-:R-:W-:Y:S01]  /*44b90*/  @P1 IMAD.MOV.U32 R15, RZ, RZ, R14 ;  /* 0x000000ffff0f1224 */ /* 0x010fe200078e000e */
[----:B------:R-:W-:-:S02]  /*44ba0*/  @P1 MOV R14, R13 ;  /* 0x0000000d000e1202 */ /* 0x000fc40000000f00 */
[----:B------:R-:W-:Y:S01]  /*44bb0*/  PRMT R6, RZ, 0x7610, R6 ;  /* 0x00007610ff067816 */ /* 0x000fe20000000006 */
[----:B------:R-:W4:Y:S04]  /*44bc0*/  LDL R12, [R1+0x25c8] ;  /* 0x0025c800010c7983 */ /* 0x000f280000100800 */
[----:B------:R2:W4:Y:S02]  /*44bd0*/  @P1 LDG.E.U16 R7, desc[UR50][R14.64] ;  /* 0x000000320e071981 */ /* 0x000524000c1e1500 */
[----:B--2---:R-:W-:Y:S02]  /*44be0*/  @P1 IMAD.MOV.U32 R15, RZ, RZ, R20 ;  /* 0x000000ffff0f1224 */ /* 0x004fe400078e0014 */
[----:B------:R-:W-:-:S05]  /*44bf0*/  @P1 IMAD.MOV.U32 R14, RZ, RZ, R18 ;  /* 0x000000ffff0e1224 */ /* 0x000fca00078e0012 */
[----:B------:R0:W2:Y:S04]  /*44c00*/  @P1 LDG.E.U16 R6, desc[UR50][R14.64] ;  /* 0x000000320e061981 */ /* 0x0000a8000c1e1500 */
[----:B------:R-:W-:Y:S04]  /*44c10*/  STL [R1+0x4388], R8 ;  /* 0x0043880801007387 */ /* 0x000fe80000100800 */
[----:B------:R-:W2:Y:S01]  /*44c20*/  LDL R13, [R1+0x25c4] ;  /* 0x0025c400010d7983 */ /* 0x000ea20000100800 */
[----:B------:R-:W-:Y:S01]  /*44c30*/  PRMT R5, RZ, 0x7610, R5 ;  /* 0x00007610ff057816 */ /* 0x000fe20000000005 */
[----:B0-----:R-:W-:Y:S01]  /*44c40*/  @P1 IMAD.MOV.U32 R14, RZ, RZ, R2 ;  /* 0x000000ffff0e1224 */ /* 0x001fe200078e0002 */
[----:B------:R-:W-:Y:S01]  /*44c50*/  ISETP.GT.AND P0, PT, R4, 0x7e, PT ;  /* 0x0000007e0400780c */ /* 0x000fe20003f04270 */
[----:B-1----:R-:W2:Y:S04]  /*44c60*/  LDL R10, [R1+0x25bc] ;  /* 0x0025bc00010a7983 */ /* 0x002ea80000100800 */
[----:B---3--:R-:W3:Y:S01]  /*44c70*/  LDL R9, [R1+0x25c0] ;  /* 0x0025c00001097983 */ /* 0x008ee20000100800 */
[----:B------:R-:W-:-:S05]  /*44c80*/  @P1 IMAD.MOV.U32 R15, RZ, RZ, R17 ;  /* 0x000000ffff0f1224 */ /* 0x000fca00078e0011 */
[----:B------:R0:W3:Y:S04]  /*44c90*/  @P1 LDG.E.U16 R5, desc[UR50][R14.64] ;  /* 0x000000320e051981 */ /* 0x0000e8000c1e1500 */
[----:B----4-:R-:W-:Y:S01]  /*44ca0*/  STL [R1+0x438c], R7 ;  /* 0x00438c0701007387 */ /* 0x010fe20000100800 */
[----:B0-----:R-:W-:-:S03]  /*44cb0*/  @P0 IMAD.MOV.U32 R14, RZ, RZ, R12 ;  /* 0x000000ffff0e0224 */ /* 0x001fc600078e000c */
[----:B--2---:R0:W-:Y:S04]  /*44cc0*/  STL [R1+0x4390], R6 ;  /* 0x0043900601007387 */ /* 0x0041e80000100800 */
[----:B------:R-:W2:Y:S04]  /*44cd0*/  LDL R20, [R1+0x25b4] ;  /* 0x0025b40001147983 */ /* 0x000ea80000100800 */
[----:B------:R-:W4:Y:S01]  /*44ce0*/  LDL R2, [R1+0x25b8] ;  /* 0x0025b80001027983 */ /* 0x000f220000100800 */
[----:B0-----:R-:W-:Y:S01]  /*44cf0*/  PRMT R6, RZ, 0x7610, R6 ;  /* 0x00007610ff067816 */ /* 0x001fe20000000006 */
[----:B------:R-:W-:-:S05]  /*44d00*/  @P0 IMAD.MOV.U32 R15, RZ, RZ, R13 ;  /* 0x000000ffff0f0224 */ /* 0x000fca00078e000d */
[----:B------:R0:W2:Y:S04]  /*44d10*/  @P0 LDG.E.U16 R6, desc[UR50][R14.64] ;  /* 0x000000320e060981 */ /* 0x0000a8000c1e1500 */
[----:B---3--:R1:W-:Y:S04]  /*44d20*/  STL [R1+0x4394], R5 ;  /* 0x0043940501007387 */ /* 0x0083e80000100800 */
[----:B------:R-:W3:Y:S04]  /*44d30*/  LDL R18, [R1+0x25ac] ;  /* 0x0025ac0001127983 */ /* 0x000ee80000100800 */
[----:B------:R-:W3:Y:S04]  /*44d40*/  LDL R17, [R1+0x25b0] ;  /* 0x0025b00001117983 */ /* 0x000ee80000100800 */
[----:B------:R-:W3:Y:S04]  /*44d50*/  LDL R13, [R1+0x25a4] ;  /* 0x0025a400010d7983 */ /* 0x000ee80000100800 */
[----:B------:R-:W3:Y:S01]  /*44d60*/  LDL R12, [R1+0x25a8] ;  /* 0x0025a800010c7983 */ /* 0x000ee20000100800 */
[----:B0-----:R-:W-:-:S02]  /*44d70*/  @P0 IMAD.MOV.U32 R14, RZ, RZ, R9 ;  /* 0x000000ffff0e0224 */ /* 0x001fc400078e0009 */
[----:B------:R-:W-:Y:S01]  /*44d80*/  @P0 IMAD.MOV.U32 R15, RZ, RZ, R10 ;  /* 0x000000ffff0f0224 */ /* 0x000fe200078e000a */
[----:B------:R-:W3:Y:S04]  /*44d90*/  LDL R9, [R1+0x25a0] ;  /* 0x0025a00001097983 */ /* 0x000ee80000100800 */
[----:B------:R-:W3:Y:S04]  /*44da0*/  LDL R10, [R1+0x259c] ;  /* 0x00259c00010a7983 */ /* 0x000ee80000100800 */
[----:B------:R-:W3:Y:S01]  /*44db0*/  LDL R7, [R1+0x2594] ;  /* 0x0025940001077983 */ /* 0x000ee20000100800 */
[----:B-1----:R-:W-:-:S06]  /*44dc0*/  PRMT R5, RZ, 0x7610, R5 ;  /* 0x00007610ff057816 */ /* 0x002fcc0000000005 */
[----:B------:R4:W3:Y:S04]  /*44dd0*/  @P0 LDG.E.U16 R5, desc[UR50][R14.64] ;  /* 0x000000320e050981 */ /* 0x0008e8000c1e1500 */
[----:B--2---:R0:W-:Y:S04]  /*44de0*/  STL [R1+0x3bc], R6 ;  /* 0x0003bc0601007387 */ /* 0x0041e80000100800 */
[----:B0-----:R-:W2:Y:S01]  /*44df0*/  LDL R6, [R1+0x2598] ;  /* 0x0025980001067983 */ /* 0x001ea20000100800 */
[----:B------:R-:W-:Y:S02]  /*44e00*/  PRMT R19, RZ, 0x7610, R19 ;  /* 0x00007610ff137816 */ /* 0x000fe40000000013 */
[----:B------:R-:W-:Y:S01]  /*44e10*/  ISETP.GT.AND P1, PT, R4, 0x7f, PT ;  /* 0x0000007f0400780c */ /* 0x000fe20003f24270 */
[----:B----4-:R-:W-:-:S02]  /*44e20*/  @P0 IMAD.MOV.U32 R14, RZ, RZ, R2 ;  /* 0x000000ffff0e0224 */ /* 0x010fc400078e0002 */
[----:B------:R-:W-:Y:S01]  /*44e30*/  @P0 IMAD.MOV.U32 R15, RZ, RZ, R20 ;  /* 0x000000ffff0f0224 */ /* 0x000fe200078e0014 */
[----:B------:R-:W-:-:S04]  /*44e40*/  PRMT R16, RZ, 0x7610, R16 ;  /* 0x00007610ff107816 */ /* 0x000fc80000000010 */
[----:B------:R3:W4:Y:S01]  /*44e50*/  @P0 LDG.E.U16 R19, desc[UR50][R14.64] ;  /* 0x000000320e130981 */ /* 0x000722000c1e1500 */
[----:B------:R-:W-:Y:S01]  /*44e60*/  PRMT R11, RZ, 0x7610, R11 ;  /* 0x00007610ff0b7816 */ /* 0x000fe2000000000b */
[----:B---3--:R-:W-:Y:S02]  /*44e70*/  @P0 IMAD.MOV.U32 R14, RZ, RZ, R17 ;  /* 0x000000ffff0e0224 */ /* 0x008fe400078e0011 */
[----:B------:R-:W-:-:S05]  /*44e80*/  @P0 IMAD.MOV.U32 R15, RZ, RZ, R18 ;  /* 0x000000ffff0f0224 */ /* 0x000fca00078e0012 */
[----:B------:R0:W3:Y:S01]  /*44e90*/  @P0 LDG.E.U16 R16, desc[UR50][R14.64] ;  /* 0x000000320e100981 */ /* 0x0000e2000c1e1500 */
[----:B------:R-:W-:-:S03]  /*44ea0*/  PRMT R8, RZ, 0x7610, R8 ;  /* 0x00007610ff087816 */ /* 0x000fc60000000008 */
[----:B------:R1:W-:Y:S04]  /*44eb0*/  STL [R1+0x3b4], R5 ;  /* 0x0003b40501007387 */ /* 0x0003e80000100800 */
[----:B------:R-:W4:Y:S01]  /*44ec0*/  LDL R2, [R1+0x2590] ;  /* 0x0025900001027983 */ /* 0x000f220000100800 */
[----:B0-----:R-:W-:Y:S02]  /*44ed0*/  @P1 IMAD.MOV.U32 R14, RZ, RZ, R12 ;  /* 0x000000ffff0e1224 */ /* 0x001fe400078e000c */
[----:B------:R-:W-:Y:S01]  /*44ee0*/  @P1 IMAD.MOV.U32 R15, RZ, RZ, R13 ;  /* 0x000000ffff0f1224 */ /* 0x000fe200078e000d */
[----:B-1----:R-:W3:Y:S04]  /*44ef0*/  LDL R5, [R1+0x258c] ;  /* 0x00258c0001057983 */ /* 0x002ee80000100800 */
[----:B------:R0:W3:Y:S04]  /*44f00*/  @P1 LDG.E.U16 R11, desc[UR50][R14.64] ;  /* 0x000000320e0b1981 */ /* 0x0000e8000c1e1500 */
[----:B------:R1:W-:Y:S01]  /*44f10*/  STL [R1+0x4364], R4 ;  /* 0x0043640401007387 */ /* 0x0003e20000100800 */
[----:B0-----:R-:W-:-:S02]  /*44f20*/  @P1 IMAD.MOV.U32 R14, RZ, RZ, R9 ;  /* 0x000000ffff0e1224 */ /* 0x001fc400078e0009 */
[----:B------:R-:W-:Y:S01]  /*44f30*/  @P1 IMAD.MOV.U32 R15, RZ, RZ, R10 ;  /* 0x000000ffff0f1224 */ /* 0x000fe200078e000a */
[----:B-1----:R-:W-:-:S04]  /*44f40*/  PRMT R4, RZ, 0x7610, R4 ;  /* 0x00007610ff047816 */ /* 0x002fc80000000004 */
[----:B------:R0:W3:Y:S02]  /*44f50*/  @P1 LDG.E.U16 R8, desc[UR50][R14.64] ;  /* 0x000000320e081981 */ /* 0x0000e4000c1e1500 */
[----:B0-----:R-:W-:Y:S01]  /*44f60*/  @P1 IMAD.MOV.U32 R15, RZ, RZ, R7 ;  /* 0x000000ffff0f1224 */ /* 0x001fe200078e0007 */
[----:B--2---:R-:W-:-:S05]  /*44f70*/  @P1 MOV R14, R6 ;  /* 0x00000006000e1202 */ /* 0x004fca0000000f00 */
[----:B------:R4:W2:Y:S01]  /*44f80*/  @P1 LDG.E.U16 R4, desc[UR50][R14.64] ;  /* 0x000000320e041981 */ /* 0x0008a2000c1e1500 */
[----:B------:R-:W-:Y:S01]  /*44f90*/  PRMT R0, RZ, 0x7610, R0 ;  /* 0x00007610ff007816 */ /* 0x000fe20000000000 */
[----:B----4-:R-:W-:Y:S02]  /*44fa0*/  @P1 IMAD.MOV.U32 R14, RZ, RZ, R2 ;  /* 0x000000ffff0e1224 */ /* 0x010fe400078e0002 */
[----:B---3--:R-:W-:-:S05]  /*44fb0*/  @P1 IMAD.MOV.U32 R15, RZ, RZ, R5 ;  /* 0x000000ffff0f1224 */ /* 0x008fca00078e0005 */
[----:B------:R-:W3:Y:S01]  /*44fc0*/  @P1 LDG.E.U16 R0, desc[UR50][R14.64] ;  /* 0x000000320e001981 */ /* 0x000ee2000c1e1500 */
[----:B------:R-:W0:Y:S01]  /*44fd0*/  S2R R3, SR_TID.X ;  /* 0x0000000000037919 */ /* 0x000e220000002100 */
[----:B------:R-:W-:Y:S06]  /*44fe0*/  BAR.SYNC.DEFER_BLOCKING 0x0 ;  /* 0x0000000000007b1d */ /* 0x000fec0000010000 */
[----:B--2---:R1:W-:Y:S04]  /*44ff0*/  STL [R1+0x38c], R4 ;  /* 0x00038c0401007387 */ /* 0x0043e80000100800 */
[----:B-1----:R-:W2:Y:S04]  /*45000*/  LDL.LU R4, [R1+0xa98] ;  /* 0x000a980001047983 */ /* 0x002ea80000300800 */
[----:B--2---:R1:W-:Y:S04]  /*45010*/  STL [R1+0x4444], R4 ;  /* 0x0044440401007387 */ /* 0x0043e80000100800 */
[----:B-1----:R-:W2:Y:S04]  /*45020*/  LDL.LU R4, [R1+0xaa4] ;  /* 0x000aa40001047983 */ /* 0x002ea80000300800 */
[----:B------:R-:W4:Y:S04]  /*45030*/  LDL.LU R5, [R1+0x914] ;  /* 0x0009140001057983 */ /* 0x000f280000300800 */
[----:B------:R-:W4:Y:S04]  /*45040*/  LDL.LU R6, [R1+0x910] ;  /* 0x0009100001067983 */ /* 0x000f280000300800 */
[----:B------:R-:W4:Y:S04]  /*45050*/  LDL.LU R7, [R1+0x90c] ;  /* 0x00090c0001077983 */ /* 0x000f280000300800 */
[----:B------:R1:W-:Y:S04]  /*45060*/  STL [R1+0x394], R8 ;  /* 0x0003940801007387 */ /* 0x0003e80000100800 */
[----:B-1----:R-:W4:Y:S04]  /*45070*/  LDL.LU R8, [R1+0x908] ;  /* 0x0009080001087983 */ /* 0x002f280000300800 */
[----:B------:R-:W4:Y:S04]  /*45080*/  LDL.LU R9, [R1+0x8a4] ;  /* 0x0008a40001097983 */ /* 0x000f280000300800 */
[----:B------:R-:W4:Y:S04]  /*45090*/  LDL.LU R10, [R1+0x8a0] ;  /* 0x0008a000010a7983 */ /* 0x000f280000300800 */
[----:B------:R1:W-:Y:S04]  /*450a0*/  STL [R1+0x39c], R11 ;  /* 0x00039c0b01007387 */ /* 0x0003e80000100800 */
[----:B-1----:R-:W4:Y:S04]  /*450b0*/  LDL.LU R11, [R1+0x89c] ;  /* 0x00089c00010b7983 */ /* 0x002f280000300800 */
[----:B------:R-:W4:Y:S04]  /*450c0*/  LDL.LU R12, [R1+0x898] ;  /* 0x00089800010c7983 */ /* 0x000f280000300800 */
[----:B------:R-:W-:Y:S04]  /*450d0*/  STL [R1+0x3ac], R19 ;  /* 0x0003ac1301007387 */ /* 0x000fe80000100800 */
[----:B------:R-:W4:Y:S04]  /*450e0*/  LDL.LU R13, [R1+0x814] ;  /* 0x00081400010d7983 */ /* 0x000f280000300800 */
[----:B------:R1:W-:Y:S04]  /*450f0*/  STL [R1+0x3a4], R16 ;  /* 0x0003a41001007387 */ /* 0x0003e80000100800 */
[----:B-1----:R-:W4:Y:S04]  /*45100*/  LDL.LU R16, [R1+0x810] ;  /* 0x0008100001107983 */ /* 0x002f280000300800 */
        /* <DEDUP_REMOVED lines=13> */
[----:B---3--:R1:W-:Y:S04]  /*451e0*/  STL [R1+0x384], R0 ;  /* 0x0003840001007387 */ /* 0x0083e80000100800 */
[----:B-1----:R-:W3:Y:S04]  /*451f0*/  LDL.LU R0, [R1+0x504] ;  /* 0x0005040001007983 */ /* 0x002ee80000300800 */
[----:B------:R-:W3:Y:S04]  /*45200*/  LDL.LU R2, [R1+0x450] ;  /* 0x0004500001027983 */ /* 0x000ee80000300800 */
        /* <DEDUP_REMOVED lines=44> */
[----:B-1----:R-:W3:Y:S04]  /*454d0*/  LDL.LU R14, [R1+0xa9c] ;  /* 0x000a9c00010e7983 */ /* 0x002ee80000300800 */
        /* <DEDUP_REMOVED lines=57> */
[----:B0-----:R-:W-:-:S03]  /*45870*/  LOP3.LUT R3, R3, 0x3f, RZ, 0xc0, !PT ;  /* 0x0000003f03037812 */ /* 0x001fc600078ec0ff */
[----:B------:R-:W-:Y:S04]  /*45880*/  STL [R1+0x42c0], R15 ;  /* 0x0042c00f01007387 */ /* 0x000fe80000100800 */
[----:B------:R-:W-:Y:S04]  /*45890*/  STL [R1+0x42c8], R15 ;  /* 0x0042c80f01007387 */ /* 0x000fe80000100800 */
[----:B------:R-:W-:Y:S04]  /*458a0*/  STL [R1+0x42d0], R15 ;  /* 0x0042d00f01007387 */ /* 0x000fe80000100800 */
[----:B------:R-:W-:Y:S04]  /*458b0*/  STL [R1+0x42d8], R15 ;  /* 0x0042d80f01007387 */ /* 0x000fe80000100800 */
[----:B------:R-:W-:Y:S01]  /*458c0*/  STL [R1+0x42e0], R15 ;  /* 0x0042e00f01007387 */ /* 0x000fe20000100800 */
[----:B------:R-:W-:-:S03]  /*458d0*/  IMAD.SHL.U32 R3, R3, 0x2, RZ ;  /* 0x0000000203037824 */ /* 0x000fc600078e00ff */
[----:B------:R-:W-:Y:S04]  /*458e0*/  STL [R1+0x42e4], R15 ;  /* 0x0042e40f01007387 */ /* 0x000fe80000100800 */
[----:B------:R-:W-:Y:S04]  /*458f0*/  STL [R1+0x42e8], R15 ;  /* 0x0042e80f01007387 */ /* 0x000fe80000100800 */
[----:B------:R-:W-:Y:S04]  /*45900*/  STL [R1+0x42ec], R15 ;  /* 0x0042ec0f01007387 */ /* 0x000fe80000100800 */
[----:B------:R-:W-:Y:S04]  /*45910*/  STL [R1+0x42fc], R15 ;  /* 0x0042fc0f01007387 */ /* 0x000fe80000100800 */
[----:B------:R0:W-:Y:S04]  /*45920*/  STL [R1+0x4348], R15 ;  /* 0x0043480f01007387 */ /* 0x0001e80000100800 */
[----:B0-----:R-:W3:Y:S04]  /*45930*/  LDL.LU R15, [R1+0xaa0] ;  /* 0x000aa000010f7983 */ /* 0x001ee80000300800 */
[----:B--2---:R0:W-:Y:S04]  /*45940*/  STS.U16 [R3+UR4], R4 ;  /* 0x0000000403007988 */ /* 0x0041e80008000404 */
[----:B0-----:R-:W2:Y:S04]  /*45950*/  LDL.LU R4, [R1+0x4444] ;  /* 0x0044440001047983 */ /* 0x001ea80000300800 */
[----:B----4-:R0:W-:Y:S04]  /*45960*/  STS.U16 [R3+UR4+0x6000], R27 ;  /* 0x0060001b03007988 */ /* 0x0101e80008000404 */
[----:B0-----:R-:W4:Y:S04]  /*45970*/  LDL.LU R27, [R1+0x380] ;  /* 0x00038000011b7983 */ /* 0x001f280000300800 */
[----:B----4-:R0:W-:Y:S04]  /*45980*/  STL [R1+0x4438], R27 ;  /* 0x0044381b01007387 */ /* 0x0101e80000100800 */
[----:B0-----:R-:W4:Y:S04]  /*45990*/  LDL.LU R27, [R1+0x3f4] ;  /* 0x0003f400011b7983 */ /* 0x001f280000300800 */
[----:B----4-:R0:W-:Y:S04]  /*459a0*/  STL [R1+0x443c], R27 ;  /* 0x00443c1b01007387 */ /* 0x0101e80000100800 */
[----:B0-----:R-:W4:Y:S04]  /*459b0*/  LDL.LU R27, [R1+0x3f8] ;  /* 0x0003f800011b7983 */ /* 0x001f280000300800 */
[----:B------:R-:W-:Y:S04]  /*459c0*/  STS.U16 [R3+UR4+0x6080], R28 ;  /* 0x0060801c03007988 */ /* 0x000fe80008000404 */
[----:B------:R-:W-:Y:S04]  /*459d0*/  STS.U16 [R3+UR4+0x6100], R29 ;  /* 0x0061001d03007988 */ /* 0x000fe80008000404 */
[----:B---3--:R-:W-:Y:S04]  /*459e0*/  STS.U16 [R3+UR4+0x6180], R0 ;  /* 0x0061800003007988 */ /* 0x008fe80008000404 */
[----:B------:R-:W-:Y:S04]  /*459f0*/  STS.U16 [R3+UR4+0x80], R15 ;  /* 0x0000800f03007988 */ /* 0x000fe80008000404 */
[----:B------:R-:W-:Y:S04]  /*45a00*/  STS.U16 [R3+UR4+0x100], R14 ;  /* 0x0001000e03007988 */ /* 0x000fe80008000404 */
[----:B--2---:R-:W-:Y:S04]  /*45a10*/  STS.U16 [R3+UR4+0x180], R4 ;  /* 0x0001800403007988 */ /* 0x004fe80008000404 */
[----:B------:R-:W-:Y:S04]  /*45a20*/  STS.U16 [R3+UR4+0x1000], R5 ;  /* 0x0010000503007988 */ /* 0x000fe80008000404 */
[----:B------:R-:W-:Y:S04]  /*45a30*/  STS.U16 [R3+UR4+0x1080], R6 ;  /* 0x0010800603007988 */ /* 0x000fe80008000404 */
[----:B------:R-:W-:Y:S04]  /*45a40*/  STS.U16 [R3+UR4+0x1100], R7 ;  /* 0x0011000703007988 */ /* 0x000fe80008000404 */
[----:B------:R-:W-:Y:S04]  /*45a50*/  STS.U16 [R3+UR4+0x1180], R8 ;  /* 0x0011800803007988 */ /* 0x000fe80008000404 */
[----:B------:R-:W-:Y:S04]  /*45a60*/  STS.U16 [R3+UR4+0x2000], R9 ;  /* 0x0020000903007988 */ /* 0x000fe80008000404 */
[----:B------:R-:W-:Y:S04]  /*45a70*/  STS.U16 [R3+UR4+0x2080], R10 ;  /* 0x0020800a03007988 */ /* 0x000fe80008000404 */
[----:B------:R-:W-:Y:S04]  /*45a80*/  STS.U16 [R3+UR4+0x2100], R11 ;  /* 0x0021000b03007988 */ /* 0x000fe80008000404 */
[----:B----4-:R0:W-:Y:S04]  /*45a90*/  STL [R1+0x4440], R27 ;  /* 0x0044401b01007387 */ /* 0x0101e80000100800 */
        /* <DEDUP_REMOVED lines=13> */
[----:B------:R0:W-:Y:S04]  /*45b70*/  STS.U16 [R3+UR4+0x2180], R12 ;  /* 0x0021800c03007988 */ /* 0x0001e80008000404 */
[----:B------:R-:W4:Y:S04]  /*45b80*/  LDL.LU R11, [R1+0x17c] ;  /* 0x00017c00010b7983 */ /* 0x000f280000300800 */
[----:B------:R1:W-:Y:S04]  /*45b90*/  STS.U16 [R3+UR4+0x3000], R13 ;  /* 0x0030000d03007988 */ /* 0x0003e80008000404 */
[----:B------:R1:W-:Y:S04]  /*45ba0*/  STS.U16 [R3+UR4+0x3080], R16 ;  /* 0x0030801003007988 */ /* 0x0003e80008000404 */
[----:B------:R1:W-:Y:S04]  /*45bb0*/  STS.U16 [R3+UR4+0x3100], R17 ;  /* 0x0031001103007988 */ /* 0x0003e80008000404 */
[----:B------:R1:W-:Y:S04]  /*45bc0*/  STS.U16 [R3+UR4+0x3180], R18 ;  /* 0x0031801203007988 */ /* 0x0003e80008000404 */
[----:B------:R1:W-:Y:S04]  /*45bd0*/  STS.U16 [R3+UR4+0x4000], R19 ;  /* 0x0040001303007988 */ /* 0x0003e80008000404 */
[----:B0-----:R-:W4:Y:S04]  /*45be0*/  LDL.LU R12, [R1+0x178] ;  /* 0x00017800010c7983 */ /* 0x001f280000300800 */
[----:B-1----:R-:W4:Y:S04]  /*45bf0*/  LDL.LU R13, [R1+0x174] ;  /* 0x00017400010d7983 */ /* 0x002f280000300800 */
        /* <DEDUP_REMOVED lines=18> */
[----:B0-----:R-:W4:Y:S04]  /*45d20*/  LDL.LU R26, [R1+0x58] ;  /* 0x00005800011a7983 */ /* 0x001f280000300800 */
[----:B-1----:R-:W4:Y:S04]  /*45d30*/  LDL.LU R2, [R1+0x54] ;  /* 0x0000540001027983 */ /* 0x002f280000300800 */
[----:B--2---:R0:W-:Y:S04]  /*45d40*/  STS.U16 [R3+UR4+0x7080], R27 ;  /* 0x0070801b03007988 */ /* 0x0041e80008000404 */
[----:B0-----:R-:W2:Y:S04]  /*45d50*/  LDL.LU R27, [R1+0x4440] ;  /* 0x00444000011b7983 */ /* 0x001ea80000300800 */
[----:B--2---:R0:W-:Y:S04]  /*45d60*/  STS.U16 [R3+UR4+0x7100], R27 ;  /* 0x0071001b03007988 */ /* 0x0041e80008000404 */
[----:B0-----:R-:W2:Y:S04]  /*45d70*/  LDL.LU R27, [R1+0x443c] ;  /* 0x00443c00011b7983 */ /* 0x001ea80000300800 */
[----:B--2---:R0:W-:Y:S04]  /*45d80*/  STS.U16 [R3+UR4+0x7180], R27 ;  /* 0x0071801b03007988 */ /* 0x0041e80008000404 */
[----:B0-----:R-:W2:Y:S04]  /*45d90*/  LDL.LU R27, [R1+0x4438] ;  /* 0x00443800011b7983 */ /* 0x001ea80000300800 */
[----:B---3--:R-:W-:Y:S04]  /*45da0*/  STS.U16 [R3+UR4+0x8080], R28 ;  /* 0x0080801c03007988 */ /* 0x008fe80008000404 */
[----:B----4-:R-:W-:Y:S04]  /*45db0*/  STS.U16 [R3+UR4+0x8100], R29 ;  /* 0x0081001d03007988 */ /* 0x010fe80008000404 */
[----:B--2---:R0:W-:Y:S04]  /*45dc0*/  STS.U16 [R3+UR4+0x8000], R27 ;  /* 0x0080001b03007988 */ /* 0x0041e80008000404 */
[----:B0-----:R-:W2:Y:S04]  /*45dd0*/  LDL.LU R27, [R1+0x4434] ;  /* 0x00443400011b7983 */ /* 0x001ea80000300800 */
[----:B------:R-:W3:Y:S04]  /*45de0*/  LDL.LU R28, [R1+0x4430] ;  /* 0x00443000011c7983 */ /* 0x000ee80000300800 */
[----:B------:R-:W4:Y:S04]  /*45df0*/  LDL.LU R29, [R1+0x442c] ;  /* 0x00442c00011d7983 */ /* 0x000f280000300800 */
[----:B------:R0:W-:Y:S04]  /*45e00*/  STS.U16 [R3+UR4+0x8180], R0 ;  /* 0x0081800003007988 */ /* 0x0001e80008000404 */
[----:B0-----:R-:W2:Y:S04]  /*45e10*/  LDL.LU R0, [R1+0x4428] ;  /* 0x0044280001007983 */ /* 0x001ea80000300800 */
[----:B----4-:R-:W-:Y:S04]  /*45e20*/  STL [R1+0x424c], R29 ;  /* 0x00424c1d01007387 */ /* 0x010fe80000100800 */
        /* <DEDUP_REMOVED lines=19> */
[----:B---3--:R-:W-:Y:S04]  /*45f60*/  STL [R1+0x435c], R28 ;  /* 0x00435c1c01007387 */ /* 0x008fe80000100800 */
[----:B--2---:R-:W-:Y:S04]  /*45f70*/  STL [R1+0x4360], R27 ;  /* 0x0043601b01007387 */ /* 0x004fe80000100800 */
        /* <DEDUP_REMOVED lines=17> */
[----:B------:R0:W-:Y:S04]  /*46090*/  STS.U16 [R3+UR4+0xf180], R27 ;  /* 0x00f1801b03007988 */ /* 0x0001e80008000404 */
[----:B------:R-:W-:Y:S04]  /*460a0*/  STL [R1+0x4218], R3 ;  /* 0x0042180301007387 */ /* 0x000fe80000100800 */
[----:B0-----:R-:W2:Y:S04]  /*460b0*/  LDL.LU R27, [R1+0xa88] ;  /* 0x000a8800011b7983 */ /* 0x001ea80000300800 */
[----:B------:R0:W-:Y:S02]  /*460c0*/  STS.U16 [R3+UR4+0xe180], R2 ;  /* 0x00e1800203007988 */ /* 0x0001e40008000404 */
[----:B0-----:R-:W0:Y:S02]  /*460d0*/  S2R R2, SR_TID.X ;  /* 0x0000000000027919 */ /* 0x001e240000002100 */
[----:B------:R-:W-:Y:S04]  /*460e0*/  STS.U16 [R3+UR4+0xf100], R28 ;  /* 0x00f1001c03007988 */ /* 0x000fe80008000404 */
        /* <DEDUP_REMOVED lines=8> */
[----:B--2---:R1:W-:Y:S04]  /*46170*/  STL [R1+0x4424], R27 ;  /* 0x0044241b01007387 */ /* 0x0043e80000100800 */
[----:B-1----:R-:W2:Y:S04]  /*46180*/  LDL.LU R27, [R1+0xa94] ;  /* 0x000a9400011b7983 */ /* 0x002ea80000300800 */
        /* <DEDUP_REMOVED lines=15> */
[----:B-1----:R-:W4:Y:S04]  /*46280*/  LDL.LU R9, [R1+0x804] ;  /* 0x0008040001097983 */ /* 0x002f280000300800 */
[----:B0-----:R-:W4:Y:S04]  /*46290*/  LDL.LU R10, [R1+0x800] ;  /* 0x00080000010a7983 */ /* 0x001f280000300800 */
[----:B------:R-:W4:Y:S04]  /*462a0*/  LDL.LU R11, [R1+0x7fc] ;  /* 0x0007fc00010b7983 */ /* 0x000f280000300800 */
[----:B------:R-:W4:Y:S04]  /*462b0*/  LDL.LU R12, [R1+0x7f8] ;  /* 0x0007f800010c7983 */ /* 0x000f280000300800 */
[----:B------:R-:W4:Y:S04]  /*462c0*/  LDL.LU R13, [R1+0x694] ;  /* 0x00069400010d7983 */ /* 0x000f280000300800 */
[----:B------:R0:W-:Y:S01]  /*462d0*/  STS.U16 [R3+UR4+0xc080], R17 ;  /* 0x00c0801103007988 */ /* 0x0001e20008000404 */
[----:B------:R-:W-:-:S03]  /*462e0*/  LOP3.LUT R2, R2, 0x3f, RZ, 0xc0, !PT ;  /* 0x0000003f02027812 */ /* 0x000fc600078ec0ff */
[----:B------:R-:W4:Y:S04]  /*462f0*/  LDL.LU R16, [R1+0x690] ;  /* 0x0006900001107983 */ /* 0x000f280000300800 */
[----:B------:R1:W-:Y:S04]  /*46300*/  STS.U16 [R3+UR4+0xc100], R18 ;  /* 0x00c1001203007988 */ /* 0x0003e80008000404 */
[----:B------:R1:W-:Y:S04]  /*46310*/  STS.U16 [R3+UR4+0xc180], R19 ;  /* 0x00c1801303007988 */ /* 0x0003e80008000404 */
[----:B------:R1:W-:Y:S04]  /*46320*/  STS.U16 [R3+UR4+0xd000], R20 ;  /* 0x00d0001403007988 */ /* 0x0003e80008000404 */
[----:B------:R-:W-:Y:S04]  /*46330*/  STS.U16 [R3+UR4+0xd080], R21 ;  /* 0x00d0801503007988 */ /* 0x000fe80008000404 */
[----:B------:R1:W-:Y:S04]  /*46340*/  STS.U16 [R3+UR4+0xf000], R0 ;  /* 0x00f0000003007988 */ /* 0x0003e80008000404 */
[----:B0-----:R-:W4:Y:S04]  /*46350*/  LDL.LU R17, [R1+0x68c] ;  /* 0x00068c0001117983 */ /* 0x001f280000300800 */
[----:B------:R0:W-:Y:S04]  /*46360*/  STS.U16 [R3+UR4+0xd100], R22 ;  /* 0x00d1001603007988 */ /* 0x0001e80008000404 */
[----:B-1----:R-:W4:Y:S04]  /*46370*/  LDL.LU R18, [R1+0x688] ;  /* 0x0006880001127983 */ /* 0x002f280000300800 */
[----:B------:R-:W4:Y:S04]  /*46380*/  LDL.LU R19, [R1+0x610] ;  /* 0x0006100001137983 */ /* 0x000f280000300800 */
[----:B------:R-:W4:Y:S01]  /*46390*/  LDL.LU R20, [R1+0x60c] ;  /* 0x00060c0001147983 */ /* 0x000f220000300800 */
[----:B------:R-:W-:-:S03]  /*463a0*/  IMAD.SHL.U32 R0, R2, 0x2, RZ ;  /* 0x0000000202007824 */ /* 0x000fc600078e00ff */
[----:B------:R-:W4:Y:S04]  /*463b0*/  LDL.LU R21, [R1+0x608] ;  /* 0x0006080001157983 */ /* 0x000f280000300800 */
[----:B------:R1:W-:Y:S04]  /*463c0*/  STS.U16 [R3+UR4+0xd180], R23 ;  /* 0x00d1801703007988 */ /* 0x0003e80008000404 */
[----:B0-----:R-:W4:Y:S04]  /*463d0*/  LDL.LU R22, [R1+0x604] ;  /* 0x0006040001167983 */ /* 0x001f280000300800 */
[----:B------:R0:W-:Y:S04]  /*463e0*/  STS.U16 [R3+UR4+0xe000], R24 ;  /* 0x00e0001803007988 */ /* 0x0001e80008000404 */
[----:B------:R0:W-:Y:S04]  /*463f0*/  STS.U16 [R3+UR4+0xe080], R25 ;  /* 0x00e0801903007988 */ /* 0x0001e80008000404 */
[----:B------:R0:W-:Y:S01]  /*46400*/  STS.U16 [R3+UR4+0xe100], R26 ;  /* 0x00e1001a03007988 */ /* 0x0001e20008000404 */
[----:B------:R-:W-:-:S03]  /*46410*/  LOP3.LUT R0, R0, 0x10, RZ, 0x3c, !PT ;  /* 0x0000001000007812 */ /* 0x000fc600078e3cff */
[----:B-1----:R-:W4:Y:S04]  /*46420*/  LDL.LU R23, [R1+0x500] ;  /* 0x0005000001177983 */ /* 0x002f280000300800 */
[----:B0-----:R-:W4:Y:S04]  /*46430*/  LDL.LU R24, [R1+0x4fc] ;  /* 0x0004fc0001187983 */ /* 0x001f280000300800 */
[----:B------:R-:W4:Y:S04]  /*46440*/  LDL.LU R25, [R1+0x4f8] ;  /* 0x0004f80001197983 */ /* 0x000f280000300800 */
[----:B------:R-:W4:Y:S04]  /*46450*/  LDL.LU R26, [R1+0x4f4] ;  /* 0x0004f400011a7983 */ /* 0x000f280000300800 */
[----:B------:R-:W4:Y:S04]  /*46460*/  LDL.LU R2, [R1+0x3f0] ;  /* 0x0003f00001027983 */ /* 0x000f280000300800 */
[----:B------:R-:W-:Y:S04]  /*46470*/  STL [R1+0x422c], R3 ;  /* 0x00422c0301007387 */ /* 0x000fe80000100800 */
[----:B------:R-:W-:Y:S04]  /*46480*/  STL [R1+0x4240], R3 ;  /* 0x0042400301007387 */ /* 0x000fe80000100800 */
[----:B------:R0:W-:Y:S04]  /*46490*/  STL [R1+0x4368], R3 ;  /* 0x0043680301007387 */ /* 0x0001e80000100800 */
[----:B0-----:R-:W3:Y:S04]  /*464a0*/  LDL.LU R3, [R1+0xa8c] ;  /* 0x000a8c0001037983 */ /* 0x001ee80000300800 */
[----:B--2---:R0:W-:Y:S04]  /*464b0*/  STS.U16 [R0+UR4+0x200], R27 ;  /* 0x0002001b00007988 */ /* 0x0041e80008000404 */
[----:B0-----:R-:W2:Y:S04]  /*464c0*/  LDL.LU R27, [R1+0x4424] ;  /* 0x00442400011b7983 */ /* 0x001ea80000300800 */
[----:B---3--:R-:W-:Y:S04]  /*464d0*/  STS.U16 [R0+UR4+0x280], R3 ;  /* 0x0002800300007988 */ /* 0x008fe80008000404 */
[----:B--2---:R-:W-:Y:S04]  /*464e0*/  STS.U16 [R0+UR4+0x300], R27 ;  /* 0x0003001b00007988 */ /* 0x004fe80008000404 */
[----:B------:R-:W-:Y:S04]  /*464f0*/  STS.U16 [R0+UR4+0x380], R28 ;  /* 0x0003801c00007988 */ /* 0x000fe80008000404 */
[----:B----4-:R-:W-:Y:S04]  /*46500*/  STS.U16 [R0+UR4+0x1200], R29 ;  /* 0x0012001d00007988 */ /* 0x010fe80008000404 */
        /* <DEDUP_REMOVED lines=18> */
[----:B------:R0:W-:Y:S04]  /*46630*/  STS.U16 [R0+UR4+0x5380], R22 ;  /* 0x0053801600007988 */ /* 0x0001e80008000404 */
[----:B------:R1:W-:Y:S04]  /*46640*/  STS.U16 [R0+UR4+0x6200], R23 ;  /* 0x0062001700007988 */ /* 0x0003e80008000404 */
[----:B0-----:R-:W2:Y:S04]  /*46650*/  LDL.LU R22, [R1+0x3ec] ;  /* 0x0003ec0001167983 */ /* 0x001ea80000300800 */
[----:B-1----:R-:W3:Y:S04]  /*46660*/  LDL.LU R23, [R1+0x370] ;  /* 0x0003700001177983 */ /* 0x002ee80000300800 */
[----:B---3--:R0:W-:Y:S04]  /*46670*/  STL [R1+0x441c], R23 ;  /* 0x00441c1701007387 */ /* 0x0081e80000100800 */
[----:B0-----:R-:W3:Y:S04]  /*46680*/  LDL.LU R23, [R1+0x3e4] ;  /* 0x0003e40001177983 */ /* 0x001ee80000300800 */
[----:B------:R-:W-:Y:S04]  /*46690*/  STS.U16 [R0+UR4+0x6280], R24 ;  /* 0x0062801800007988 */ /* 0x000fe80008000404 */
[----:B------:R-:W-:Y:S04]  /*466a0*/  STS.U16 [R0+UR4+0x6300], R25 ;  /* 0x0063001900007988 */ /* 0x000fe80008000404 */
[----:B------:R-:W-:Y:S04]  /*466b0*/  STS.U16 [R0+UR4+0x6380], R26 ;  /* 0x0063801a00007988 */ /* 0x000fe80008000404 */
[----:B---3--:R0:W-:Y:S04]  /*466c0*/  STL [R1+0x4420], R23 ;  /* 0x0044201701007387 */ /* 0x0081e80000100800 */
[----:B0-----:R-:W3:Y:S04]  /*466d0*/  LDL.LU R23, [R1+0x3e8] ;  /* 0x0003e80001177983 */ /* 0x001ee80000300800 */
        /* <DEDUP_REMOVED lines=26> */
[----:B--2---:R1:W-:Y:S04]  /*46880*/  STS.U16 [R0+UR4+0x7280], R22 ;  /* 0x0072801600007988 */ /* 0x0043e80008000404 */
[----:B0-----:R-:W2:Y:S04]  /*46890*/  LDL.LU R2, [R1+0x48] ;  /* 0x0000480001027983 */ /* 0x001ea80000300800 */
[----:B-1----:R-:W2:Y:S04]  /*468a0*/  LDL.LU R22, [R1+0x44] ;  /* 0x0000440001167983 */ /* 0x002ea80000300800 */
[----:B---3--:R0:W-:Y:S04]  /*468b0*/  STS.U16 [R0+UR4+0x7300], R23 ;  /* 0x0073001700007988 */ /* 0x0081e80008000404 */
[----:B0-----:R-:W3:Y:S04]  /*468c0*/  LDL.LU R23, [R1+0x4420] ;  /* 0x0044200001177983 */ /* 0x001ee80000300800 */
[----:B---3--:R0:W-:Y:S04]  /*468d0*/  STS.U16 [R0+UR4+0x7380], R23 ;  /* 0x0073801700007988 */ /* 0x0081e80008000404 */
[----:B0-----:R-:W3:Y:S04]  /*468e0*/  LDL.LU R23, [R1+0x441c] ;  /* 0x00441c0001177983 */ /* 0x001ee80000300800 */
[----:B---3--:R0:W-:Y:S04]  /*468f0*/  STS.U16 [R0+UR4+0x8200], R23 ;  /* 0x0082001700007988 */ /* 0x0081e80008000404 */
[----:B----4-:R1:W-:Y:S04]  /*46900*/  STS.U16 [R0+UR4+0x8280], R24 ;  /* 0x0082801800007988 */ /* 0x0103e80008000404 */
[----:B------:R3:W-:Y:S04]  /*46910*/  STS.U16 [R0+UR4+0x8300], R25 ;  /* 0x0083001900007988 */ /* 0x0007e80008000404 */
[----:B------:R4:W-:Y:S04]  /*46920*/  STS.U16 [R0+UR4+0x8380], R26 ;  /* 0x0083801a00007988 */ /* 0x0009e80008000404 */
[----:B0-----:R-:W2:Y:S04]  /*46930*/  LDL.LU R23, [R1+0x4418] ;  /* 0x0044180001177983 */ /* 0x001ea80000300800 */
[----:B-1----:R-:W2:Y:S04]  /*46940*/  LDL.LU R24, [R1+0x4414] ;  /* 0x0044140001187983 */ /* 0x002ea80000300800 */
[----:B---3--:R-:W3:Y:S04]  /*46950*/  LDL.LU R25, [R1+0x4410] ;  /* 0x0044100001197983 */ /* 0x008ee80000300800 */
[----:B----4-:R-:W4:Y:S04]  /*46960*/  LDL.LU R26, [R1+0x440c] ;  /* 0x00440c00011a7983 */ /* 0x010f280000300800 */
        /* <DEDUP_REMOVED lines=22> */
[----:B--2---:R-:W-:Y:S04]  /*46ad0*/  STS.U16 [R0+UR4+0xe300], R2 ;  /* 0x00e3000200007988 */ /* 0x004fe80008000404 */
[----:B------:R-:W-:Y:S04]  /*46ae0*/  STS.U16 [R0+UR4+0xe380], R22 ;  /* 0x00e3801600007988 */ /* 0x000fe80008000404 */
[----:B----4-:R-:W-:Y:S04]  /*46af0*/  STS.U16 [R0+UR4+0xf200], R26 ;  /* 0x00f2001a00007988 */ /* 0x010fe80008000404 */
[----:B------:R-:W-:Y:S04]  /*46b00*/  STL [R1+0x436c], R26 ;  /* 0x00436c1a01007387 */ /* 0x000fe80000100800 */
[----:B---3--:R-:W-:Y:S04]  /*46b10*/  STS.U16 [R0+UR4+0xf280], R25 ;  /* 0x00f2801900007988 */ /* 0x008fe80008000404 */
[----:B------:R0:W-:Y:S04]  /*46b20*/  STL [R1+0x4370], R25 ;  /* 0x0043701901007387 */ /* 0x0001e80000100800 */
[----:B0-----:R-:W2:Y:S01]  /*46b30*/  LDL.LU R25, [R1+0xa6c] ;  /* 0x000a6c0001197983 */ /* 0x001ea20000300800 */
[----:B------:R-:W0:Y:S03]  /*46b40*/  S2R R2, SR_TID.X ;  /* 0x0000000000027919 */ /* 0x000e260000002100 */
[----:B------:R-:W-:Y:S04]  /*46b50*/  STS.U16 [R0+UR4+0xf300], R24 ;  /* 0x00f3001800007988 */ /* 0x000fe80008000404 */
[----:B--2---:R1:W-:Y:S04]  /*46b60*/  STL [R1+0x4404], R25 ;  /* 0x0044041901007387 */ /* 0x0043e80000100800 */
[----:B-1----:R-:W2:Y:S01]  /*46b70*/  LDL.LU R25, [R1+0xa7c] ;  /* 0x000a7c0001197983 */ /* 0x002ea20000300800 */
[----:B0-----:R-:W-:-:S05]  /*46b80*/  LOP3.LUT R2, R2, 0x3f, RZ, 0xc0, !PT ;  /* 0x0000003f02027812 */ /* 0x001fca00078ec0ff */
[----:B------:R-:W-:Y:S02]  /*46b90*/  IMAD.SHL.U32 R0, R2, 0x2, RZ ;  /* 0x0000000202007824 */ /* 0x000fe400078e00ff */
[----:B------:R-:W0:Y:S01]  /*46ba0*/  S2R R2, SR_TID.X ;  /* 0x0000000000027919 */ /* 0x000e220000002100 */
[----:B--2---:R0:W-:Y:S04]  /*46bb0*/  STL [R1+0x4408], R25 ;  /* 0x0044081901007387 */ /* 0x0041e80000100800 */
[----:B------:R-:W2:Y:S04]  /*46bc0*/  LDL.LU R26, [R1+0x8f4] ;  /* 0x0008f400011a7983 */ /* 0x000ea80000300800 */
        /* <DEDUP_REMOVED lines=11> */
[----:B0-----:R-:W-:-:S03]  /*46c80*/  LOP3.LUT R25, R2, 0x3f, RZ, 0xc0, !PT ;  /* 0x0000003f02197812 */ /* 0x001fc600078ec0ff */
[----:B------:R-:W4:Y:S04]  /*46c90*/  LDL.LU R9, [R1+0x664] ;  /* 0x0006640001097983 */ /* 0x000f280000300800 */
[----:B------:R-:W4:Y:S04]  /*46ca0*/  LDL.LU R10, [R1+0x660] ;  /* 0x00066000010a7983 */ /* 0x000f280000300800 */
[----:B------:R-:W4:Y:S04]  /*46cb0*/  LDL.LU R11, [R1+0x65c] ;  /* 0x00065c00010b7983 */ /* 0x000f280000300800 */
[----:B------:R-:W4:Y:S04]  /*46cc0*/  LDL.LU R12, [R1+0x658] ;  /* 0x00065800010c7983 */ /* 0x000f280000300800 */
[----:B------:R-:W4:Y:S01]  /*46cd0*/  LDL.LU R13, [R1+0x600] ;  /* 0x00060000010d7983 */ /* 0x000f220000300800 */
[----:B------:R-:W-:-:S03]  /*46ce0*/  IMAD.SHL.U32 R25, R25, 0x2, RZ ;  /* 0x0000000219197824 */ /* 0x000fc600078e00ff */
[----:B------:R-:W4:Y:S04]  /*46cf0*/  LDL.LU R16, [R1+0x5fc] ;  /* 0x0005fc0001107983 */ /* 0x000f280000300800 */
[----:B------:R-:W4:Y:S04]  /*46d00*/  LDL.LU R17, [R1+0x5f8] ;  /* 0x0005f80001117983 */ /* 0x000f280000300800 */
[----:B------:R-:W4:Y:S04]  /*46d10*/  LDL.LU R18, [R1+0x5f4] ;  /* 0x0005f40001127983 */ /* 0x000f280000300800 */
[----:B------:R-:W4:Y:S04]  /*46d20*/  LDL.LU R19, [R1+0x4f0] ;  /* 0x0004f00001137983 */ /* 0x000f280000300800 */
[----:B------:R-:W4:Y:S01]  /*46d30*/  LDL.LU R20, [R1+0x4ac] ;  /* 0x0004ac0001147983 */ /* 0x000f220000300800 */
[----:B------:R-:W-:-:S03]  /*46d40*/  LOP3.LUT R25, R25, 0x10, RZ, 0x3c, !PT ;  /* 0x0000001019197812 */ /* 0x000fc600078e3cff */
[----:B------:R-:W4:Y:S04]  /*46d50*/  LDL.LU R21, [R1+0x4a8] ;  /* 0x0004a80001157983 */ /* 0x000f280000300800 */
[----:B------:R-:W4:Y:S04]  /*46d60*/  LDL.LU R22, [R1+0x4a4] ;  /* 0x0004a40001167983 */ /* 0x000f280000300800 */
[----:B------:R-:W4:Y:S04]  /*46d70*/  LDL.LU R2, [R1+0x3e0] ;  /* 0x0003e00001027983 */ /* 0x000f280000300800 */
[----:B------:R0:W-:Y:S04]  /*46d80*/  STL [R1+0x4374], R24 ;  /* 0x0043741801007387 */ /* 0x0001e80000100800 */
[----:B------:R1:W-:Y:S04]  /*46d90*/  STS.U16 [R25+UR4+0xf380], R23 ;  /* 0x00f3801719007988 */ /* 0x0003e80008000404 */
[----:B0-----:R-:W2:Y:S04]  /*46da0*/  LDL.LU R24, [R1+0xa70] ;  /* 0x000a700001187983 */ /* 0x001ea80000300800 */
[----:B-1----:R-:W3:Y:S01]  /*46db0*/  LDL.LU R25, [R1+0x4408] ;  /* 0x0044080001197983 */ /* 0x002ee20000300800 */
[----:B------:R-:W-:-:S03]  /*46dc0*/  LOP3.LUT R0, R0, 0x20, RZ, 0x3c, !PT ;  /* 0x0000002000007812 */ /* 0x000fc600078e3cff */
[----:B------:R0:W-:Y:S04]  /*46dd0*/  STL [R1+0x4378], R23 ;  /* 0x0043781701007387 */ /* 0x0001e80000100800 */
[----:B0-----:R-:W4:Y:S04]  /*46de0*/  LDL.LU R23, [R1+0xa78] ;  /* 0x000a780001177983 */ /* 0x001f280000300800 */
[----:B---3--:R0:W-:Y:S04]  /*46df0*/  STS.U16 [R0+UR4+0x400], R25 ;  /* 0x0004001900007988 */ /* 0x0081e80008000404 */
[----:B0-----:R-:W3:Y:S04]  /*46e00*/  LDL.LU R25, [R1+0x4404] ;  /* 0x0044040001197983 */ /* 0x001ee80000300800 */
[----:B----4-:R-:W-:Y:S04]  /*46e10*/  STS.U16 [R0+UR4+0x480], R23 ;  /* 0x0004801700007988 */ /* 0x010fe80008000404 */
[----:B--2---:R-:W-:Y:S04]  /*46e20*/  STS.U16 [R0+UR4+0x500], R24 ;  /* 0x0005001800007988 */ /* 0x004fe80008000404 */
[----:B---3--:R-:W-:Y:S04]  /*46e30*/  STS.U16 [R0+UR4+0x580], R25 ;  /* 0x0005801900007988 */ /* 0x008fe80008000404 */
        /* <DEDUP_REMOVED lines=93> */
[----:B--2---:R0:W-:Y:S04]  /*47410*/  STS.U16 [R0+UR4+0xe500], R2 ;  /* 0x00e5000200007988 */ /* 0x0041e80008000404 */
[----:B------:R-:W-:Y:S01]  /*47420*/  STS.U16 [R0+UR4+0xe580], R18 ;  /* 0x00e5801200007988 */ /* 0x000fe20008000404 */
[----:B0-----:R-:W0:Y:S03]  /*47430*/  S2R R2, SR_TID.X ;  /* 0x0000000000027919 */ /* 0x001e260000002100 */
[----:B----4-:R-:W-:Y:S04]  /*47440*/  STS.U16 [R0+UR4+0xf400], R22 ;  /* 0x00f4001600007988 */ /* 0x010fe80008000404 */
[----:B------:R-:W-:Y:S04]  /*47450*/  STL [R1+0x437c], R22 ;  /* 0x00437c1601007387 */ /* 0x000fe80000100800 */
[----:B---3--:R-:W-:Y:S04]  /*47460*/  STS.U16 [R0+UR4+0xf480], R21 ;  /* 0x00f4801500007988 */ /* 0x008fe80008000404 */
[----:B------:R1:W-:Y:S04]  /*47470*/  STL [R1+0x4380], R21 ;  /* 0x0043801501007387 */ /* 0x0003e80000100800 */
[----:B-1----:R-:W2:Y:S01]  /*47480*/  LDL.LU R21, [R1+0xa5c] ;  /* 0x000a5c0001157983 */ /* 0x002ea20000300800 */
[----:B0-----:R-:W-:-:S05]  /*47490*/  LOP3.LUT R2, R2, 0x3f, RZ, 0xc0, !PT ;  /* 0x0000003f02027812 */ /* 0x001fca00078ec0ff */
[----:B------:R-:W-:Y:S02]  /*474a0*/  IMAD.SHL.U32 R11, R2, 0x2, RZ ;  /* 0x00000002020b7824 */ /* 0x000fe400078e00ff */
[----:B------:R-:W0:Y:S01]  /*474b0*/  S2R R2, SR_TID.X ;  /* 0x0000000000027919 */ /* 0x000e220000002100 */
[----:B------:R-:W-:Y:S04]  /*474c0*/  STS.U16 [R0+UR4+0xf500], R20 ;  /* 0x00f5001400007988 */ /* 0x000fe80008000404 */
        /* <DEDUP_REMOVED lines=34> */
[----:B------:R-:W-:Y:S04]  /*476f0*/  STL [R1+0x43a0], R19 ;  /* 0x0043a01301007387 */ /* 0x000fe80000100800 */
[----:B--2---:R-:W-:Y:S04]  /*47700*/  STS.U16 [R11+UR4+0x600], R20 ;  /* 0x000600140b007988 */ /* 0x004fe80008000404 */
[----:B---3--:R-:W-:Y:S04]  /*47710*/  STS.U16 [R11+UR4+0x680], R21 ;  /* 0x000680150b007988 */ /* 0x008fe80008000404 */
[----:B------:R-:W-:Y:S04]  /*47720*/  STS.U16 [R11+UR4+0x700], R22 ;  /* 0x000700160b007988 */ /* 0x000fe80008000404 */
        /* <DEDUP_REMOVED lines=19> */
[----:B0-----:R-:W2:Y:S04]  /*47860*/  LDL.LU R13, [R1+0x3c8] ;  /* 0x0003c800010d7983 */ /* 0x001ea80000300800 */
[----:B--2---:R0:W-:Y:S04]  /*47870*/  STL [R1+0x43dc], R13 ;  /* 0x0043dc0d01007387 */ /* 0x0041e80000100800 */
[----:B0-----:R-:W2:Y:S04]  /*47880*/  LDL.LU R13, [R1+0x3cc] ;  /* 0x0003cc00010d7983 */ /* 0x001ea80000300800 */
[----:B--2---:R0:W-:Y:S04]  /*47890*/  STL [R1+0x43e0], R13 ;  /* 0x0043e00d01007387 */ /* 0x0041e80000100800 */
[----:B0-----:R-:W2:Y:S04]  /*478a0*/  LDL.LU R13, [R1+0x3d0] ;  /* 0x0003d000010d7983 */ /* 0x001ea80000300800 */
[----:B------:R-:W-:Y:S04]  /*478b0*/  STS.U16 [R11+UR4+0x5700], R16 ;  /* 0x005700100b007988 */ /* 0x000fe80008000404 */
[----:B------:R-:W-:Y:S04]  /*478c0*/  STS.U16 [R11+UR4+0x5780], R17 ;  /* 0x005780110b007988 */ /* 0x000fe80008000404 */
[----:B------:R-:W-:Y:S04]  /*478d0*/  STS.U16 [R11+UR4+0x6600], R18 ;  /* 0x006600120b007988 */ /* 0x000fe80008000404 */
[----:B------:R-:W-:Y:S04]  /*478e0*/  STS.U16 [R11+UR4+0x6680], R0 ;  /* 0x006680000b007988 */ /* 0x000fe80008000404 */
[----:B------:R-:W-:Y:S04]  /*478f0*/  STS.U16 [R11+UR4+0x6700], R2 ;  /* 0x006700020b007988 */ /* 0x000fe80008000404 */
        /* <DEDUP_REMOVED lines=29> */
[----:B--2---:R0:W-:Y:S04]  /*47ad0*/  STS.U16 [R11+UR4+0x6780], R13 ;  /* 0x0067800d0b007988 */ /* 0x0041e80008000404 */
[----:B0-----:R-:W2:Y:S04]  /*47ae0*/  LDL.LU R13, [R1+0x43e4] ;  /* 0x0043e400010d7983 */ /* 0x001ea80000300800 */
[----:B--2---:R0:W-:Y:S04]  /*47af0*/  STS.U16 [R11+UR4+0x7600], R13 ;  /* 0x0076000d0b007988 */ /* 0x0041e80008000404 */
[----:B0-----:R-:W2:Y:S04]  /*47b00*/  LDL.LU R13, [R1+0x43e0] ;  /* 0x0043e000010d7983 */ /* 0x001ea80000300800 */
[----:B--2---:R0:W-:Y:S04]  /*47b10*/  STS.U16 [R11+UR4+0x7680], R13 ;  /* 0x0076800d0b007988 */ /* 0x0041e80008000404 */
[----:B0-----:R-:W2:Y:S04]  /*47b20*/  LDL.LU R13, [R1+0x43dc] ;  /* 0x0043dc00010d7983 */ /* 0x001ea80000300800 */
[----:B--2---:R0:W-:Y:S04]  /*47b30*/  STS.U16 [R11+UR4+0x7700], R13 ;  /* 0x0077000d0b007988 */ /* 0x0041e80008000404 */
[----:B---3--:R1:W-:Y:S04]  /*47b40*/  STS.U16 [R11+UR4+0x7780], R16 ;  /* 0x007780100b007988 */ /* 0x0083e80008000404 */
[----:B----4-:R2:W-:Y:S04]  /*47b50*/  STS.U16 [R11+UR4+0x8600], R17 ;  /* 0x008600110b007988 */ /* 0x0105e80008000404 */
[----:B------:R3:W-:Y:S04]  /*47b60*/  STS.U16 [R11+UR4+0x8680], R18 ;  /* 0x008680120b007988 */ /* 0x0007e80008000404 */
[----:B------:R4:W-:Y:S04]  /*47b70*/  STS.U16 [R11+UR4+0x8700], R0 ;  /* 0x008700000b007988 */ /* 0x0009e80008000404 */
[----:B------:R4:W-:Y:S04]  /*47b80*/  STS.U16 [R11+UR4+0x8780], R2 ;  /* 0x008780020b007988 */ /* 0x0009e80008000404 */
[----:B0-----:R-:W4:Y:S04]  /*47b90*/  LDL.LU R13, [R1+0x43d8] ;  /* 0x0043d800010d7983 */ /* 0x001f280000300800 */
[----:B-1----:R-:W4:Y:S04]  /*47ba0*/  LDL.LU R16, [R1+0x43d4] ;  /* 0x0043d40001107983 */ /* 0x002f280000300800 */
[----:B--2---:R-:W2:Y:S04]  /*47bb0*/  LDL.LU R17, [R1+0x43d0] ;  /* 0x0043d00001117983 */ /* 0x004ea80000300800 */
[----:B---3--:R-:W3:Y:S04]  /*47bc0*/  LDL.LU R18, [R1+0x43cc] ;  /* 0x0043cc0001127983 */ /* 0x008ee80000300800 */
[----:B----4-:R-:W4:Y:S04]  /*47bd0*/  LDL.LU R0, [R1+0x43c8] ;  /* 0x0043c80001007983 */ /* 0x010f280000300800 */
[----:B------:R-:W2:Y:S04]  /*47be0*/  LDL.LU R2, [R1+0x43c4] ;  /* 0x0043c40001027983 */ /* 0x000ea80000300800 */
        /* <DEDUP_REMOVED lines=22> */
[----:B--2---:R0:W-:Y:S02]  /*47d50*/  STS.U16 [R11+UR4+0xe700], R2 ;  /* 0x00e700020b007988 */ /* 0x0041e40008000404 */
[----:B0-----:R-:W0:Y:S02]  /*47d60*/  S2R R2, SR_TID.X ;  /* 0x0000000000027919 */ /* 0x001e240000002100 */
[----:B----4-:R-:W-:Y:S04]  /*47d70*/  STS.U16 [R11+UR4+0xe780], R0 ;  /* 0x00e780000b007988 */ /* 0x010fe80008000404 */
[----:B---3--:R-:W-:Y:S04]  /*47d80*/  STS.U16 [R11+UR4+0xf600], R18 ;  /* 0x00f600120b007988 */ /* 0x008fe80008000404 */
[----:B------:R1:W-:Y:S04]  /*47d90*/  STL [R1+0x43a4], R18 ;  /* 0x0043a41201007387 */ /* 0x0003e80000100800 */
[----:B-1----:R-:W2:Y:S04]  /*47da0*/  LDL.LU R18, [R1+0x93c] ;  /* 0x00093c0001127983 */ /* 0x002ea80000300800 */
[----:B------:R-:W3:Y:S04]  /*47db0*/  LDL.LU R19, [R1+0x938] ;  /* 0x0009380001137983 */ /* 0x000ee80000300800 */
        /* <DEDUP_REMOVED lines=21> */
[----:B------:R-:W-:Y:S04]  /*47f10*/  STS.U16 [R11+UR4+0xf680], R17 ;  /* 0x00f680110b007988 */ /* 0x000fe80008000404 */
[----:B------:R0:W-:Y:S04]  /*47f20*/  STL [R1+0x43a8], R17 ;  /* 0x0043a81101007387 */ /* 0x0001e80000100800 */
[----:B------:R-:W-:Y:S04]  /*47f30*/  STS.U16 [R11+UR4+0xf700], R16 ;  /* 0x00f700100b007988 */ /* 0x000fe80008000404 */
[----:B0-----:R-:W2:Y:S04]  /*47f40*/  LDL.LU R17, [R1+0xa48] ;  /* 0x000a480001117983 */ /* 0x001ea80000300800 */
[----:B------:R0:W-:Y:S04]  /*47f50*/  STL [R1+0x43ac], R16 ;  /* 0x0043ac1001007387 */ /* 0x0001e80000100800 */
[----:B0-----:R-:W3:Y:S04]  /*47f60*/  LDL.LU R16, [R1+0xa4c] ;  /* 0x000a4c0001107983 */ /* 0x001ee80000300800 */
[----:B------:R0:W-:Y:S01]  /*47f70*/  STS.U16 [R11+UR4+0xf780], R13 ;  /* 0x00f7800d0b007988 */ /* 0x0001e20008000404 */
[----:B------:R-:W-:-:S03]  /*47f80*/  IMAD.SHL.U32 R0, R8, 0x2, RZ ;  /* 0x0000000208007824 */ /* 0x000fc600078e00ff */
[----:B0-----:R-:W4:Y:S04]  /*47f90*/  LDL.LU R11, [R1+0x490] ;  /* 0x00049000010b7983 */ /* 0x001f280000300800 */
[----:B------:R-:W4:Y:S01]  /*47fa0*/  LDL.LU R12, [R1+0x48c] ;  /* 0x00048c00010c7983 */ /* 0x000f220000300800 */
[----:B------:R-:W-:-:S03]  /*47fb0*/  LOP3.LUT R0, R0, 0x40, RZ, 0x3c, !PT ;  /* 0x0000004000007812 */ /* 0x000fc600078e3cff */
[----:B------:R-:W-:Y:S04]  /*47fc0*/  STL [R1+0x43b0], R13 ;  /* 0x0043b00d01007387 */ /* 0x000fe80000100800 */
[----:B---3--:R-:W-:Y:S04]  /*47fd0*/  STS.U16 [R0+UR4+0x800], R16 ;  /* 0x0008001000007988 */ /* 0x008fe80008000404 */
[----:B--2---:R-:W-:Y:S04]  /*47fe0*/  STS.U16 [R0+UR4+0x880], R17 ;  /* 0x0008801100007988 */ /* 0x004fe80008000404 */
[----:B------:R-:W-:Y:S04]  /*47ff0*/  STS.U16 [R0+UR4+0x900], R18 ;  /* 0x0009001200007988 */ /* 0x000fe80008000404 */
[----:B------:R-:W-:Y:S04]  /*48000*/  STS.U16 [R0+UR4+0x980], R19 ;  /* 0x0009801300007988 */ /* 0x000fe80008000404 */
[----:B----4-:R-:W-:Y:S04]  /*48010*/  STS.U16 [R0+UR4+0x1800], R20 ;  /* 0x0018001400007988 */ /* 0x010fe80008000404 */
[----:B------:R-:W-:Y:S04]  /*48020*/  STS.U16 [R0+UR4+0x1880], R21 ;  /* 0x0018801500007988 */ /* 0x000fe80008000404 */
[----:B------:R-:W-:Y:S04]  /*48030*/  STS.U16 [R0+UR4+0x1900], R22 ;  /* 0x0019001600007988 */ /* 0x000fe80008000404 */
[----:B------:R0:W-:Y:S04]  /*48040*/  STS.U16 [R0+UR4+0x1980], R15 ;  /* 0x0019800f00007988 */ /* 0x0001e80008000404 */
[----:B------:R1:W-:Y:S04]  /*48050*/  STS.U16 [R0+UR4+0x2800], R14 ;  /* 0x0028000e00007988 */ /* 0x0003e80008000404 */
[----:B------:R2:W-:Y:S04]  /*48060*/  STS.U16 [R0+UR4+0x2880], R2 ;  /* 0x0028800200007988 */ /* 0x0005e80008000404 */
[----:B0-----:R-:W3:Y:S04]  /*48070*/  LDL.LU R15, [R1+0x488] ;  /* 0x00048800010f7983 */ /* 0x001ee80000300800 */
[----:B-1----:R-:W4:Y:S04]  /*48080*/  LDL.LU R14, [R1+0x484] ;  /* 0x00048400010e7983 */ /* 0x002f280000300800 */
[----:B--2---:R-:W2:Y:S04]  /*48090*/  LDL.LU R2, [R1+0x3c0] ;  /* 0x0003c00001027983 */ /* 0x004ea80000300800 */
        /* <DEDUP_REMOVED lines=9> */
[----:B------:R-:W-:Y:S04]  /*48130*/  STS.U16 [R0+UR4+0x4980], R5 ;  /* 0x0049800500007988 */ /* 0x000fe80008000404 */
[----:B------:R-:W-:Y:S04]  /*48140*/  STS.U16 [R0+UR4+0x5800], R6 ;  /* 0x0058000600007988 */ /* 0x000fe80008000404 */
[----:B------:R-:W-:Y:S04]  /*48150*/  STS.U16 [R0+UR4+0x5880], R7 ;  /* 0x0058800700007988 */ /* 0x000fe80008000404 */
[----:B------:R1:W-:Y:S04]  /*48160*/  STS.U16 [R0+UR4+0x5900], R9 ;  /* 0x0059000900007988 */ /* 0x0003e80008000404 */
[----:B------:R1:W-:Y:S04]  /*48170*/  STS.U16 [R0+UR4+0x5980], R10 ;  /* 0x0059800a00007988 */ /* 0x0003e80008000404 */
[----:B------:R1:W-:Y:S04]  /*48180*/  STS.U16 [R0+UR4+0x6800], R11 ;  /* 0x0068000b00007988 */ /* 0x0003e80008000404 */
[----:B------:R1:W-:Y:S04]  /*48190*/  STS.U16 [R0+UR4+0x6880], R12 ;  /* 0x0068800c00007988 */ /* 0x0003e80008000404 */
[----:B0-----:R-:W2:Y:S04]  /*481a0*/  LDL.LU R4, [R1+0x3b8] ;  /* 0x0003b80001047983 */ /* 0x001ea80000300800 */
[----:B-1----:R-:W2:Y:S04]  /*481b0*/  LDL.LU R9, [R1+0x3b0] ;  /* 0x0003b00001097983 */ /* 0x002ea80000300800 */
        /* <DEDUP_REMOVED lines=22> */
[----:B---3--:R0:W-:Y:S04]  /*48320*/  STS.U16 [R0+UR4+0x6900], R15 ;  /* 0x0069000f00007988 */ /* 0x0081e80008000404 */
[----:B----4-:R-:W-:Y:S04]  /*48330*/  STS.U16 [R0+UR4+0x6980], R14 ;  /* 0x0069800e00007988 */ /* 0x010fe80008000404 */
[----:B--2---:R1:W-:Y:S04]  /*48340*/  STS.U16 [R0+UR4+0x7800], R2 ;  /* 0x0078000200007988 */ /* 0x0043e80008000404 */
[----:B0-----:R-:W2:Y:S04]  /*48350*/  LDL.LU R15, [R1+0x7c] ;  /* 0x00007c00010f7983 */ /* 0x001ea80000300800 */
[----:B-1----:R-:W3:Y:S04]  /*48360*/  LDL.LU R2, [R1+0x78] ;  /* 0x0000780001027983 */ /* 0x002ee80000300800 */
[----:B------:R-:W4:Y:S04]  /*48370*/  LDL.LU R14, [R1+0x74] ;  /* 0x00007400010e7983 */ /* 0x000f280000300800 */
[----:B------:R0:W-:Y:S04]  /*48380*/  STS.U16 [R0+UR4+0x7880], R4 ;  /* 0x0078800400007988 */ /* 0x0001e80008000404 */
[----:B------:R1:W-:Y:S04]  /*48390*/  STS.U16 [R0+UR4+0x7900], R9 ;  /* 0x0079000900007988 */ /* 0x0003e80008000404 */
[----:B------:R1:W-:Y:S04]  /*483a0*/  STS.U16 [R0+UR4+0x7980], R10 ;  /* 0x0079800a00007988 */ /* 0x0003e80008000404 */
[----:B------:R1:W-:Y:S04]  /*483b0*/  STS.U16 [R0+UR4+0x8800], R11 ;  /* 0x0088000b00007988 */ /* 0x0003e80008000404 */
[----:B------:R1:W-:Y:S04]  /*483c0*/  STS.U16 [R0+UR4+0x8880], R12 ;  /* 0x0088800c00007988 */ /* 0x0003e80008000404 */
[----:B------:R-:W-:Y:S04]  /*483d0*/  STS.U16 [R0+UR4+0x8900], R13 ;  /* 0x0089000d00007988 */ /* 0x000fe80008000404 */
[----:B------:R-:W-:Y:S04]  /*483e0*/  STS.U16 [R0+UR4+0x8980], R16 ;  /* 0x0089801000007988 */ /* 0x000fe80008000404 */
[----:B------:R-:W-:Y:S04]  /*483f0*/  STS.U16 [R0+UR4+0x9800], R17 ;  /* 0x0098001100007988 */ /* 0x000fe80008000404 */
[----:B------:R-:W-:Y:S04]  /*48400*/  STS.U16 [R0+UR4+0x9880], R18 ;  /* 0x0098801200007988 */ /* 0x000fe80008000404 */
[----:B------:R1:W-:Y:S04]  /*48410*/  STS.U16 [R0+UR4+0x9900], R5 ;  /* 0x0099000500007988 */ /* 0x0003e80008000404 */
[----:B------:R1:W-:Y:S04]  /*48420*/  STS.U16 [R0+UR4+0x9980], R6 ;  /* 0x0099800600007988 */ /* 0x0003e80008000404 */
[----:B------:R1:W-:Y:S04]  /*48430*/  STS.U16 [R0+UR4+0xa800], R7 ;  /* 0x00a8000700007988 */ /* 0x0003e80008000404 */
[----:B------:R-:W-:Y:S04]  /*48440*/  STS.U16 [R0+UR4+0xa880], R19 ;  /* 0x00a8801300007988 */ /* 0x000fe80008000404 */
[----:B------:R-:W-:Y:S04]  /*48450*/  STS.U16 [R0+UR4+0xa900], R20 ;  /* 0x00a9001400007988 */ /* 0x000fe80008000404 */
[----:B0-----:R-:W4:Y:S04]  /*48460*/  LDL.LU R4, [R1+0x20] ;  /* 0x0000200001047983 */ /* 0x001f280000300800 */
[----:B------:R-:W-:Y:S04]  /*48470*/  STS.U16 [R0+UR4+0xa980], R21 ;  /* 0x00a9801500007988 */ /* 0x000fe80008000404 */
[----:B-1----:R-:W4:Y:S04]  /*48480*/  LDL.LU R9, [R1+0x43c0] ;  /* 0x0043c00001097983 */ /* 0x002f280000300800 */
[----:B------:R-:W-:Y:S04]  /*48490*/  STS.U16 [R0+UR4+0xb800], R22 ;  /* 0x00b8001600007988 */ /* 0x000fe80008000404 */
[----:B------:R-:W4:Y:S04]  /*484a0*/  LDL.LU R10, [R1+0x43bc] ;  /* 0x0043bc00010a7983 */ /* 0x000f280000300800 */
        /* <DEDUP_REMOVED lines=11> */
[----:B------:R-:W-:Y:S04]  /*48560*/  STS.U16 [R0+UR4+0xc980], R28 ;  /* 0x00c9801c00007988 */ /* 0x000fe80008000404 */
[----:B------:R-:W-:Y:S04]  /*48570*/  STS.U16 [R0+UR4+0xd800], R29 ;  /* 0x00d8001d00007988 */ /* 0x000fe80008000404 */
[----:B--2---:R-:W-:Y:S04]  /*48580*/  STS.U16 [R0+UR4+0xd880], R15 ;  /* 0x00d8800f00007988 */ /* 0x004fe80008000404 */
[----:B---3--:R0:W-:Y:S04]  /*48590*/  STS.U16 [R0+UR4+0xd900], R2 ;  /* 0x00d9000200007988 */ /* 0x0081e80008000404 */
[----:B0-----:R-:W2:Y:S04]  /*485a0*/  LDL.LU R2, [R1+0x934] ;  /* 0x0009340001027983 */ /* 0x001ea80000300800 */
        /* <DEDUP_REMOVED lines=10> */
[----:B------:R-:W-:-:S03]  /*48650*/  IMAD.SHL.U32 R20, R8, 0x2, RZ ;  /* 0x0000000208147824 */ /* 0x000fc600078e00ff */
[----:B----4-:R0:W-:Y:S04]  /*48660*/  STS.U16 [R0+UR4+0xd980], R14 ;  /* 0x00d9800e00007988 */ /* 0x0101e80008000404 */
[----:B------:R-:W4:Y:S04]  /*48670*/  LDL.LU R29, [R1+0x828] ;  /* 0x00082800011d7983 */ /* 0x000f280000300800 */
[----:B------:R-:W4:Y:S04]  /*48680*/  LDL.LU R25, [R1+0x6c4] ;  /* 0x0006c40001197983 */ /* 0x000f280000300800 */
[----:B------:R-:W4:Y:S04]  /*48690*/  LDL.LU R15, [R1+0x6c0] ;  /* 0x0006c000010f7983 */ /* 0x000f280000300800 */
[----:B------:R1:W-:Y:S01]  /*486a0*/  STS.U16 [R0+UR4+0xe800], R4 ;  /* 0x00e8000400007988 */ /* 0x0003e20008000404 */
[----:B------:R-:W-:-:S03]  /*486b0*/  LOP3.LUT R20, R20, 0x50, RZ, 0x3c, !PT ;  /* 0x0000005014147812 */ /* 0x000fc600078e3cff */
[----:B0-----:R-:W4:Y:S04]  /*486c0*/  LDL.LU R14, [R1+0x6bc] ;  /* 0x0006bc00010e7983 */ /* 0x001f280000300800 */
[----:B------:R0:W-:Y:S04]  /*486d0*/  STS.U16 [R0+UR4+0xe880], R5 ;  /* 0x00e8800500007988 */ /* 0x0001e80008000404 */
[----:B------:R0:W-:Y:S04]  /*486e0*/  STS.U16 [R0+UR4+0xe900], R6 ;  /* 0x00e9000600007988 */ /* 0x0001e80008000404 */
[----:B-1----:R-:W4:Y:S04]  /*486f0*/  LDL.LU R4, [R1+0x6b8] ;  /* 0x0006b80001047983 */ /* 0x002f280000300800 */
[----:B------:R1:W-:Y:S04]  /*48700*/  STS.U16 [R0+UR4+0xe980], R7 ;  /* 0x00e9800700007988 */ /* 0x0003e80008000404 */
[----:B------:R-:W-:Y:S04]  /*48710*/  STS.U16 [R0+UR4+0xf800], R12 ;  /* 0x00f8000c00007988 */ /* 0x000fe80008000404 */
[----:B------:R-:W-:Y:S04]  /*48720*/  STS.U16 [R0+UR4+0xf880], R11 ;  /* 0x00f8800b00007988 */ /* 0x000fe80008000404 */
[----:B------:R-:W-:Y:S04]  /*48730*/  STS.U16 [R0+UR4+0xf900], R10 ;  /* 0x00f9000a00007988 */ /* 0x000fe80008000404 */
[----:B------:R1:W-:Y:S04]  /*48740*/  STS.U16 [R0+UR4+0xf980], R9 ;  /* 0x00f9800900007988 */ /* 0x0003e80008000404 */
[----:B0-----:R-:W4:Y:S04]  /*48750*/  LDL.LU R5, [R1+0x634] ;  /* 0x0006340001057983 */ /* 0x001f280000300800 */
[----:B------:R-:W4:Y:S04]  /*48760*/  LDL.LU R6, [R1+0x630] ;  /* 0x0006300001067983 */ /* 0x000f280000300800 */
[----:B-1----:R-:W4:Y:S04]  /*48770*/  LDL.LU R7, [R1+0x62c] ;  /* 0x00062c0001077983 */ /* 0x002f280000300800 */
[----:B------:R-:W4:Y:S04]  /*48780*/  LDL.LU R8, [R1+0x628] ;  /* 0x0006280001087983 */ /* 0x000f280000300800 */
[----:B------:R-:W4:Y:S04]  /*48790*/  LDL.LU R0, [R1+0x5c0] ;  /* 0x0005c00001007983 */ /* 0x000f280000300800 */
[----:B--2---:R0:W-:Y:S04]  /*487a0*/  STS.U16 [R20+UR4+0xa00], R2 ;  /* 0x000a000214007988 */ /* 0x0041e80008000404 */
[----:B0-----:R-:W2:Y:S04]  /*487b0*/  LDL.LU R2, [R1+0x5b8] ;  /* 0x0005b80001027983 */ /* 0x001ea80000300800 */
[----:B---3--:R-:W-:Y:S04]  /*487c0*/  STS.U16 [R20+UR4+0xa80], R18 ;  /* 0x000a801214007988 */ /* 0x008fe80008000404 */
[----:B------:R-:W-:Y:S04]  /*487d0*/  STS.U16 [R20+UR4+0xb00], R19 ;  /* 0x000b001314007988 */ /* 0x000fe80008000404 */
[----:B------:R-:W-:Y:S04]  /*487e0*/  STS.U16 [R20+UR4+0xb80], R21 ;  /* 0x000b801514007988 */ /* 0x000fe80008000404 */
[----:B------:R-:W-:Y:S04]  /*487f0*/  STS.U16 [R20+UR4+0x1a00], R22 ;  /* 0x001a001614007988 */ /* 0x000fe80008000404 */
[----:B------:R-:W-:Y:S04]  /*48800*/  STS.U16 [R20+UR4+0x1a80], R23 ;  /* 0x001a801714007988 */ /* 0x000fe80008000404 */
[----:B------:R-:W-:Y:S04]  /*48810*/  STS.U16 [R20+UR4+0x1b00], R24 ;  /* 0x001b001814007988 */ /* 0x000fe80008000404 */
[----:B------:R0:W-:Y:S04]  /*48820*/  STS.U16 [R20+UR4+0x1b80], R26 ;  /* 0x001b801a14007988 */ /* 0x0001e80008000404 */
[----:B------:R1:W-:Y:S04]  /*48830*/  STS.U16 [R20+UR4+0x2a00], R3 ;  /* 0x002a000314007988 */ /* 0x0003e80008000404 */
[----:B------:R3:W-:Y:S04]  /*48840*/  STS.U16 [R20+UR4+0x2a80], R27 ;  /* 0x002a801b14007988 */ /* 0x0007e80008000404 */
[----:B------:R3:W-:Y:S04]  /*48850*/  STS.U16 [R20+UR4+0x2b00], R28 ;  /* 0x002b001c14007988 */ /* 0x0007e80008000404 */
[----:B----4-:R4:W-:Y:S04]  /*48860*/  STS.U16 [R20+UR4+0x2b80], R29 ;  /* 0x002b801d14007988 */ /* 0x0109e80008000404 */
[----:B------:R-:W-:Y:S04]  /*48870*/  STS.U16 [R20+UR4+0x3a00], R25 ;  /* 0x003a001914007988 */ /* 0x000fe80008000404 */
[----:B------:R-:W-:Y:S04]  /*48880*/  STS.U16 [R20+UR4+0x3a80], R15 ;  /* 0x003a800f14007988 */ /* 0x000fe80008000404 */
[----:B0-----:R-:W2:Y:S04]  /*48890*/  LDL.LU R26, [R1+0x5b0] ;  /* 0x0005b000011a7983 */ /* 0x001ea80000300800 */
[----:B-1----:R-:W2:Y:S04]  /*488a0*/  LDL.LU R3, [R1+0x538] ;  /* 0x0005380001037983 */ /* 0x002ea80000300800 */
[----:B---3--:R-:W3:Y:S04]  /*488b0*/  LDL.LU R27, [R1+0x480] ;  /* 0x00048000011b7983 */ /* 0x008ee80000300800 */
[----:B------:R-:W3:Y:S04]  /*488c0*/  LDL.LU R28, [R1+0x478] ;  /* 0x00047800011c7983 */ /* 0x000ee80000300800 */
[----:B----4-:R-:W4:Y:S04]  /*488d0*/  LDL.LU R29, [R1+0x470] ;  /* 0x00047000011d7983 */ /* 0x010f280000300800 */
[----:B------:R0:W-:Y:S04]  /*488e0*/  STS.U16 [R20+UR4+0x3b00], R14 ;  /* 0x003b000e14007988 */ /* 0x0001e80008000404 */
[----:B------:R-:W4:Y:S04]  /*488f0*/  LDL.LU R13, [R1+0x468] ;  /* 0x00046800010d7983 */ /* 0x000f280000300800 */
[----:B------:R1:W-:Y:S04]  /*48900*/  STS.U16 [R20+UR4+0x3b80], R4 ;  /* 0x003b800414007988 */ /* 0x0003e80008000404 */
[----:B------:R-:W4:Y:S04]  /*48910*/  LDL.LU R16, [R1+0x3a0] ;  /* 0x0003a00001107983 */ /* 0x000f280000300800 */
[----:B------:R-:W-:Y:S04]  /*48920*/  STS.U16 [R20+UR4+0x4a00], R5 ;  /* 0x004a000514007988 */ /* 0x000fe80008000404 */
[----:B------:R-:W4:Y:S04]  /*48930*/  LDL.LU R17, [R1+0x398] ;  /* 0x0003980001117983 */ /* 0x000f280000300800 */
[----:B------:R-:W-:Y:S04]  /*48940*/  STS.U16 [R20+UR4+0x4a80], R6 ;  /* 0x004a800614007988 */ /* 0x000fe80008000404 */
[----:B------:R-:W-:Y:S04]  /*48950*/  STS.U16 [R20+UR4+0x4b00], R7 ;  /* 0x004b000714007988 */ /* 0x000fe80008000404 */
[----:B0-----:R-:W4:Y:S04]  /*48960*/  LDL.LU R14, [R1+0x390] ;  /* 0x00039000010e7983 */ /* 0x001f280000300800 */
[----:B-1----:R-:W4:Y:S04]  /*48970*/  LDL.LU R4, [R1+0x388] ;  /* 0x0003880001047983 */ /* 0x002f280000300800 */
[----:B------:R-:W-:Y:S04]  /*48980*/  STS.U16 [R20+UR4+0x4b80], R8 ;  /* 0x004b800814007988 */ /* 0x000fe80008000404 */
[----:B------:R-:W4:Y:S04]  /*48990*/  LDL.LU R18, [R1+0x330] ;  /* 0x0003300001127983 */ /* 0x000f280000300800 */
[----:B------:R0:W-:Y:S04]  /*489a0*/  STS.U16 [R20+UR4+0x5a00], R0 ;  /* 0x005a000014007988 */ /* 0x0001e80008000404 */
[----:B------:R-:W4:Y:S04]  /*489b0*/  LDL.LU R19, [R1+0x32c] ;  /* 0x00032c0001137983 */ /* 0x000f280000300800 */
[----:B0-----:R-:W4:Y:S04]  /*489c0*/  LDL.LU R0, [R1+0x328] ;  /* 0x0003280001007983 */ /* 0x001f280000300800 */
[----:B--2---:R0:W-:Y:S04]  /*489d0*/  STS.U16 [R20+UR4+0x5a80], R2 ;  /* 0x005a800214007988 */ /* 0x0041e80008000404 */
        /* <DEDUP_REMOVED lines=8> */
[----:B------:R0:W-:Y:S04]  /*48a60*/  STS.U16 [R20+UR4+0x5b00], R26 ;  /* 0x005b001a14007988 */ /* 0x0001e80008000404 */
[----:B------:R-:W2:Y:S04]  /*48a70*/  LDL.LU R23, [R1+0x184] ;  /* 0x0001840001177983 */ /* 0x000ea80000300800 */
[----:B------:R1:W-:Y:S04]  /*48a80*/  STS.U16 [R20+UR4+0x5b80], R3 ;  /* 0x005b800314007988 */ /* 0x0003e80008000404 */
[----:B------:R-:W2:Y:S04]  /*48a90*/  LDL.LU R24, [R1+0x130] ;  /* 0x0001300001187983 */ /* 0x000ea80000300800 */
[----:B---3--:R3:W-:Y:S04]  /*48aa0*/  STS.U16 [R20+UR4+0x6a00], R27 ;  /* 0x006a001b14007988 */ /* 0x0087e80008000404 */
[----:B------:R-:W2:Y:S04]  /*48ab0*/  LDL.LU R25, [R1+0x12c] ;  /* 0x00012c0001197983 */ /* 0x000ea80000300800 */
[----:B------:R3:W-:Y:S04]  /*48ac0*/  STS.U16 [R20+UR4+0x6a80], R28 ;  /* 0x006a801c14007988 */ /* 0x0007e80008000404 */
[----:B----4-:R4:W-:Y:S04]  /*48ad0*/  STS.U16 [R20+UR4+0x6b00], R29 ;  /* 0x006b001d14007988 */ /* 0x0109e80008000404 */
[----:B------:R4:W-:Y:S04]  /*48ae0*/  STS.U16 [R20+UR4+0x6b80], R13 ;  /* 0x006b800d14007988 */ /* 0x0009e80008000404 */
[----:B0-----:R-:W2:Y:S04]  /*48af0*/  LDL.LU R26, [R1+0x128] ;  /* 0x00012800011a7983 */ /* 0x001ea80000300800 */
[----:B-1----:R-:W2:Y:S04]  /*48b00*/  LDL.LU R3, [R1+0x124] ;  /* 0x0001240001037983 */ /* 0x002ea80000300800 */
[----:B------:R0:W-:Y:S04]  /*48b10*/  STS.U16 [R20+UR4+0x7a00], R16 ;  /* 0x007a001014007988 */ /* 0x0001e80008000404 */
[----:B---3--:R-:W3:Y:S04]  /*48b20*/  LDL.LU R27, [R1+0xd0] ;  /* 0x0000d000011b7983 */ /* 0x008ee80000300800 */
[----:B------:R-:W3:Y:S04]  /*48b30*/  LDL.LU R28, [R1+0xcc] ;  /* 0x0000cc00011c7983 */ /* 0x000ee80000300800 */
[----:B----4-:R-:W4:Y:S04]  /*48b40*/  LDL.LU R29, [R1+0xc8] ;  /* 0x0000c800011d7983 */ /* 0x010f280000300800 */
[----:B------:R1:W-:Y:S04]  /*48b50*/  STS.U16 [R20+UR4+0x7a80], R17 ;  /* 0x007a801114007988 */ /* 0x0003e80008000404 */
[----:B------:R-:W4:Y:S04]  /*48b60*/  LDL.LU R13, [R1+0x43b0] ;  /* 0x0043b000010d7983 */ /* 0x000f280000300800 */
[----:B------:R1:W-:Y:S04]  /*48b70*/  STS.U16 [R20+UR4+0x7b00], R14 ;  /* 0x007b000e14007988 */ /* 0x0003e80008000404 */
[----:B0-----:R-:W4:Y:S04]  /*48b80*/  LDL.LU R16, [R1+0x43ac] ;  /* 0x0043ac0001107983 */ /* 0x001f280000300800 */
[----:B------:R0:W-:Y:S04]  /*48b90*/  STS.U16 [R20+UR4+0x7b80], R4 ;  /* 0x007b800414007988 */ /* 0x0001e80008000404 */
[----:B------:R0:W-:Y:S04]  /*48ba0*/  STS.U16 [R20+UR4+0x8a00], R18 ;  /* 0x008a001214007988 */ /* 0x0001e80008000404 */
[----:B------:R0:W-:Y:S04]  /*48bb0*/  STS.U16 [R20+UR4+0x8a80], R19 ;  /* 0x008a801314007988 */ /* 0x0001e80008000404 */
[----:B-1----:R-:W4:Y:S04]  /*48bc0*/  LDL.LU R17, [R1+0x43a8] ;  /* 0x0043a80001117983 */ /* 0x002f280000300800 */
[----:B------:R-:W4:Y:S04]  /*48bd0*/  LDL.LU R14, [R1+0xc4] ;  /* 0x0000c400010e7983 */ /* 0x000f280000300800 */
[----:B------:R1:W-:Y:S04]  /*48be0*/  STS.U16 [R20+UR4+0x8b00], R0 ;  /* 0x008b000014007988 */ /* 0x0003e80008000404 */
[----:B0-----:R-:W4:Y:S04]  /*48bf0*/  LDL.LU R4, [R1+0x70] ;  /* 0x0000700001047983 */ /* 0x001f280000300800 */
[----:B------:R-:W4:Y:S04]  /*48c00*/  LDL.LU R18, [R1+0x43a4] ;  /* 0x0043a40001127983 */ /* 0x000f280000300800 */
[----:B------:R-:W4:Y:S04]  /*48c10*/  LDL.LU R19, [R1+0x43a0] ;  /* 0x0043a00001137983 */ /* 0x000f280000300800 */
[----:B-1----:R-:W4:Y:S04]  /*48c20*/  LDL.LU R0, [R1+0x439c] ;  /* 0x00439c0001007983 */ /* 0x002f280000300800 */
[----:B--2---:R0:W-:Y:S04]  /*48c30*/  STS.U16 [R20+UR4+0x8b80], R2 ;  /* 0x008b800214007988 */ /* 0x0041e80008000404 */
[----:B------:R-:W-:Y:S04]  /*48c40*/  STS.U16 [R20+UR4+0x9a00], R21 ;  /* 0x009a001514007988 */ /* 0x000fe80008000404 */
[----:B------:R-:W-:Y:S04]  /*48c50*/  STS.U16 [R20+UR4+0x9a80], R22 ;  /* 0x009a801614007988 */ /* 0x000fe80008000404 */
[----:B------:R-:W-:Y:S04]  /*48c60*/  STS.U16 [R20+UR4+0x9b00], R15 ;  /* 0x009b000f14007988 */ /* 0x000fe80008000404 */
[----:B------:R1:W-:Y:S04]  /*48c70*/  STS.U16 [R20+UR4+0x9b80], R5 ;  /* 0x009b800514007988 */ /* 0x0003e80008000404 */
[----:B------:R2:W-:Y:S04]  /*48c80*/  STS.U16 [R20+UR4+0xaa00], R6 ;  /* 0x00aa000614007988 */ /* 0x0005e80008000404 */
[----:B------:R2:W-:Y:S04]  /*48c90*/  STS.U16 [R20+UR4+0xaa80], R7 ;  /* 0x00aa800714007988 */ /* 0x0005e80008000404 */
[----:B0-----:R-:W4:Y:S04]  /*48ca0*/  LDL.LU R2, [R1+0x4398] ;  /* 0x0043980001027983 */ /* 0x001f280000300800 */
[----:B------:R0:W-:Y:S04]  /*48cb0*/  STS.U16 [R20+UR4+0xab00], R8 ;  /* 0x00ab000814007988 */ /* 0x0001e80008000404 */
[----:B-1----:R-:W4:Y:S04]  /*48cc0*/  LDL.LU R5, [R1+0x64] ;  /* 0x0000640001057983 */ /* 0x002f280000300800 */
[----:B--2---:R-:W2:Y:S04]  /*48cd0*/  LDL.LU R6, [R1+0x10] ;  /* 0x0000100001067983 */ /* 0x004ea80000300800 */
[----:B------:R-:W2:Y:S04]  /*48ce0*/  LDL.LU R7, [R1+0xc] ;  /* 0x00000c0001077983 */ /* 0x000ea80000300800 */
[----:B0-----:R-:W2:Y:S04]  /*48cf0*/  LDL.LU R8, [R1+0x8] ;  /* 0x0000080001087983 */ /* 0x001ea80000300800 */
[----:B------:R0:W-:Y:S04]  /*48d00*/  STS.U16 [R20+UR4+0xab80], R23 ;  /* 0x00ab801714007988 */ /* 0x0001e80008000404 */
[----:B------:R1:W-:Y:S04]  /*48d10*/  STS.U16 [R20+UR4+0xba00], R24 ;  /* 0x00ba001814007988 */ /* 0x0003e80008000404 */
[----:B------:R-:W2:Y:S04]  /*48d20*/  LDL.LU R15, [R1+0x4] ;  /* 0x00000400010f7983 */ /* 0x000ea80000300800 */
[----:B------:R4:W-:Y:S04]  /*48d30*/  STS.U16 [R20+UR4+0xba80], R25 ;  /* 0x00ba801914007988 */ /* 0x0009e80008000404 */
[----:B------:R4:W-:Y:S04]  /*48d40*/  STS.U16 [R20+UR4+0xbb00], R26 ;  /* 0x00bb001a14007988 */ /* 0x0009e80008000404 */
[----:B------:R-:W2:Y:S04]  /*48d50*/  LDL.LU R21, [R1+0x924] ;  /* 0x0009240001157983 */ /* 0x000ea80000300800 */
[----:B------:R4:W-:Y:S04]  /*48d60*/  STS.U16 [R20+UR4+0xbb80], R3 ;  /* 0x00bb800314007988 */ /* 0x0009e80008000404 */
[----:B------:R-:W2:Y:S04]  /*48d70*/  LDL.LU R22, [R1+0x920] ;  /* 0x0009200001167983 */ /* 0x000ea80000300800 */
[----:B---3--:R-:W-:Y:S04]  /*48d80*/  STS.U16 [R20+UR4+0xca00], R27 ;  /* 0x00ca001b14007988 */ /* 0x008fe80008000404 */
[----:B------:R-:W-:Y:S04]  /*48d90*/  STS.U16 [R20+UR4+0xca80], R28 ;  /* 0x00ca801c14007988 */ /* 0x000fe80008000404 */
[----:B0-----:R-:W3:Y:S04]  /*48da0*/  LDL.LU R23, [R1+0x91c] ;  /* 0x00091c0001177983 */ /* 0x001ee80000300800 */
[----:B-1----:R-:W3:Y:S04]  /*48db0*/  LDL.LU R24, [R1+0x918] ;  /* 0x0009180001187983 */ /* 0x002ee80000300800 */
[----:B----4-:R-:W-:Y:S04]  /*48dc0*/  STS.U16 [R20+UR4+0xcb00], R29 ;  /* 0x00cb001d14007988 */ /* 0x010fe80008000404 */
[----:B------:R-:W4:Y:S04]  /*48dd0*/  LDL.LU R25, [R1+0x8b4] ;  /* 0x0008b40001197983 */ /* 0x000f280000300800 */
[----:B------:R-:W-:Y:S04]  /*48de0*/  STS.U16 [R20+UR4+0xcb80], R14 ;  /* 0x00cb800e14007988 */ /* 0x000fe80008000404 */
[----:B------:R-:W4:Y:S04]  /*48df0*/  LDL.LU R26, [R1+0x8a8] ;  /* 0x0008a800011a7983 */ /* 0x000f280000300800 */
[----:B------:R0:W-:Y:S04]  /*48e00*/  STS.U16 [R20+UR4+0xda00], R4 ;  /* 0x00da000414007988 */ /* 0x0001e80008000404 */
[----:B------:R-:W4:Y:S04]  /*48e10*/  LDL.LU R3, [R1+0x824] ;  /* 0x0008240001037983 */ /* 0x000f280000300800 */
[----:B0-----:R-:W4:Y:S04]  /*48e20*/  LDL.LU R4, [R1+0x820] ;  /* 0x0008200001047983 */ /* 0x001f280000300800 */
[----:B------:R-:W4:Y:S04]  /*48e30*/  LDL.LU R27, [R1+0x81c] ;  /* 0x00081c00011b7983 */ /* 0x000f280000300800 */
[----:B------:R-:W4:Y:S04]  /*48e40*/  LDL.LU R28, [R1+0x818] ;  /* 0x00081800011c7983 */ /* 0x000f280000300800 */
[----:B------:R-:W4:Y:S04]  /*48e50*/  LDL.LU R29, [R1+0x6b4] ;  /* 0x0006b400011d7983 */ /* 0x000f280000300800 */
[----:B------:R0:W-:Y:S04]  /*48e60*/  STS.U16 [R20+UR4+0xda80], R2 ;  /* 0x00da800214007988 */ /* 0x0001e80008000404 */
[----:B------:R1:W-:Y:S04]  /*48e70*/  STS.U16 [R20+UR4+0xdb00], R0 ;  /* 0x00db000014007988 */ /* 0x0003e80008000404 */
[----:B------:R1:W-:Y:S04]  /*48e80*/  STS.U16 [R20+UR4+0xdb80], R5 ;  /* 0x00db800514007988 */ /* 0x0003e80008000404 */
[----:B--2---:R2:W-:Y:S04]  /*48e90*/  STS.U16 [R20+UR4+0xea00], R6 ;  /* 0x00ea000614007988 */ /* 0x0045e80008000404 */
[----:B------:R2:W-:Y:S04]  /*48ea0*/  STS.U16 [R20+UR4+0xea80], R7 ;  /* 0x00ea800714007988 */ /* 0x0005e80008000404 */
[----:B0-----:R-:W4:Y:S04]  /*48eb0*/  LDL.LU R2, [R1+0x6b0] ;  /* 0x0006b00001027983 */ /* 0x001f280000300800 */
[----:B-1----:R-:W4:Y:S04]  /*48ec0*/  LDL.LU R0, [R1+0x6ac] ;  /* 0x0006ac0001007983 */ /* 0x002f280000300800 */
[----:B------:R0:W-:Y:S04]  /*48ed0*/  STS.U16 [R20+UR4+0xeb00], R8 ;  /* 0x00eb000814007988 */ /* 0x0001e80008000404 */
[----:B------:R-:W3:Y:S04]  /*48ee0*/  LDL.LU R5, [R1+0x4394] ;  /* 0x0043940001057983 */ /* 0x000ee80000300800 */
[----:B--2---:R-:W2:Y:S04]  /*48ef0*/  LDL.LU R6, [R1+0x4390] ;  /* 0x0043900001067983 */ /* 0x004ea80000300800 */
[----:B------:R-:W4:Y:S04]  /*48f00*/  LDL.LU R7, [R1+0x438c] ;  /* 0x00438c0001077983 */ /* 0x000f280000300800 */
[----:B0-----:R-:W3:Y:S04]  /*48f10*/  LDL.LU R8, [R1+0x4388] ;  /* 0x0043880001087983 */ /* 0x001ee80000300800 */
[----:B------:R-:W-:Y:S01]  /*48f20*/  STS.U16 [R20+UR4+0xeb80], R15 ;  /* 0x00eb800f14007988 */ /* 0x000fe20008000404 */
[----:B------:R-:W0:Y:S03]  /*48f30*/  S2R R14, SR_TID.X ;  /* 0x00000000000e7919 */ /* 0x000e260000002100 */
[----:B---3--:R-:W-:Y:S04]  /*48f40*/  STS.U16 [R20+UR4+0xfa00], R8 ;  /* 0x00fa000814007988 */ /* 0x008fe80008000404 */
[----:B----4-:R1:W-:Y:S04]  /*48f50*/  STS.U16 [R20+UR4+0xfa80], R7 ;  /* 0x00fa800714007988 */ /* 0x0103e80008000404 */
[----:B--2---:R2:W-:Y:S04]  /*48f60*/  STS.U16 [R20+UR4+0xfb00], R6 ;  /* 0x00fb000614007988 */ /* 0x0045e80008000404 */
[----:B-1----:R-:W3:Y:S04]  /*48f70*/  LDL.LU R7, [R1+0x8ac] ;  /* 0x0008ac0001077983 */ /* 0x002ee80000300800 */
[----:B--2---:R-:W2:Y:S01]  /*48f80*/  LDL.LU R6, [R1+0x8b0] ;  /* 0x0008b00001067983 */ /* 0x004ea20000300800 */
[----:B0-----:R-:W-:-:S05]  /*48f90*/  LOP3.LUT R14, R14, 0x3f, RZ, 0xc0, !PT ;  /* 0x0000003f0e0e7812 */ /* 0x001fca00078ec0ff */
[----:B------:R-:W-:Y:S01]  /*48fa0*/  IMAD.SHL.U32 R15, R14, 0x2, RZ ;  /* 0x000000020e0f7824 */ /* 0x000fe200078e00ff */
[----:B------:R0:W-:Y:S04]  /*48fb0*/  STS.U16 [R20+UR4+0xfb80], R5 ;  /* 0x00fb800514007988 */ /* 0x0001e80008000404 */
[----:B------:R-:W-:-:S05]  /*48fc0*/  LOP3.LUT R15, R15, 0x60, RZ, 0x3c, !PT ;  /* 0x000000600f0f7812 */ /* 0x000fca00078e3cff */
[----:B------:R1:W-:Y:S04]  /*48fd0*/  STS.U16 [R15+UR4+0xc00], R21 ;  /* 0x000c00150f007988 */ /* 0x0003e80008000404 */
[----:B0-----:R-:W4:Y:S04]  /*48fe0*/  LDL.LU R20, [R1+0x4384] ;  /* 0x0043840001147983 */ /* 0x001f280000300800 */
        /* <DEDUP_REMOVED lines=9> */
[----:B--2---:R0:W-:Y:S04]  /*49080*/  STS.U16 [R15+UR4+0x1c80], R6 ;  /* 0x001c80060f007988 */ /* 0x0041e80008000404 */
[----:B---3--:R1:W-:Y:S04]  /*49090*/  STS.U16 [R15+UR4+0x1d00], R7 ;  /* 0x001d00070f007988 */ /* 0x0083e80008000404 */
[----:B------:R2:W-:Y:S04]  /*490a0*/  STS.U16 [R15+UR4+0x1d80], R26 ;  /* 0x001d801a0f007988 */ /* 0x0005e80008000404 */
[----:B------:R3:W-:Y:S04]  /*490b0*/  STS.U16 [R15+UR4+0x2c00], R3 ;  /* 0x002c00030f007988 */ /* 0x0007e80008000404 */
[----:B------:R3:W-:Y:S04]  /*490c0*/  STS.U16 [R15+UR4+0x2c80], R4 ;  /* 0x002c80040f007988 */ /* 0x0007e80008000404 */
[----:B------:R3:W-:Y:S04]  /*490d0*/  STS.U16 [R15+UR4+0x2d00], R27 ;  /* 0x002d001b0f007988 */ /* 0x0007e80008000404 */
[----:B------:R3:W-:Y:S04]  /*490e0*/  STS.U16 [R15+UR4+0x2d80], R28 ;  /* 0x002d801c0f007988 */ /* 0x0007e80008000404 */
[----:B0-----:R-:W4:Y:S04]  /*490f0*/  LDL R6, [R1+0x2580] ;  /* 0x0025800001067983 */ /* 0x001f280000100800 */
[----:B-1----:R-:W4:Y:S04]  /*49100*/  LDL R7, [R1+0x257c] ;  /* 0x00257c0001077983 */ /* 0x002f280000100800 */
[----:B--2---:R-:W2:Y:S04]  /*49110*/  LDL.LU R26, [R1+0x436c] ;  /* 0x00436c00011a7983 */ /* 0x004ea80000300800 */
[----:B---3--:R-:W3:Y:S04]  /*49120*/  LDL.LU R3, [R1+0x4368] ;  /* 0x0043680001037983 */ /* 0x008ee80000300800 */
[----:B------:R-:W4:Y:S04]  /*49130*/  LDL.LU R4, [R1+0x4364] ;  /* 0x0043640001047983 */ /* 0x000f280000300800 */
[----:B------:R-:W2:Y:S04]  /*49140*/  LDL.LU R27, [R1+0x4360] ;  /* 0x00436000011b7983 */ /* 0x000ea80000300800 */
[----:B------:R-:W3:Y:S04]  /*49150*/  LDL.LU R28, [R1+0x435c] ;  /* 0x00435c00011c7983 */ /* 0x000ee80000300800 */
[----:B------:R0:W-:Y:S04]  /*49160*/  STS.U16 [R15+UR4+0x3c00], R29 ;  /* 0x003c001d0f007988 */ /* 0x0001e80008000404 */
[----:B------:R1:W-:Y:S04]  /*49170*/  STS.U16 [R15+UR4+0x3c80], R2 ;  /* 0x003c80020f007988 */ /* 0x0003e80008000404 */
[----:B------:R1:W-:Y:S04]  /*49180*/  STS.U16 [R15+UR4+0x3d00], R0 ;  /* 0x003d00000f007988 */ /* 0x0003e80008000404 */
[----:B0-----:R-:W2:Y:S04]  /*49190*/  LDL.LU R29, [R1+0x4358] ;  /* 0x00435800011d7983 */ /* 0x001ea80000300800 */
[----:B-1----:R-:W3:Y:S04]  /*491a0*/  LDL.LU R2, [R1+0x4354] ;  /* 0x0043540001027983 */ /* 0x002ee80000300800 */
[----:B------:R-:W4:Y:S01]  /*491b0*/  LDL.LU R0, [R1+0x4350] ;  /* 0x0043500001007983 */ /* 0x000f220000300800 */
[----:B------:R-:W-:-:S03]  /*491c0*/  LOP3.LUT R14, R14, 0x40, RZ, 0xfc, !PT ;  /* 0x000000400e0e7812 */ /* 0x000fc600078efcff */
[----:B----4-:R0:W-:Y:S04]  /*491d0*/  STS.U16 [R15+UR4+0x3d80], R0 ;  /* 0x003d80000f007988 */ /* 0x0101e80008000404 */
[----:B0-----:R-:W4:Y:S01]  /*491e0*/  LDL.LU R0, [R1+0x434c] ;  /* 0x00434c0001007983 */ /* 0x001f220000300800 */
[----:B------:R-:W-:Y:S02]  /*491f0*/  ISETP.GE.AND P2, PT, R14, R4, PT ;  /* 0x000000040e00720c */ /* 0x000fe40003f46270 */
[----:B----4-:R-:W-:-:S11]  /*49200*/  PRMT R0, RZ, 0x7610, R0 ;  /* 0x00007610ff007816 */ /* 0x010fd60000000000 */
[----:B------:R-:W4:Y:S04]  /*49210*/  @!P2 LDG.E.U16 R0, desc[UR50][R6.64] ;  /* 0x000000320600a981 */ /* 0x000f28000c1e1500 */
[----:B---3--:R0:W-:Y:S04]  /*49220*/  STS.U16 [R15+UR4+0x4c00], R2 ;  /* 0x004c00020f007988 */ /* 0x0081e80008000404 */
[----:B0-----:R-:W3:Y:S04]  /*49230*/  LDL.LU R15, [R1+0x4348] ;  /* 0x00434800010f7983 */ /* 0x001ee80000300800 */
[----:B------:R-:W2:Y:S04]  /*49240*/  LDL.LU R2, [R1+0x4344] ;  /* 0x0043440001027983 */ /* 0x000ea80000300800 */
[----:B----4-:R0:W-:Y:S04]  /*49250*/  STL [R1+0x104], R0 ;  /* 0x0001040001007387 */ /* 0x0101e80000100800 */
[----:B0-----:R-:W4:Y:S04]  /*49260*/  LDL.LU R0, [R1+0x4340] ;  /* 0x0043400001007983 */ /* 0x001f280000300800 */
[----:B------:R-:W3:Y:S04]  /*49270*/  LDL R6, [R1+0x24fc] ;  /* 0x0024fc0001067983 */ /* 0x000ee80000100800 */
[----:B------:R-:W3:Y:S01]  /*49280*/  LDL R7, [R1+0x2500] ;  /* 0x0025000001077983 */ /* 0x000ee20000100800 */
[----:B------:R-:W-:-:S02]  /*49290*/  ISETP.GE.AND P1, PT, R14, R4, PT ;  /* 0x000000040e00720c */ /* 0x000fc40003f26270 */
[----:B--2---:R-:W-:-:S11]  /*492a0*/  PRMT R2, RZ, 0x7610, R2 ;  /* 0x00007610ff027816 */ /* 0x004fd60000000002 */
[----:B---3--:R-:W-:-:S04]  /*492b0*/  @!P1 LOP3.LUT R7, R7, R6, RZ, 0x3c, !PT ;  /* 0x0000000607079212 */ /* 0x008fc800078e3cff */
[----:B------:R-:W-:-:S04]  /*492c0*/  @!P1 LOP3.LUT R6, R7, R6, RZ, 0x3c, !PT ;  /* 0x0000000607069212 */ /* 0x000fc800078e3cff */
[----:B------:R-:W-:-:S05]  /*492d0*/  @!P1 LOP3.LUT R7, R7, R6, RZ, 0x3c, !PT ;  /* 0x0000000607079212 */ /* 0x000fca00078e3cff */
[----:B------:R-:W2:Y:S01]  /*492e0*/  @!P1 LDG.E.U16 R2, desc[UR50][R6.64] ;  /* 0x0000003206029981 */ /* 0x000ea2000c1e1500 */
[----:B------:R-:W-:-:S03]  /*492f0*/  ISETP.GE.AND P0, PT, R14, R4, PT ;  /* 0x000000040e00720c */ /* 0x000fc60003f06270 */
[----:B--2---:R0:W-:Y:S04]  /*49300*/  STL [R1+0x100], R2 ;  /* 0x0001000201007387 */ /* 0x0041e80000100800 */
[----:B0-----:R-:W2:Y:S04]  /*49310*/  LDL.LU R2, [R1+0x433c] ;  /* 0x00433c0001027983 */ /* 0x001ea80000300800 */
[----:B------:R-:W3:Y:S04]  /*49320*/  LDL R6, [R1+0x247c] ;  /* 0x00247c0001067983 */ /* 0x000ee80000100800 */
[----:B------:R-:W3:Y:S01]  /*49330*/  LDL R7, [R1+0x2480] ;  /* 0x0024800001077983 */ /* 0x000ee20000100800 */
[----:B----4-:R-:W-:-:S02]  /*49340*/  PRMT R0, RZ, 0x7610, R0 ;  /* 0x00007610ff007816 */ /* 0x010fc40000000000 */
[----:B---3--:R-:W-:-:S04]  /*49350*/  @!P0 LOP3.LUT R7, R7, R6, RZ, 0x3c, !PT ;  /* 0x0000000607078212 */ /* 0x008fc800078e3cff */
[----:B------:R-:W-:-:S04]  /*49360*/  @!P0 LOP3.LUT R6, R7, R6, RZ, 0x3c, !PT ;  /* 0x0000000607068212 */ /* 0x000fc800078e3cff */
[----:B------:R-:W-:-:S05]  /*49370*/  @!P0 LOP3.LUT R7, R7, R6, RZ, 0x3c, !PT ;  /* 0x0000000607078212 */ /* 0x000fca00078e3cff */
[----:B------:R-:W3:Y:S01]  /*49380*/  @!P0 LDG.E.U16 R0, desc[UR50][R6.64] ;  /* 0x0000003206008981 */ /* 0x000ee2000c1e1500 */
[----:B------:R-:W-:-:S03]  /*49390*/  ISETP.GE.AND P3, PT, R14, R4, PT ;  /* 0x000000040e00720c */ /* 0x000fc60003f66270 */
[----:B---3--:R0:W-:Y:S04]  /*493a0*/  STL [R1+0xfc], R0 ;  /* 0x0000fc0001007387 */ /* 0x0081e80000100800 */
[----:B0-----:R-:W3:Y:S04]  /*493b0*/  LDL.LU R0, [R1+0x4338] ;  /* 0x0043380001007983 */ /* 0x001ee80000300800 */
[----:B------:R-:W4:Y:S04]  /*493c0*/  LDL R6, [R1+0x23fc] ;  /* 0x0023fc0001067983 */ /* 0x000f280000100800 */
[----:B------:R-:W4:Y:S01]  /*493d0*/  LDL R7, [R1+0x2400] ;  /* 0x0024000001077983 */ /* 0x000f220000100800 */
[----:B--2---:R-:W-:-:S02]  /*493e0*/  PRMT R2, RZ, 0x7610, R2 ;  /* 0x00007610ff027816 */ /* 0x004fc40000000002 */
[----:B----4-:R-:W-:-:S04]  /*493f0*/  @!P3 LOP3.LUT R7, R7, R6, RZ, 0x3c, !PT ;  /* 0x000000060707b212 */ /* 0x010fc800078e3cff */
[----:B------:R-:W-:-:S04]  /*49400*/  @!P3 LOP3.LUT R6, R7, R6, RZ, 0x3c, !PT ;  /* 0x000000060706b212 */ /* 0x000fc800078e3cff */
[----:B------:R-:W-:-:S05]  /*49410*/  @!P3 LOP3.LUT R7, R7, R6, RZ, 0x3c, !PT ;  /* 0x000000060707b212 */ /* 0x000fca00078e3cff */
[----:B------:R-:W2:Y:S01]  /*49420*/  @!P3 LDG.E.U16 R2, desc[UR50][R6.64] ;  /* 0x000000320602b981 */ /* 0x000ea2000c1e1500 */
[----:B------:R-:W-:-:S03]  /*49430*/  ISETP.GE.AND P2, PT, R14, R4, PT ;  /* 0x000000040e00720c */ /* 0x000fc60003f46270 */
[----:B--2---:R0:W-:Y:S04]  /*49440*/  STL [R1+0xf8], R2 ;  /* 0x0000f80201007387 */ /* 0x0041e80000100800 */
[----:B0-----:R-:W2:Y:S04]  /*49450*/  LDL.LU R2, [R1+0x4334] ;  /* 0x0043340001027983 */ /* 0x001ea80000300800 */
[----:B------:R-:W4:Y:S04]  /*49460*/  LDL R6, [R1+0x237c] ;  /* 0x00237c0001067983 */ /* 0x000f280000100800 */
[----:B------:R-:W4:Y:S01]  /*49470*/  LDL R7, [R1+0x2380] ;  /* 0x0023800001077983 */ /* 0x000f220000100800 */
[----:B---3--:R-:W-:-:S02]  /*49480*/  PRMT R0, RZ, 0x7610, R0 ;  /* 0x00007610ff007816 */ /* 0x008fc40000000000 */
[----:B----4-:R-:W-:-:S04]  /*49490*/  @!P2 LOP3.LUT R7, R7, R6, RZ, 0x3c, !PT ;  /* 0x000000060707a212 */ /* 0x010fc800078e3cff */
        /* <DEDUP_REMOVED lines=118> */
[----:B------:R-:W-:-:S02]  /*49c00*/  PRMT R15, RZ, 0x7610, R15 ;  /* 0x00007610ff0f7816 */ /* 0x000fc4000000000f */
[----:B----4-:R-:W-:-:S04]  /*49c10*/  @!P2 LOP3.LUT R7, R7, R6, RZ, 0x3c, !PT ;  /* 0x000000060707a212 */ /* 0x010fc800078e3cff */
[----:B------:R-:W-:-:S04]  /*49c20*/  @!P2 LOP3.LUT R6, R7, R6, RZ, 0x3c, !PT ;  /* 0x000000060706a212 */ /* 0x000fc800078e3cff */
[----:B------:R-:W-:-:S05]  /*49c30*/  @!P2 LOP3.LUT R7, R7, R6, RZ, 0x3c, !PT ;  /* 0x000000060707a212 */ /* 0x000fca00078e3cff */
[----:B------:R0:W4:Y:S04]  /*49c40*/  @!P2 LDG.E.U16 R15, desc[UR50][R6.64] ;  /* 0x00000032060fa981 */ /* 0x000128000c1e1500 */
[----:B------:R-:W0:Y:S04]  /*49c50*/  LDL R6, [R1+0x1cfc] ;  /* 0x001cfc0001067983 */ /* 0x000e280000100800 */
[----:B------:R-:W0:Y:S01]  /*49c60*/  LDL R7, [R1+0x1d00] ;  /* 0x001d000001077983 */ /* 0x000e220000100800 */
[----:B------:R-:W-:Y:S02]  /*49c70*/  ISETP.GE.AND P1, PT, R14, R4, PT ;  /* 0x000000040e00720c */ /* 0x000fe40003f26270 */
[----:B---3--:R-:W-:-:S11]  /*49c80*/  PRMT R0, RZ, 0x7610, R0 ;  /* 0x00007610ff007816 */ /* 0x008fd60000000000 */
[----:B0-----:R-:W-:-:S04]  /*49c90*/  @!P1 LOP3.LUT R7, R7, R6, RZ, 0x3c, !PT ;  /* 0x0000000607079212 */ /* 0x001fc800078e3cff */
[----:B------:R-:W-:-:S04]  /*49ca0*/  @!P1 LOP3.LUT R6, R7, R6, RZ, 0x3c, !PT ;  /* 0x0000000607069212 */ /* 0x000fc800078e3cff */
[----:B------:R-:W-:-:S05]  /*49cb0*/  @!P1 LOP3.LUT R7, R7, R6, RZ, 0x3c, !PT ;  /* 0x0000000607079212 */ /* 0x000fca00078e3cff */
[----:B------:R-:W3:Y:S04]  /*49cc0*/  @!P1 LDG.E.U16 R0, desc[UR50][R6.64] ;  /* 0x0000003206009981 */ /* 0x000ee8000c1e1500 */
[----:B----4-:R-:W-:Y:S01]  /*49cd0*/  STL [R1+0xc4], R15 ;  /* 0x0000c40f01007387 */ /* 0x010fe20000100800 */
[----:B------:R-:W-:-:S03]  /*49ce0*/  ISETP.GE.AND P0, PT, R14, R4, PT ;  /* 0x000000040e00720c */ /* 0x000fc60003f06270 */
[----:B---3--:R0:W-:Y:S04]  /*49cf0*/  STL [R1+0xc0], R0 ;  /* 0x0000c00001007387 */ /* 0x0081e80000100800 */
[----:B0-----:R-:W3:Y:S04]  /*49d00*/  LDL.LU R0, [R1+0x4300] ;  /* 0x0043000001007983 */ /* 0x001ee80000300800 */
[----:B------:R-:W4:Y:S04]  /*49d10*/  LDL R6, [R1+0x1c7c] ;  /* 0x001c7c0001067983 */ /* 0x000f280000100800 */
[----:B------:R-:W4:Y:S01]  /*49d20*/  LDL R7, [R1+0x1c80] ;  /* 0x001c800001077983 */ /* 0x000f220000100800 */
[----:B--2---:R-:W-:Y:S01]  /*49d30*/  PRMT R2, RZ, 0x7610, R2 ;  /* 0x00007610ff027816 */ /* 0x004fe20000000002 */
[----:B------:R-:W0:Y:S01]  /*49d40*/  S2R R15, SR_TID.X ;  /* 0x00000000000f7919 */ /* 0x000e220000002100 */
[----:B----4-:R-:W-:-:S04]  /*49d50*/  @!P0 LOP3.LUT R7, R7, R6, RZ, 0x3c, !PT ;  /* 0x0000000607078212 */ /* 0x010fc800078e3cff */
[----:B------:R-:W-:-:S04]  /*49d60*/  @!P0 LOP3.LUT R6, R7, R6, RZ, 0x3c, !PT ;  /* 0x0000000607068212 */ /* 0x000fc800078e3cff */
[----:B------:R-:W-:-:S05]  /*49d70*/  @!P0 LOP3.LUT R7, R7, R6, RZ, 0x3c, !PT ;  /* 0x0000000607078212 */ /* 0x000fca00078e3cff */
[----:B------:R-:W2:Y:S01]  /*49d80*/  @!P0 LDG.E.U16 R2, desc[UR50][R6.64] ;  /* 0x0000003206028981 */ /* 0x000ea2000c1e1500 */
[----:B0-----:R-:W-:-:S04]  /*49d90*/  LOP3.LUT R15, R15, 0x3f, RZ, 0xc0, !PT ;  /* 0x0000003f0f0f7812 */ /* 0x001fc800078ec0ff */
[-C--:B------:R-:W-:Y:S02]  /*49da0*/  ISETP.GE.AND P1, PT, R15, R4.reuse, PT ;  /* 0x000000040f00720c */ /* 0x080fe40003f26270 */
[----:B------:R-:W4:Y:S01]  /*49db0*/  LDL.LU R15, [R1+0x42fc] ;  /* 0x0042fc00010f7983 */ /* 0x000f220000300800 */
        /* <DEDUP_REMOVED lines=19> */
[----:B------:R-:W2:Y:S04]  /*49ef0*/  @!P2 LDG.E.U16 R2, desc[UR50][R6.64] ;  /* 0x000000320602a981 */ /* 0x000ea8000c1e1500 */
[----:B--2---:R0:W-:Y:S04]  /*49f00*/  STL [R1+0xb4], R2 ;  /* 0x0000b40201007387 */ /* 0x0041e80000100800 */
[----:B0-----:R-:W2:Y:S04]  /*49f10*/  LDL.LU R2, [R1+0x42f0] ;  /* 0x0042f00001027983 */ /* 0x001ea80000300800 */
[----:B------:R-:W4:Y:S04]  /*49f20*/  LDL R6, [R1+0x3b04] ;  /* 0x003b040001067983 */ /* 0x000f280000100800 */
[----:B------:R-:W4:Y:S02]  /*49f30*/  LDL R7, [R1+0x3b10] ;  /* 0x003b100001077983 */ /* 0x000f240000100800 */
[----:B----4-:R-:W-:-:S02]  /*49f40*/  @!P1 LOP3.LUT R7, R7, R6, RZ, 0x3c, !PT ;  /* 0x0000000607079212 */ /* 0x010fc400078e3cff */
[----:B--2---:R-:W-:Y:S02]  /*49f50*/  PRMT R2, RZ, 0x7610, R2 ;  /* 0x00007610ff027816 */ /* 0x004fe40000000002 */
[----:B------:R-:W-:-:S04]  /*49f60*/  @!P1 LOP3.LUT R6, R7, R6, RZ, 0x3c, !PT ;  /* 0x0000000607069212 */ /* 0x000fc800078e3cff */
[----:B------:R-:W-:-:S05]  /*49f70*/  @!P1 LOP3.LUT R7, R7, R6, RZ, 0x3c, !PT ;  /* 0x0000000607079212 */ /* 0x000fca00078e3cff */
[----:B------:R0:W2:Y:S04]  /*49f80*/  @!P1 LDG.E.U16 R2, desc[UR50][R6.64] ;  /* 0x0000003206029981 */ /* 0x0000a8000c1e1500 */
        /* <DEDUP_REMOVED lines=146> */
[----:B------:R-:W-:-:S03]  /*4a8b0*/  PRMT R15, RZ, 0x7610, R15 ;  /* 0x00007610ff0f7816 */ /* 0x000fc6000000000f */
[----:B------:R-:W-:Y:S04]  /*4a8c0*/  STL [R1+0x3fe4], R2 ;  /* 0x003fe40201007387 */ /* 0x000fe80000100800 */
[----:B------:R-:W-:Y:S04]  /*4a8d0*/  STL [R1+0x3fec], R2 ;  /* 0x003fec0201007387 */ /* 0x000fe80000100800 */
[----:B------:R-:W-:Y:S04]  /*4a8e0*/  STL [R1+0x3ff4], R2 ;  /* 0x003ff40201007387 */ /* 0x000fe80000100800 */
[----:B------:R-:W-:Y:S04]  /*4a8f0*/  STL [R1+0x3ffc], R2 ;  /* 0x003ffc0201007387 */ /* 0x000fe80000100800 */
[----:B------:R0:W-:Y:S04]  /*4a900*/  STL.S16 [R1+0xb0], R15 ;  /* 0x0000b00f01007387 */ /* 0x0001e80000100600 */
[----:B0-----:R-:W2:Y:S04]  /*4a910*/  LDL.LU R15, [R1+0x42ec] ;  /* 0x0042ec00010f7983 */ /* 0x001ea80000300800 */
[----:B------:R-:W4:Y:S04]  /*4a920*/  LDL R6, [R1+0x23ec] ;  /* 0x0023ec0001067983 */ /* 0x000f280000100800 */
[----:B------:R-:W4:Y:S04]  /*4a930*/  LDL R7, [R1+0x23f0] ;  /* 0x0023f00001077983 */ /* 0x000f280000100800 */
[----:B---3--:R-:W-:Y:S04]  /*4a940*/  STL [R1+0x3b34], R0 ;  /* 0x003b340001007387 */ /* 0x008fe80000100800 */
        /* <DEDUP_REMOVED lines=83> */
[----:B0-----:R-:W3:Y:S01]  /*4ae80*/  LDL.LU R0, [R1+0xb0] ;  /* 0x0000b00001007983 */ /* 0x001ee20000300800 */
[----:B------:R-:W-:-:S13]  /*4ae90*/  ISETP.GE.AND P3, PT, R14, R4, PT ;  /* 0x000000040e00720c */ /* 0x000fda0003f66270 */
[----:B----4-:R-:W-:-:S04]  /*4aea0*/  @!P3 LOP3.LUT R7, R7, R6, RZ, 0x3c, !PT ;  /* 0x000000060707b212 */ /* 0x010fc800078e3cff */
[----:B------:R-:W-:-:S04]  /*4aeb0*/  @!P3 LOP3.LUT R6, R7, R6, RZ, 0x3c, !PT ;  /* 0x000000060706b212 */ /* 0x000fc800078e3cff */
[----:B------:R-:W-:-:S05]  /*4aec0*/  @!P3 LOP3.LUT R7, R7, R6, RZ, 0x3c, !PT ;  /* 0x000000060707b212 */ /* 0x000fca00078e3cff */
[----:B---3--:R0:W3:Y:S04]  /*4aed0*/  @!P3 LDG.E.U16 R0, desc[UR50][R6.64] ;  /* 0x000000320600b981 */ /* 0x0080e8000c1e1500 */
[----:B------:R-:W0:Y:S04]  /*4aee0*/  LDL R6, [R1+0x246c] ;  /* 0x00246c0001067983 */ /* 0x000e280000100800 */
[----:B------:R-:W0:Y:S01]  /*4aef0*/  LDL R7, [R1+0x2470] ;  /* 0x0024700001077983 */ /* 0x000e220000100800 */
[----:B------:R-:W-:Y:S02]  /*4af00*/  ISETP.GE.AND P2, PT, R14, R4, PT ;  /* 0x000000040e00720c */ /* 0x000fe40003f46270 */
[----:B--2---:R-:W-:-:S11]  /*4af10*/  PRMT R15, RZ, 0x7610, R15 ;  /* 0x00007610ff0f7816 */ /* 0x004fd6000000000f */
[----:B0-----:R-:W-:-:S04]  /*4af20*/  @!P2 LOP3.LUT R7, R7, R6, RZ, 0x3c, !PT ;  /* 0x000000060707a212 */ /* 0x001fc800078e3cff */
[----:B------:R-:W-:-:S04]  /*4af30*/  @!P2 LOP3.LUT R6, R7, R6, RZ, 0x3c, !PT ;  /* 0x000000060706a212 */ /* 0x000fc800078e3cff */
[----:B------:R-:W-:-:S05]  /*4af40*/  @!P2 LOP3.LUT R7, R7, R6, RZ, 0x3c, !PT ;  /* 0x000000060707a212 */ /* 0x000fca00078e3cff */
[----:B------:R-:W2:Y:S04]  /*4af50*/  @!P2 LDG.E.U16 R15, desc[UR50][R6.64] ;  /* 0x00000032060fa981 */ /* 0x000ea8000c1e1500 */
[----:B---3--:R-:W-:Y:S01]  /*4af60*/  STL [R1+0x4004], R0 ;  /* 0x0040040001007387 */ /* 0x008fe20000100800 */
[----:B------:R-:W-:-:S03]  /*4af70*/  ISETP.GE.AND P4, PT, R14, R4, PT ;  /* 0x000000040e00720c */ /* 0x000fc60003f86270 */
[----:B--2---:R0:W-:Y:S04]  /*4af80*/  STL [R1+0xac], R15 ;  /* 0x0000ac0f01007387 */ /* 0x0041e80000100800 */
[----:B0-----:R-:W2:Y:S04]  /*4af90*/  LDL.LU R15, [R1+0x42e8] ;  /* 0x0042e800010f7983 */ /* 0x001ea80000300800 */
[----:B------:R-:W3:Y:S04]  /*4afa0*/  LDL R6, [R1+0x24ec] ;  /* 0x0024ec0001067983 */ /* 0x000ee80000100800 */
[----:B------:R-:W3:Y:S01]  /*4afb0*/  LDL R7, [R1+0x24f0] ;  /* 0x0024f00001077983 */ /* 0x000ee20000100800 */
[----:B------:R-:W-:-:S02]  /*4afc0*/  PRMT R0, RZ, 0x7610, R0 ;  /* 0x00007610ff007816 */ /* 0x000fc40000000000 */
[----:B---3--:R-:W-:-:S04]  /*4afd0*/  @!P4 LOP3.LUT R7, R7, R6, RZ, 0x3c, !PT ;  /* 0x000000060707c212 */ /* 0x008fc800078e3cff */
[----:B------:R-:W-:-:S04]  /*4afe0*/  @!P4 LOP3.LUT R6, R7, R6, RZ, 0x3c, !PT ;  /* 0x000000060706c212 */ /* 0x000fc800078e3cff */
[----:B------:R-:W-:-:S05]  /*4aff0*/  @!P4 LOP3.LUT R7, R7, R6, RZ, 0x3c, !PT ;  /* 0x000000060707c212 */ /* 0x000fca00078e3cff */
[----:B------:R-:W3:Y:S01]  /*4b000*/  @!P4 LDG.E.U16 R0, desc[UR50][R6.64] ;  /* 0x000000320600c981 */ /* 0x000ee2000c1e1500 */
[----:B--2---:R-:W-:-:S05]  /*4b010*/  PRMT R15, RZ, 0x7610, R15 ;  /* 0x00007610ff0f7816 */ /* 0x004fca000000000f */
[----:B------:R0:W-:Y:S04]  /*4b020*/  STL.S16 [R1+0xa4], R15 ;  /* 0x0000a40f01007387 */ /* 0x0001e80000100600 */
[----:B0-----:R-:W2:Y:S04]  /*4b030*/  LDL.LU R15, [R1+0x42e4] ;  /* 0x0042e400010f7983 */ /* 0x001ea80000300800 */
[----:B------:R-:W4:Y:S04]  /*4b040*/  LDL R6, [R1+0x256c] ;  /* 0x00256c0001067983 */ /* 0x000f280000100800 */
[----:B------:R-:W4:Y:S01]  /*4b050*/  LDL R7, [R1+0x2570] ;  /* 0x0025700001077983 */ /* 0x000f220000100800 */
[----:B------:R-:W-:-:S03]  /*4b060*/  ISETP.GE.AND P5, PT, R14, R4, PT ;  /* 0x000000040e00720c */ /* 0x000fc60003fa6270 */
[----:B---3--:R0:W-:Y:S04]  /*4b070*/  STL [R1+0x4008], R0 ;  /* 0x0040080001007387 */ /* 0x0081e80000100800 */
[----:B0-----:R-:W3:Y:S06]  /*4b080*/  LDL.LU R0, [R1+0xa4] ;  /* 0x0000a40001007983 */ /* 0x001eec0000300800 */
[----:B----4-:R-:W-:-:S04]  /*4b090*/  @!P5 LOP3.LUT R7, R7, R6, RZ, 0x3c, !PT ;  /* 0x000000060707d212 */ /* 0x010fc800078e3cff */
[----:B------:R-:W-:-:S04]  /*4b0a0*/  @!P5 LOP3.LUT R6, R7, R6, RZ, 0x3c, !PT ;  /* 0x000000060706d212 */ /* 0x000fc800078e3cff */
[----:B------:R-:W-:-:S05]  /*4b0b0*/  @!P5 LOP3.LUT R7, R7, R6, RZ, 0x3c, !PT ;  /* 0x000000060707d212 */ /* 0x000fca00078e3cff */
[----:B---3--:R0:W3:Y:S04]  /*4b0c0*/  @!P5 LDG.E.U16 R0, desc[UR50][R6.64] ;  /* 0x000000320600d981 */ /* 0x0080e8000c1e1500 */
[----:B------:R-:W0:Y:S04]  /*4b0d0*/  LDL R6, [R1+0x2584] ;  /* 0x0025840001067983 */ /* 0x000e280000100800 */
[----:B------:R-:W0:Y:S01]  /*4b0e0*/  LDL R7, [R1+0x2588] ;  /* 0x0025880001077983 */ /* 0x000e220000100800 */
[----:B--2---:R-:W-:Y:S02]  /*4b0f0*/  PRMT R15, RZ, 0x7610, R15 ;  /* 0x00007610ff0f7816 */ /* 0x004fe4000000000f */
[----:B0-----:R-:W-:-:S04]  /*4b100*/  @!P1 LOP3.LUT R7, R7, R6, RZ, 0x3c, !PT ;  /* 0x0000000607079212 */ /* 0x001fc800078e3cff */
[----:B------:R-:W-:-:S04]  /*4b110*/  @!P1 LOP3.LUT R6, R7, R6, RZ, 0x3c, !PT ;  /* 0x0000000607069212 */ /* 0x000fc800078e3cff */
[----:B------:R-:W-:-:S05]  /*4b120*/  @!P1 LOP3.LUT R7, R7, R6, RZ, 0x3c, !PT ;  /* 0x0000000607079212 */ /* 0x000fca00078e3cff */
[----:B------:R-:W2:Y:S04]  /*4b130*/  @!P1 LDG.E.U16 R15, desc[UR50][R6.64] ;  /* 0x00000032060f9981 */ /* 0x000ea8000c1e1500 */
[----:B---3--:R-:W-:Y:S04]  /*4b140*/  STL [R1+0x400c], R0 ;  /* 0x00400c0001007387 */ /* 0x008fe80000100800 */
        /* <DEDUP_REMOVED lines=8> */
[----:B------:R-:W3:Y:S04]  /*4b1d0*/  @!P1 LDG.E.U16 R29, desc[UR50][R6.64] ;  /* 0x00000032061d9981 */ /* 0x000ee8000c1e1500 */
        /* <DEDUP_REMOVED lines=344> */
[----:B------:R-:W-:Y:S02]  /*4c760*/  PRMT R2, RZ, 0x7610, R2 ;  /* 0x00007610ff027816 */ /* 0x000fe40000000002 */
[----:B0-----:R-:W-:-:S04]  /*4c770*/  @!P0 LOP3.LUT R7, R7, R6, RZ, 0x3c, !PT ;  /* 0x0000000607078212 */ /* 0x001fc800078e3cff */
[----:B------:R-:W-:-:S04]  /*4c780*/  @!P0 LOP3.LUT R6, R7, R6, RZ, 0x3c, !PT ;  /* 0x0000000607068212 */ /* 0x000fc800078e3cff */
[----:B------:R-:W-:Y:S01]  /*4c790*/  @!P0 LOP3.LUT R7, R7, R6, RZ, 0x3c, !PT ;  /* 0x0000000607078212 */ /* 0x000fe200078e3cff */
[----:B----4-:R-:W-:Y:S04]  /*4c7a0*/  STL [R1+0x4010], R0 ;  /* 0x0040100001007387 */ /* 0x010fe80000100800 */
[----:B------:R0:W4:Y:S04]  /*4c7b0*/  @!P0 LDG.E.U16 R2, desc[UR50][R6.64] ;  /* 0x0000003206028981 */ /* 0x000128000c1e1500 */
[----:B------:R-:W0:Y:S04]  /*4c7c0*/  LDL R6, [R1+0x3a94] ;  /* 0x003a940001067983 */ /* 0x000e280000100800 */
[----:B------:R-:W0:Y:S01]  /*4c7d0*/  LDL R7, [R1+0x3aa0] ;  /* 0x003aa00001077983 */ /* 0x000e220000100800 */
[----:B------:R-:W-:-:S02]  /*4c7e0*/  PRMT R28, RZ, 0x7610, R28 ;  /* 0x00007610ff1c7816 */ /* 0x000fc4000000001c */
[CC--:B------:R-:W-:Y:S02]  /*4c7f0*/  ISETP.GE.AND P4, PT, R14.reuse, R4.reuse, PT ;  /* 0x000000040e00720c */ /* 0x0c0fe40003f86270 */
[CC--:B------:R-:W-:Y:S02]  /*4c800*/  ISETP.GE.AND P2, PT, R14.reuse, R4.reuse, PT ;  /* 0x000000040e00720c */ /* 0x0c0fe40003f46270 */
[----:B------:R-:W-:Y:S02]  /*4c810*/  ISETP.GE.AND P3, PT, R14, R4, PT ;  /* 0x000000040e00720c */ /* 0x000fe40003f66270 */
[----:B0-----:R-:W-:-:S04]  /*4c820*/  @!P1 LOP3.LUT R7, R7, R6, RZ, 0x3c, !PT ;  /* 0x0000000607079212 */ /* 0x001fc800078e3cff */
[----:B------:R-:W-:-:S04]  /*4c830*/  @!P1 LOP3.LUT R6, R7, R6, RZ, 0x3c, !PT ;  /* 0x0000000607069212 */ /* 0x000fc800078e3cff */
[----:B------:R-:W-:Y:S01]  /*4c840*/  @!P1 LOP3.LUT R7, R7, R6, RZ, 0x3c, !PT ;  /* 0x0000000607079212 */ /* 0x000fe200078e3cff */
[----:B----4-:R-:W-:Y:S04]  /*4c850*/  STL [R1+0x4014], R2 ;  /* 0x0040140201007387 */ /* 0x010fe80000100800 */
[----:B------:R-:W4:Y:S04]  /*4c860*/  LDL.LU R14, [R1+0x4244] ;  /* 0x00424400010e7983 */ /* 0x000f280000300800 */
[----:B------:R0:W3:Y:S04]  /*4c870*/  @!P1 LDG.E.U16 R28, desc[UR50][R6.64] ;  /* 0x00000032061c9981 */ /* 0x0000e8000c1e1500 */
[----:B------:R-:W0:Y:S04]  /*4c880*/  LDL R6, [R1+0x3a9c] ;  /* 0x003a9c0001067983 */ /* 0x000e280000100800 */
[----:B------:R-:W0:Y:S01]  /*4c890*/  LDL R7, [R1+0x3aa8] ;  /* 0x003aa80001077983 */ /* 0x000e220000100800 */
[----:B------:R-:W-:-:S02]  /*4c8a0*/  PRMT R27, RZ, 0x7610, R27 ;  /* 0x00007610ff1b7816 */ /* 0x000fc4000000001b */
[----:B0-----:R-:W-:-:S04]  /*4c8b0*/  @!P0 LOP3.LUT R7, R7, R6, RZ, 0x3c, !PT ;  /* 0x0000000607078212 */ /* 0x001fc800078e3cff */
[----:B------:R-:W-:-:S04]  /*4c8c0*/  @!P0 LOP3.LUT R6, R7, R6, RZ, 0x3c, !PT ;  /* 0x0000000607068212 */ /* 0x000fc800078e3cff */
[----:B------:R-:W-:Y:S01]  /*4c8d0*/  @!P0 LOP3.LUT R7, R7, R6, RZ, 0x3c, !PT ;  /* 0x0000000607078212 */ /* 0x000fe200078e3cff */
[----:B---3--:R0:W-:Y:S04]  /*4c8e0*/  STL [R1+0x4018], R28 ;  /* 0x0040181c01007387 */ /* 0x0081e80000100800 */
[----:B------:R1:W3:Y:S04]  /*4c8f0*/  @!P0 LDG.E.U16 R27, desc[UR50][R6.64] ;  /* 0x00000032061b8981 */ /* 0x0002e8000c1e1500 */
[----:B------:R-:W1:Y:S04]  /*4c900*/  LDL R6, [R1+0x236c] ;  /* 0x00236c0001067983 */ /* 0x000e680000100800 */
[----:B------:R-:W1:Y:S01]  /*4c910*/  LDL R7, [R1+0x2370] ;  /* 0x0023700001077983 */ /* 0x000e620000100800 */
[----:B------:R-:W-:-:S02]  /*4c920*/  PRMT R29, RZ, 0x7610, R29 ;  /* 0x00007610ff1d7816 */ /* 0x000fc4000000001d */
[----:B-1----:R-:W-:-:S04]  /*4c930*/  @!P4 LOP3.LUT R7, R7, R6, RZ, 0x3c, !PT ;  /* 0x000000060707c212 */ /* 0x002fc800078e3cff */
[----:B------:R-:W-:-:S04]  /*4c940*/  @!P4 LOP3.LUT R6, R7, R6, RZ, 0x3c, !PT ;  /* 0x000000060706c212 */ /* 0x000fc800078e3cff */
[----:B------:R-:W-:Y:S01]  /*4c950*/  @!P4 LOP3.LUT R7, R7, R6, RZ, 0x3c, !PT ;  /* 0x000000060707c212 */ /* 0x000fe200078e3cff */
[----:B---3--:R-:W-:Y:S04]  /*4c960*/  STL [R1+0x401c], R27 ;  /* 0x00401c1b01007387 */ /* 0x008fe80000100800 */
        /* <DEDUP_REMOVED lines=11> */
[----:B------:R-:W-:Y:S01]  /*4ca20*/  PRMT R25, RZ, 0x7610, R25 ;  /* 0x00007610ff197816 */ /* 0x000fe20000000019 */
[----:B0-----:R-:W0:Y:S01]  /*4ca30*/  S2R R28, SR_TID.X ;  /* 0x00000000001c7919 */ /* 0x001e220000002100 */
[----:B-1----:R-:W-:-:S04]  /*4ca40*/  @!P3 LOP3.LUT R7, R7, R6, RZ, 0x3c, !PT ;  /* 0x000000060707b212 */ /* 0x002fc800078e3cff */
[----:B------:R-:W-:-:S04]  /*4ca50*/  @!P3 LOP3.LUT R6, R7, R6, RZ, 0x3c, !PT ;  /* 0x000000060706b212 */ /* 0x000fc800078e3cff */
[----:B------:R-:W-:Y:S01]  /*4ca60*/  @!P3 LOP3.LUT R7, R7, R6, RZ, 0x3c, !PT ;  /* 0x000000060707b212 */ /* 0x000fe200078e3cff */
[----:B---3--:R-:W-:Y:S04]  /*4ca70*/  STL [R1+0x4024], R26 ;  /* 0x0040241a01007387 */ /* 0x008fe80000100800 */
[----:B------:R1:W3:Y:S04]  /*4ca80*/  @!P3 LDG.E.U16 R25, desc[UR50][R6.64] ;  /* 0x000000320619b981 */ /* 0x0002e8000c1e1500 */
[----:B------:R-:W1:Y:S04]  /*4ca90*/  LDL R6, [R1+0x21ec] ;  /* 0x0021ec0001067983 */ /* 0x000e680000100800 */
[----:B------:R-:W1:Y:S01]  /*4caa0*/  LDL R7, [R1+0x21f0] ;  /* 0x0021f00001077983 */ /* 0x000e620000100800 */
[----:B0-----:R-:W-:-:S04]  /*4cab0*/  LOP3.LUT R28, R28, 0x3f, RZ, 0xc0, !PT ;  /* 0x0000003f1c1c7812 */ /* 0x001fc800078ec0ff */
[----:B------:R-:W-:-:S04]  /*4cac0*/  LOP3.LUT R28, R28, 0x40, RZ, 0xfc, !PT ;  /* 0x000000401c1c7812 */ /* 0x000fc800078efcff */
[----:B------:R-:W-:Y:S02]  /*4cad0*/  ISETP.GE.AND P4, PT, R28, R4, PT ;  /* 0x000000041c00720c */ /* 0x000fe40003f86270 */
[----:B------:R-:W-:-:S11]  /*4cae0*/  PRMT R24, RZ, 0x7610, R24 ;  /* 0x00007610ff187816 */ /* 0x000fd60000000018 */
[----:B-1----:R-:W-:-:S04]  /*4caf0*/  @!P4 LOP3.LUT R7, R7, R6, RZ, 0x3c, !PT ;  /* 0x000000060707c212 */ /* 0x002fc800078e3cff */
[----:B------:R-:W-:-:S04]  /*4cb00*/  @!P4 LOP3.LUT R6, R7, R6, RZ, 0x3c, !PT ;  /* 0x000000060706c212 */ /* 0x000fc800078e3cff */
[----:B------:R-:W-:Y:S01]  /*4cb10*/  @!P4 LOP3.LUT R7, R7, R6, RZ, 0x3c, !PT ;  /* 0x000000060707c212 */ /* 0x000fe200078e3cff */
[----:B---3--:R-:W-:Y:S04]  /*4cb20*/  STL [R1+0x4028], R25 ;  /* 0x0040281901007387 */ /* 0x008fe80000100800 */
[----:B------:R0:W3:Y:S04]  /*4cb30*/  @!P4 LDG.E.U16 R24, desc[UR50][R6.64] ;  /* 0x000000320618c981 */ /* 0x0000e8000c1e1500 */
[----:B------:R-:W0:Y:S04]  /*4cb40*/  LDL R6, [R1+0x216c] ;  /* 0x00216c0001067983 */ /* 0x000e280000100800 */
[----:B------:R-:W0:Y:S01]  /*4cb50*/  LDL R7, [R1+0x2170] ;  /* 0x0021700001077983 */ /* 0x000e220000100800 */
[----:B------:R-:W-:-:S02]  /*4cb60*/  ISETP.GE.AND P5, PT, R28, R4, PT ;  /* 0x000000041c00720c */ /* 0x000fc40003fa6270 */
[----:B------:R-:W-:-:S11]  /*4cb70*/  PRMT R23, RZ, 0x7610, R23 ;  /* 0x00007610ff177816 */ /* 0x000fd60000000017 */
[----:B0-----:R-:W-:-:S04]  /*4cb80*/  @!P5 LOP3.LUT R7, R7, R6, RZ, 0x3c, !PT ;  /* 0x000000060707d212 */ /* 0x001fc800078e3cff */
        /* <DEDUP_REMOVED lines=50> */
[----:B------:R-:W-:-:S03]  /*4ceb0*/  ISETP.GE.AND P6, PT, R28, R4, PT ;  /* 0x000000041c00720c */ /* 0x000fc60003fc6270 */
[----:B---3--:R0:W-:Y:S04]  /*4cec0*/  STL [R1+0xa88], R15 ;  /* 0x000a880f01007387 */ /* 0x0081e80000100800 */
[----:B0-----:R-:W3:Y:S04]  /*4ced0*/  LDL.LU R15, [R1+0x423c] ;  /* 0x00423c00010f7983 */ /* 0x001ee80000300800 */
[----:B------:R-:W2:Y:S04]  /*4cee0*/  LDL R6, [R1+0x1b9c] ;  /* 0x001b9c0001067983 */ /* 0x000ea80000100800 */
[----:B------:R-:W2:Y:S01]  /*4cef0*/  LDL R7, [R1+0x1ba0] ;  /* 0x001ba00001077983 */ /* 0x000ea20000100800 */
[----:B----4-:R-:W-:-:S02]  /*4cf00*/  PRMT R14, RZ, 0x7610, R14 ;  /* 0x00007610ff0e7816 */ /* 0x010fc4000000000e */
[----:B--2---:R-:W-:-:S04]  /*4cf10*/  @!P6 LOP3.LUT R7, R7, R6, RZ, 0x3c, !PT ;  /* 0x000000060707e212 */ /* 0x004fc800078e3cff */
        /* <DEDUP_REMOVED lines=32> */
[----:B------:R-:W4:Y:S01]  /*4d120*/  @!P4 LDG.E.U16 R3, desc[UR50][R6.64] ;  /* 0x000000320603c981 */ /* 0x000f22000c1e1500 */
[----:B------:R-:W-:-:S03]  /*4d130*/  ISETP.GE.AND P5, PT, R28, R4, PT ;  /* 0x000000041c00720c */ /* 0x000fc60003fa6270 */
[----:B----4-:R0:W-:Y:S04]  /*4d140*/  STL [R1+0xa68], R3 ;  /* 0x000a680301007387 */ /* 0x0101e80000100800 */
[----:B0-----:R-:W4:Y:S04]  /*4d150*/  LDL.LU R3, [R1+0x422c] ;  /* 0x00422c0001037983 */ /* 0x001f280000300800 */
[----:B------:R-:W2:Y:S04]  /*4d160*/  LDL R6, [R1+0x1bdc] ;  /* 0x001bdc0001067983 */ /* 0x000ea80000100800 */
[----:B------:R-:W2:Y:S01]  /*4d170*/  LDL R7, [R1+0x1be0] ;  /* 0x001be00001077983 */ /* 0x000ea20000100800 */
[----:B---3--:R-:W-:-:S02]  /*4d180*/  PRMT R15, RZ, 0x7610, R15 ;  /* 0x00007610ff0f7816 */ /* 0x008fc4000000000f */
[----:B--2---:R-:W-:-:S04]  /*4d190*/  @!P5 LOP3.LUT R7, R7, R6, RZ, 0x3c, !PT ;  /* 0x000000060707d212 */ /* 0x004fc800078e3cff */
        /* <DEDUP_REMOVED lines=46> */
[----:B------:R-:W3:Y:S04]  /*4d480*/  LDL R6, [R1+0x1c3c] ;  /* 0x001c3c0001067983 */ /* 0x000ee80000100800 */
[----:B------:R-:W3:Y:S01]  /*4d490*/  LDL R7, [R1+0x1c40] ;  /* 0x001c400001077983 */ /* 0x000ee20000100800 */
[----:B--2---:R-:W-:-:S02]  /*4d4a0*/  PRMT R15, RZ, 0x7610, R15 ;  /* 0x00007610ff0f7816 */ /* 0x004fc4000000000f */
        /* <DEDUP_REMOVED lines=872> */
[----:B----4-:R0:W-:Y:S04]  /*50b30*/  STL [R1+0x7d4], R27 ;  /* 0x0007d41b01007387 */ /* 0x0101e80000100800 */
[----:B0-----:R-:W4:Y:S04]  /*50b40*/  LDL R27, [R1+0x2340] ;  /* 0x00234000011b7983 */ /* 0x001f280000100800 */
[----:B--2---:R0:W-:Y:S04]  /*50b50*/  STL [R1+0x6c4], R15 ;  /* 0x0006c40f01007387 */ /* 0x0041e80000100800 */
[----:B0-----:R-:W2:Y:S04]  /*50b60*/  LDL.LU R15, [R1+0x40bc] ;  /* 0x0040bc00010f7983 */ /* 0x001ea80000300800 */
[----:B------:R-:W4:Y:S04]  /*50b70*/  LDL R6, [R1+0x230c] ;  /* 0x00230c0001067983 */ /* 0x000f280000100800 */
[----:B------:R-:W4:Y:S01]  /*50b80*/  LDL R7, [R1+0x2310] ;  /* 0x0023100001077983 */ /* 0x000f220000100800 */
[----:B------:R-:W-:-:S02]  /*50b90*/  ISETP.GE.AND P2, PT, R28, R4, PT ;  /* 0x000000041c00720c */ /* 0x000fc40003f46270 */
[----:B---3--:R-:W-:-:S11]  /*50ba0*/  PRMT R14, RZ, 0x7610, R14 ;  /* 0x00007610ff0e7816 */ /* 0x008fd6000000000e */
        /* <DEDUP_REMOVED lines=24> */
[----:B------:R-:W-:Y:S02]  /*50d30*/  ISETP.GE.AND P4, PT, R28, R4, PT ;  /* 0x000000041c00720c */ /* 0x000fe40003f86270 */
[----:B------:R-:W-:Y:S01]  /*50d40*/  PRMT R14, RZ, 0x7610, R14 ;  /* 0x00007610ff0e7816 */ /* 0x000fe2000000000e */
[----:B--2---:R0:W-:Y:S04]  /*50d50*/  STL [R1+0x6bc], R15 ;  /* 0x0006bc0f01007387 */ /* 0x0041e80000100800 */
[----:B0-----:R-:W2:Y:S04]  /*50d60*/  LDL.LU R15, [R1+0x40b0] ;  /* 0x0040b000010f7983 */ /* 0x001ea80000300800 */
[----:B------:R-:W3:Y:S02]  /*50d70*/  LDL R7, [R1+0x233c] ;  /* 0x00233c0001077983 */ /* 0x000ee40000100800 */
[----:B------:R-:W-:-:S02]  /*50d80*/  @!P4 IMAD.MOV.U32 R6, RZ, RZ, R27 ;  /* 0x000000ffff06c224 */ /* 0x000fc400078e001b */
[----:B------:R-:W2:Y:S04]  /*50d90*/  LDL R27, [R1+0x23a0] ;  /* 0x0023a000011b7983 */ /* 0x000ea80000100800 */
[----:B---3--:R-:W3:Y:S01]  /*50da0*/  @!P4 LDG.E.U16 R14, desc[UR50][R6.64] ;  /* 0x00000032060ec981 */ /* 0x008ee2000c1e1500 */
[----:B------:R-:W-:-:S03]  /*50db0*/  ISETP.GE.AND P3, PT, R28, R4, PT ;  /* 0x000000041c00720c */ /* 0x000fc60003f66270 */
[----:B---3--:R0:W-:Y:S04]  /*50dc0*/  STL [R1+0x6c0], R14 ;  /* 0x0006c00e01007387 */ /* 0x0081e80000100800 */
[----:B0-----:R-:W3:Y:S04]  /*50dd0*/  LDL.LU R14, [R1+0x40ac] ;  /* 0x0040ac00010e7983 */ /* 0x001ee80000300800 */
[----:B------:R-:W4:Y:S04]  /*50de0*/  LDL R6, [R1+0x234c] ;  /* 0x00234c0001067983 */ /* 0x000f280000100800 */
[----:B------:R-:W4:Y:S02]  /*50df0*/  LDL R7, [R1+0x2350] ;  /* 0x0023500001077983 */ /* 0x000f240000100800 */
[----:B----4-:R-:W-:-:S02]  /*50e00*/  @!P3 LOP3.LUT R7, R7, R6, RZ, 0x3c, !PT ;  /* 0x000000060707b212 */ /* 0x010fc400078e3cff */
[----:B---3--:R-:W-:Y:S02]  /*50e10*/  PRMT R14, RZ, 0x7610, R14 ;  /* 0x00007610ff0e7816 */ /* 0x008fe4000000000e */
        /* <DEDUP_REMOVED lines=16> */
[----:B------:R-:W-:-:S02]  /*50f20*/  PRMT R29, RZ, 0x7610, R29 ;  /* 0x00007610ff1d7816 */ /* 0x000fc4000000001d */
[----:B------:R-:W-:-:S09]  /*50f30*/  ISETP.GE.AND P2, PT, R28, R4, PT ;  /* 0x000000041c00720c */ /* 0x000fd20003f46270 */
[----:B0-----:R-:W-:-:S04]  /*50f40*/  @!P4 LOP3.LUT R7, R7, R6, RZ, 0x3c, !PT ;  /* 0x000000060707c212 */ /* 0x001fc800078e3cff */
[----:B------:R-:W-:-:S04]  /*50f50*/  @!P4 LOP3.LUT R6, R7, R6, RZ, 0x3c, !PT ;  /* 0x000000060706c212 */ /* 0x000fc800078e3cff */
[----:B------:R-:W-:Y:S01]  /*50f60*/  @!P4 LOP3.LUT R7, R7, R6, RZ, 0x3c, !PT ;  /* 0x000000060707c212 */ /* 0x000fe200078e3cff */
[----:B----4-:R0:W-:Y:S04]  /*50f70*/  STL [R1+0x6b4], R3 ;  /* 0x0006b40301007387 */ /* 0x0101e80000100800 */
[----:B------:R2:W4:Y:S01]  /*50f80*/  @!P4 LDG.E.U16 R29, desc[UR50][R6.64] ;  /* 0x00000032061dc981 */ /* 0x000522000c1e1500 */
[----:B------:R-:W-:-:S03]  /*50f90*/  PRMT R25, RZ, 0x7610, R25 ;  /* 0x00007610ff197816 */ /* 0x000fc60000000019 */
[----:B0-----:R-:W3:Y:S04]  /*50fa0*/  LDL R3, [R1+0x23c0] ;  /* 0x0023c00001037983 */ /* 0x001ee80000100800 */
[----:B------:R-:W3:Y:S01]  /*50fb0*/  LDL R7, [R1+0x239c] ;  /* 0x00239c0001077983 */ /* 0x000ee20000100800 */
[----:B--2---:R-:W-:Y:S01]  /*50fc0*/  @!P2 IMAD.MOV.U32 R6, RZ, RZ, R27 ;  /* 0x000000ffff06a224 */ /* 0x004fe200078e001b */
[----:B------:R-:W-:Y:S02]  /*50fd0*/  ISETP.GE.AND P3, PT, R28, R4, PT ;  /* 0x000000041c00720c */ /* 0x000fe40003f66270 */
[----:B----4-:R0:W-:Y:S01]  /*50fe0*/  STL [R1+0x6ac], R29 ;  /* 0x0006ac1d01007387 */ /* 0x0101e20000100800 */
[----:B---3--:R-:W-:-:S03]  /*50ff0*/  PRMT R14, RZ, 0x7610, R14 ;  /* 0x00007610ff0e7816 */ /* 0x008fc6000000000e */
[----:B------:R-:W2:Y:S04]  /*51000*/  LDL R27, [R1+0x23dc] ;  /* 0x0023dc00011b7983 */ /* 0x000ea80000100800 */
[----:B------:R1:W3:Y:S04]  /*51010*/  @!P2 LDG.E.U16 R25, desc[UR50][R6.64] ;  /* 0x000000320619a981 */ /* 0x0002e8000c1e1500 */
[----:B0-----:R-:W4:Y:S04]  /*51020*/  LDL R29, [R1+0x23d0] ;  /* 0x0023d000011d7983 */ /* 0x001f280000100800 */
[----:B------:R-:W1:Y:S04]  /*51030*/  LDL R6, [R1+0x23ac] ;  /* 0x0023ac0001067983 */ /* 0x000e680000100800 */
[----:B------:R-:W1:Y:S02]  /*51040*/  LDL R7, [R1+0x23b0] ;  /* 0x0023b00001077983 */ /* 0x000e640000100800 */
[----:B-1----:R-:W-:-:S04]  /*51050*/  @!P3 LOP3.LUT R7, R7, R6, RZ, 0x3c, !PT ;  /* 0x000000060707b212 */ /* 0x002fc800078e3cff */
[----:B------:R-:W-:-:S04]  /*51060*/  @!P3 LOP3.LUT R6, R7, R6, RZ, 0x3c, !PT ;  /* 0x000000060706b212 */ /* 0x000fc800078e3cff */
[----:B------:R-:W-:-:S05]  /*51070*/  @!P3 LOP3.LUT R7, R7, R6, RZ, 0x3c, !PT ;  /* 0x000000060707b212 */ /* 0x000fca00078e3cff */
[----:B------:R-:W2:Y:S04]  /*51080*/  @!P3 LDG.E.U16 R14, desc[UR50][R6.64] ;  /* 0x00000032060eb981 */ /* 0x000ea8000c1e1500 */
[----:B---3--:R0:W-:Y:S04]  /*51090*/  STL [R1+0x6a8], R25 ;  /* 0x0006a81901007387 */ /* 0x0081e80000100800 */
[----:B0-----:R-:W3:Y:S01]  /*510a0*/  LDL R25, [R1+0x23e0] ;  /* 0x0023e00001197983 */ /* 0x001ee20000100800 */
[----:B------:R-:W-:-:S03]  /*510b0*/  ISETP.GE.AND P2, PT, R28, R4, PT ;  /* 0x000000041c00720c */ /* 0x000fc60003f46270 */
[----:B--2---:R0:W-:Y:S04]  /*510c0*/  STL [R1+0x6a4], R14 ;  /* 0x0006a40e01007387 */ /* 0x0041e80000100800 */
[----:B0-----:R-:W2:Y:S04]  /*510d0*/  LDL.LU R14, [R1+0x40a4] ;  /* 0x0040a400010e7983 */ /* 0x001ea80000300800 */
[----:B------:R-:W4:Y:S01]  /*510e0*/  LDL R7, [R1+0x23bc] ;  /* 0x0023bc0001077983 */ /* 0x000f220000100800 */
[----:B------:R-:W-:Y:S01]  /*510f0*/  PRMT R15, RZ, 0x7610, R15 ;  /* 0x00007610ff0f7816 */ /* 0x000fe2000000000f */
[----:B------:R-:W-:-:S02]  /*51100*/  @!P2 IMAD.MOV.U32 R6, RZ, RZ, R3 ;  /* 0x000000ffff06a224 */ /* 0x000fc400078e0003 */
[----:B------:R-:W2:Y:S04]  /*51110*/  LDL R3, [R1+0x2410] ;  /* 0x0024100001037983 */ /* 0x000ea80000100800 */
[----:B----4-:R-:W4:Y:S01]  /*51120*/  @!P2 LDG.E.U16 R15, desc[UR50][R6.64] ;  /* 0x00000032060fa981 */ /* 0x010f22000c1e1500 */
[CC--:B------:R-:W-:Y:S02]  /*51130*/  ISETP.GE.AND P3, PT, R28.reuse, R4.reuse, PT ;  /* 0x000000041c00720c */ /* 0x0c0fe40003f66270 */
[----:B------:R-:W-:Y:S01]  /*51140*/  PRMT R24, RZ, 0x7610, R24 ;  /* 0x00007610ff187816 */ /* 0x000fe20000000018 */
[----:B----4-:R0:W-:Y:S04]  /*51150*/  STL [R1+0x6a0], R15 ;  /* 0x0006a00f01007387 */ /* 0x0101e80000100800 */
[----:B0-----:R-:W4:Y:S04]  /*51160*/  LDL.LU R15, [R1+0x40a0] ;  /* 0x0040a000010f7983 */ /* 0x001f280000300800 */
[----:B------:R-:W3:Y:S02]  /*51170*/  LDL R7, [R1+0x23cc] ;  /* 0x0023cc0001077983 */ /* 0x000ee40000100800 */
[----:B------:R-:W-:Y:S01]  /*51180*/  @!P3 IMAD.MOV.U32 R6, RZ, RZ, R29 ;  /* 0x000000ffff06b224 */ /* 0x000fe200078e001d */
[----:B------:R-:W-:-:S04]  /*51190*/  ISETP.GE.AND P2, PT, R28, R4, PT ;  /* 0x000000041c00720c */ /* 0x000fc80003f46270 */
[----:B---3--:R0:W3:Y:S01]  /*511a0*/  @!P3 LDG.E.U16 R24, desc[UR50][R6.64] ;  /* 0x000000320618b981 */ /* 0x0080e2000c1e1500 */
[----:B----4-:R-:W-:-:S08]  /*511b0*/  PRMT R15, RZ, 0x7610, R15 ;  /* 0x00007610ff0f7816 */ /* 0x010fd0000000000f */
[----:B0-----:R-:W-:Y:S01]  /*511c0*/  @!P2 IMAD.MOV.U32 R6, RZ, RZ, R25 ;  /* 0x000000ffff06a224 */ /* 0x001fe200078e0019 */
[----:B------:R-:W-:-:S05]  /*511d0*/  @!P2 MOV R7, R27 ;  /* 0x0000001b0007a202 */ /* 0x000fca0000000f00 */
[----:B------:R2:W4:Y:S01]  /*511e0*/  @!P2 LDG.E.U16 R15, desc[UR50][R6.64] ;  /* 0x00000032060fa981 */ /* 0x000522000c1e1500 */
[----:B------:R-:W-:-:S03]  /*511f0*/  ISETP.GE.AND P3, PT, R28, R4, PT ;  /* 0x000000041c00720c */ /* 0x000fc60003f66270 */
[----:B---3--:R0:W-:Y:S04]  /*51200*/  STL [R1+0x69c], R24 ;  /* 0x00069c1801007387 */ /* 0x0081e80000100800 */
[----:B------:R-:W3:Y:S01]  /*51210*/  LDL R7, [R1+0x240c] ;  /* 0x00240c0001077983 */ /* 0x000ee20000100800 */
[----:B------:R-:W-:-:S05]  /*51220*/  PRMT R2, RZ, 0x7610, R2 ;  /* 0x00007610ff027816 */ /* 0x000fca0000000002 */
[----:B--2---:R-:W-:Y:S01]  /*51230*/  @!P3 IMAD.MOV.U32 R6, RZ, RZ, R3 ;  /* 0x000000ffff06b224 */ /* 0x004fe200078e0003 */
[----:B------:R-:W2:Y:S04]  /*51240*/  LDL R29, [R1+0x242c] ;  /* 0x00242c00011d7983 */ /* 0x000ea80000100800 */
[----:B------:R-:W2:Y:S04]  /*51250*/  LDL R27, [R1+0x2430] ;  /* 0x00243000011b7983 */ /* 0x000ea80000100800 */
[----:B------:R-:W2:Y:S04]  /*51260*/  LDL R25, [R1+0x243c] ;  /* 0x00243c0001197983 */ /* 0x000ea80000100800 */
[----:B0-----:R-:W2:Y:S04]  /*51270*/  LDL R24, [R1+0x2420] ;  /* 0x0024200001187983 */ /* 0x001ea80000100800 */
[----:B----4-:R0:W-:Y:S01]  /*51280*/  STL [R1+0x698], R15 ;  /* 0x0006980f01007387 */ /* 0x0101e20000100800 */
[----:B------:R-:W-:-:S02]  /*51290*/  ISETP.GE.AND P2, PT, R28, R4, PT ;  /* 0x000000041c00720c */ /* 0x000fc40003f46270 */
[----:B------:R-:W-:Y:S02]  /*512a0*/  PRMT R23, RZ, 0x7610, R23 ;  /* 0x00007610ff177816 */ /* 0x000fe40000000017 */
[----:B------:R-:W-:Y:S01]  /*512b0*/  PRMT R26, RZ, 0x7610, R26 ;  /* 0x00007610ff1a7816 */ /* 0x000fe2000000001a */
[----:B------:R-:W4:Y:S04]  /*512c0*/  LDL R3, [R1+0x2574] ;  /* 0x0025740001037983 */ /* 0x000f280000100800 */
[----:B0-----:R-:W4:Y:S04]  /*512d0*/  LDL R15, [R1+0x2440] ;  /* 0x00244000010f7983 */ /* 0x001f280000100800 */
[----:B---3--:R2:W3:Y:S04]  /*512e0*/  @!P3 LDG.E.U16 R2, desc[UR50][R6.64] ;  /* 0x000000320602b981 */ /* 0x0084e8000c1e1500 */
[----:B------:R-:W4:Y:S01]  /*512f0*/  LDL R7, [R1+0x241c] ;  /* 0x00241c0001077983 */ /* 0x000f220000100800 */
[----:B------:R-:W-:Y:S01]  /*51300*/  ISETP.GE.AND P3, PT, R28, R4, PT ;  /* 0x000000041c00720c */ /* 0x000fe20003f66270 */
[----:B--2---:R-:W-:Y:S01]  /*51310*/  @!P2 IMAD.MOV.U32 R6, RZ, RZ, R24 ;  /* 0x000000ffff06a224 */ /* 0x004fe200078e0018 */
[----:B------:R-:W-:Y:S01]  /*51320*/  PRMT R14, RZ, 0x7610, R14 ;  /* 0x00007610ff0e7816 */ /* 0x000fe2000000000e */
[----:B---3--:R0:W-:Y:S04]  /*51330*/  STL [R1+0x694], R2 ;  /* 0x0006940201007387 */ /* 0x0081e80000100800 */
[----:B------:R-:W2:Y:S04]  /*51340*/  LDL R24, [R1+0x24f4] ;  /* 0x0024f40001187983 */ /* 0x000ea80000100800 */
[----:B----4-:R1:W3:Y:S04]  /*51350*/  @!P2 LDG.E.U16 R23, desc[UR50][R6.64] ;  /* 0x000000320617a981 */ /* 0x0102e8000c1e1500 */
[----:B0-----:R-:W4:Y:S01]  /*51360*/  LDL R2, [R1+0x2578] ;  /* 0x0025780001027983 */ /* 0x001f220000100800 */
[----:B-1----:R-:W-:-:S02]  /*51370*/  @!P3 IMAD.MOV.U32 R6, RZ, RZ, R27 ;  /* 0x000000ffff06b224 */ /* 0x002fc400078e001b */
[----:B------:R-:W-:-:S05]  /*51380*/  @!P3 IMAD.MOV.U32 R7, RZ, RZ, R29 ;  /* 0x000000ffff07b224 */ /* 0x000fca00078e001d */
[----:B------:R0:W2:Y:S01]  /*51390*/  @!P3 LDG.E.U16 R26, desc[UR50][R6.64] ;  /* 0x00000032061ab981 */ /* 0x0000a2000c1e1500 */
[----:B------:R-:W-:-:S13]  /*513a0*/  ISETP.GE.AND P2, PT, R28, R4, PT ;  /* 0x000000041c00720c */ /* 0x000fda0003f46270 */
[----:B0-----:R-:W-:Y:S02]  /*513b0*/  @!P2 IMAD.MOV.U32 R6, RZ, RZ, R15 ;  /* 0x000000ffff06a224 */ /* 0x001fe400078e000f */
[----:B------:R-:W-:-:S05]  /*513c0*/  @!P2 IMAD.MOV.U32 R7, RZ, RZ, R25 ;  /* 0x000000ffff07a224 */ /* 0x000fca00078e0019 */
[----:B------:R0:W2:Y:S01]  /*513d0*/  @!P2 LDG.E.U16 R14, desc[UR50][R6.64] ;  /* 0x00000032060ea981 */ /* 0x0000a2000c1e1500 */
[----:B------:R-:W-:Y:S01]  /*513e0*/  PRMT R19, RZ, 0x7610, R19 ;  /* 0x00007610ff137816 */ /* 0x000fe20000000013 */
[----:B0-----:R-:W-:Y:S02]  /*513f0*/  @!P1 IMAD.MOV.U32 R7, RZ, RZ, R3 ;  /* 0x000000ffff079224 */ /* 0x001fe400078e0003 */
[----:B---3--:R0:W-:Y:S01]  /*51400*/  STL [R1+0x690], R23 ;  /* 0x0006901701007387 */ /* 0x0081e20000100800 */
[----:B----4-:R-:W-:-:S05]  /*51410*/  @!P1 IMAD.MOV.U32 R6, RZ, RZ, R2 ;  /* 0x000000ffff069224 */ /* 0x010fca00078e0002 */
[----:B------:R1:W3:Y:S04]  /*51420*/  @!P1 LDG.E.U16 R19, desc[UR50][R6.64] ;  /* 0x0000003206139981 */ /* 0x0002e8000c1e1500 */
[----:B0-----:R-:W4:Y:S04]  /*51430*/  LDL R23, [R1+0x24f8] ;  /* 0x0024f80001177983 */ /* 0x001f280000100800 */
[----:B--2---:R0:W-:Y:S04]  /*51440*/  STL [R1+0x68c], R26 ;  /* 0x00068c1a01007387 */ /* 0x0041e80000100800 */
[----:B------:R-:W2:Y:S04]  /*51450*/  LDL R25, [R1+0x2478] ;  /* 0x0024780001197983 */ /* 0x000ea80000100800 */
[----:B------:R-:W2:Y:S04]  /*51460*/  LDL R15, [R1+0x23f4] ;  /* 0x0023f400010f7983 */ /* 0x000ea80000100800 */
[----:B0-----:R-:W2:Y:S04]  /*51470*/  LDL R26, [R1+0x2474] ;  /* 0x00247400011a7983 */ /* 0x001ea80000100800 */
[----:B------:R0:W-:Y:S04]  /*51480*/  STL [R1+0x688], R14 ;  /* 0x0006880e01007387 */ /* 0x0001e80000100800 */
[----:B------:R-:W2:Y:S04]  /*51490*/  LDL R3, [R1+0x2374] ;  /* 0x0023740001037983 */ /* 0x000ea80000100800 */
[----:B------:R-:W2:Y:S04]  /*514a0*/  LDL R2, [R1+0x2378] ;  /* 0x0023780001027983 */ /* 0x000ea80000100800 */
[----:B0-----:R-:W2:Y:S01]  /*514b0*/  LDL R14, [R1+0x23f8] ;  /* 0x0023f800010e7983 */ /* 0x001ea20000100800 */
[----:B------:R-:W-:Y:S01]  /*514c0*/  PRMT R18, RZ, 0x7610, R18 ;  /* 0x00007610ff127816 */ /* 0x000fe20000000012 */
[----:B-1----:R-:W-:Y:S01]  /*514d0*/  @!P1 IMAD.MOV.U32 R7, RZ, RZ, R24 ;  /* 0x000000ffff079224 */ /* 0x002fe200078e0018 */
[----:B------:R-:W-:-:S02]  /*514e0*/  PRMT R17, RZ, 0x7610, R17 ;  /* 0x00007610ff117816 */ /* 0x000fc40000000011 */
[----:B------:R-:W-:Y:S02]  /*514f0*/  PRMT R16, RZ, 0x7610, R16 ;  /* 0x00007610ff107816 */ /* 0x000fe40000000010 */
[----:B------:R-:W-:Y:S01]  /*51500*/  PRMT R13, RZ, 0x7610, R13 ;  /* 0x00007610ff0d7816 */ /* 0x000fe2000000000d */
[----:B----4-:R-:W-:-:S05]  /*51510*/  @!P1 IMAD.MOV.U32 R6, RZ, RZ, R23 ;  /* 0x000000ffff069224 */ /* 0x010fca00078e0017 */
[----:B------:R2:W4:Y:S04]  /*51520*/  @!P1 LDG.E.U16 R18, desc[UR50][R6.64] ;  /* 0x0000003206129981 */ /* 0x000528000c1e1500 */
[----:B---3--:R-:W-:Y:S04]  /*51530*/  STL [R1+0x4040], R19 ;  /* 0x0040401301007387 */ /* 0x008fe80000100800 */
[----:B------:R-:W3:Y:S04]  /*51540*/  LDL R24, [R1+0x22f4] ;  /* 0x0022f40001187983 */ /* 0x000ee80000100800 */
[----:B------:R-:W3:Y:S01]  /*51550*/  LDL R23, [R1+0x22f8] ;  /* 0x0022f80001177983 */ /* 0x000ee20000100800 */
[----:B--2---:R-:W-:-:S02]  /*51560*/  @!P1 IMAD.MOV.U32 R6, RZ, RZ, R25 ;  /* 0x000000ffff069224 */ /* 0x004fc400078e0019 */
[----:B------:R-:W-:-:S05]  /*51570*/  @!P1 IMAD.MOV.U32 R7, RZ, RZ, R26 ;  /* 0x000000ffff079224 */ /* 0x000fca00078e001a */
[----:B------:R0:W2:Y:S02]  /*51580*/  @!P1 LDG.E.U16 R17, desc[UR50][R6.64] ;  /* 0x0000003206119981 */ /* 0x0000a4000c1e1500 */
[----:B0-----:R-:W-:Y:S02]  /*51590*/  @!P1 IMAD.MOV.U32 R7, RZ, RZ, R15 ;  /* 0x000000ffff079224 */ /* 0x001fe400078e000f */
[----:B------:R-:W-:-:S05]  /*515a0*/  @!P1 IMAD.MOV.U32 R6, RZ, RZ, R14 ;  /* 0x000000ffff069224 */ /* 0x000fca00078e000e */
[----:B------:R0:W2:Y:S02]  /*515b0*/  @!P1 LDG.E.U16 R16, desc[UR50][R6.64] ;  /* 0x0000003206109981 */ /* 0x0000a4000c1e1500 */
[----:B0-----:R-:W-:Y:S02]  /*515c0*/  @!P1 IMAD.MOV.U32 R6, RZ, RZ, R2 ;  /* 0x000000ffff069224 */ /* 0x001fe400078e0002 */
[----:B------:R-:W-:-:S05]  /*515d0*/  @!P1 IMAD.MOV.U32 R7, RZ, RZ, R3 ;  /* 0x000000ffff079224 */ /* 0x000fca00078e0003 */
[----:B------:R3:W2:Y:S01]  /*515e0*/  @!P1 LDG.E.U16 R13, desc[UR50][R6.64] ;  /* 0x00000032060d9981 */ /* 0x0006a2000c1e1500 */
[----:B------:R-:W-:-:S03]  /*515f0*/  PRMT R12, RZ, 0x7610, R12 ;  /* 0x00007610ff0c7816 */ /* 0x000fc6000000000c */
[----:B----4-:R-:W-:Y:S01]  /*51600*/  STL [R1+0x4044], R18 ;  /* 0x0040441201007387 */ /* 0x010fe20000100800 */
[----:B---3--:R-:W-:Y:S01]  /*51610*/  @!P1 IMAD.MOV.U32 R7, RZ, RZ, R24 ;  /* 0x000000ffff079224 */ /* 0x008fe200078e0018 */
[----:B------:R-:W-:-:S05]  /*51620*/  @!P1 MOV R6, R23 ;  /* 0x0000001700069202 */ /* 0x000fca0000000f00 */
[----:B------:R-:W3:Y:S04]  /*51630*/  @!P1 LDG.E.U16 R12, desc[UR50][R6.64] ;  /* 0x00000032060c9981 */ /* 0x000ee8000c1e1500 */
[----:B--2---:R-:W-:Y:S04]  /*51640*/  STL [R1+0x4048], R17 ;  /* 0x0040481101007387 */ /* 0x004fe80000100800 */
[----:B------:R-:W2:Y:S04]  /*51650*/  LDL R15, [R1+0x2274] ;  /* 0x00227400010f7983 */ /* 0x000ea80000100800 */
[----:B------:R-:W4:Y:S04]  /*51660*/  LDL R14, [R1+0x2278] ;  /* 0x00227800010e7983 */ /* 0x000f280000100800 */
[----:B------:R-:W-:Y:S04]  /*51670*/  STL [R1+0x404c], R16 ;  /* 0x00404c1001007387 */ /* 0x000fe80000100800 */
[----:B------:R-:W4:Y:S04]  /*51680*/  LDL R3, [R1+0x21f4] ;  /* 0x0021f40001037983 */ /* 0x000f280000100800 */
[----:B------:R-:W4:Y:S04]  /*51690*/  LDL R2, [R1+0x21f8] ;  /* 0x0021f80001027983 */ /* 0x000f280000100800 */
[----:B------:R-:W-:Y:S04]  /*516a0*/  STL [R1+0x4050], R13 ;  /* 0x0040500d01007387 */ /* 0x000fe80000100800 */
[----:B------:R-:W4:Y:S04]  /*516b0*/  LDL R26, [R1+0x2174] ;  /* 0x00217400011a7983 */ /* 0x000f280000100800 */
[----:B------:R-:W4:Y:S04]  /*516c0*/  LDL R25, [R1+0x2178] ;  /* 0x0021780001197983 */ /* 0x000f280000100800 */
[----:B------:R-:W4:Y:S04]  /*516d0*/  LDL R24, [R1+0x20f4] ;  /* 0x0020f40001187983 */ /* 0x000f280000100800 */
[----:B------:R-:W4:Y:S01]  /*516e0*/  LDL R23, [R1+0x20f8] ;  /* 0x0020f80001177983 */ /* 0x000f220000100800 */
[----:B------:R-:W-:-:S02]  /*516f0*/  PRMT R11, RZ, 0x7610, R11 ;  /* 0x00007610ff0b7816 */ /* 0x000fc4000000000b */
[----:B------:R-:W-:Y:S02]  /*51700*/  PRMT R10, RZ, 0x7610, R10 ;  /* 0x00007610ff0a7816 */ /* 0x000fe4000000000a */
[----:B------:R-:W-:Y:S01]  /*51710*/  PRMT R9, RZ, 0x7610, R9 ;  /* 0x00007610ff097816 */ /* 0x000fe20000000009 */
[----:B---3--:R0:W-:Y:S01]  /*51720*/  STL [R1+0x4054], R12 ;  /* 0x0040540c01007387 */ /* 0x0081e20000100800 */
[----:B--2---:R-:W-:Y:S02]  /*51730*/  @!P1 IMAD.MOV.U32 R7, RZ, RZ, R15 ;  /* 0x000000ffff079224 */ /* 0x004fe400078e000f */
[----:B----4-:R-:W-:Y:S01]  /*51740*/  @!P1 IMAD.MOV.U32 R6, RZ, RZ, R14 ;  /* 0x000000ffff069224 */ /* 0x010fe200078e000e */
[----:B------:R-:W2:Y:S04]  /*51750*/  LDL R15, [R1+0x2074] ;  /* 0x00207400010f7983 */ /* 0x000ea80000100800 */
[----:B------:R-:W2:Y:S04]  /*51760*/  LDL R14, [R1+0x2078] ;  /* 0x00207800010e7983 */ /* 0x000ea80000100800 */
[----:B------:R1:W3:Y:S02]  /*51770*/  @!P1 LDG.E.U16 R11, desc[UR50][R6.64] ;  /* 0x00000032060b9981 */ /* 0x0002e4000c1e1500 */
[----:B-1----:R-:W-:-:S02]  /*51780*/  @!P1 IMAD.MOV.U32 R7, RZ, RZ, R3 ;  /* 0x000000ffff079224 */ /* 0x002fc400078e0003 */
[----:B------:R-:W-:-:S05]  /*51790*/  @!P1 IMAD.MOV.U32 R6, RZ, RZ, R2 ;  /* 0x000000ffff069224 */ /* 0x000fca00078e0002 */
[----:B------:R1:W4:Y:S02]  /*517a0*/  @!P1 LDG.E.U16 R10, desc[UR50][R6.64] ;  /* 0x00000032060a9981 */ /* 0x000324000c1e1500 */
[----:B-1----:R-:W-:Y:S02]  /*517b0*/  @!P1 IMAD.MOV.U32 R7, RZ, RZ, R26 ;  /* 0x000000ffff079224 */ /* 0x002fe400078e001a */
[----:B------:R-:W-:-:S05]  /*517c0*/  @!P1 IMAD.MOV.U32 R6, RZ, RZ, R25 ;  /* 0x000000ffff069224 */ /* 0x000fca00078e0019 */
[----:B------:R1:W4:Y:S01]  /*517d0*/  @!P1 LDG.E.U16 R9, desc[UR50][R6.64] ;  /* 0x0000003206099981 */ /* 0x000322000c1e1500 */
[----:B------:R-:W-:Y:S01]  /*517e0*/  PRMT R8, RZ, 0x7610, R8 ;  /* 0x00007610ff087816 */ /* 0x000fe20000000008 */
[----:B-1----:R-:W-:Y:S02]  /*517f0*/  @!P1 IMAD.MOV.U32 R6, RZ, RZ, R23 ;  /* 0x000000ffff069224 */ /* 0x002fe400078e0017 */
[----:B------:R-:W-:-:S05]  /*51800*/  @!P1 IMAD.MOV.U32 R7, RZ, RZ, R24 ;  /* 0x000000ffff079224 */ /* 0x000fca00078e0018 */
[----:B------:R1:W4:Y:S02]  /*51810*/  @!P1 LDG.E.U16 R8, desc[UR50][R6.64] ;  /* 0x0000003206089981 */ /* 0x000324000c1e1500 */
[----:B-1----:R-:W-:-:S06]  /*51820*/  PRMT R7, RZ, 0x7610, R7 ;  /* 0x00007610ff077816 */ /* 0x002fcc0000000007 */
[----:B--2---:R-:W2:Y:S04]  /*51830*/  @!P1 LDG.E.U16 R7, desc[UR50][R14.64] ;  /* 0x000000320e079981 */ /* 0x004ea8000c1e1500 */
[----:B---3--:R1:W-:Y:S04]  /*51840*/  STL [R1+0x4058], R11 ;  /* 0x0040580b01007387 */ /* 0x0083e80000100800 */
[----:B------:R-:W3:Y:S04]  /*51850*/  LDL R3, [R1+0x1ff4] ;  /* 0x001ff40001037983 */ /* 0x000ee80000100800 */
[----:B------:R-:W3:Y:S04]  /*51860*/  LDL R2, [R1+0x1ff8] ;  /* 0x001ff80001027983 */ /* 0x000ee80000100800 */
[----:B----4-:R-:W-:Y:S04]  /*51870*/  STL [R1+0x405c], R10 ;  /* 0x00405c0a01007387 */ /* 0x010fe80000100800 */
[----:B------:R-:W-:Y:S04]  /*51880*/  STL [R1+0x4060], R9 ;  /* 0x0040600901007387 */ /* 0x000fe80000100800 */
[----:B0-----:R-:W4:Y:S04]  /*51890*/  LDL R12, [R1+0x1f74] ;  /* 0x001f7400010c7983 */ /* 0x001f280000100800 */
[----:B-1----:R-:W4:Y:S04]  /*518a0*/  LDL R11, [R1+0x1f78] ;  /* 0x001f7800010b7983 */ /* 0x002f280000100800 */
[----:B------:R0:W-:Y:S04]  /*518b0*/  STL [R1+0x4064], R8 ;  /* 0x0040640801007387 */ /* 0x0001e80000100800 */
[----:B------:R-:W4:Y:S04]  /*518c0*/  LDL R23, [R1+0x244c] ;  /* 0x00244c0001177983 */ /* 0x000f280000100800 */
[----:B0-----:R-:W4:Y:S04]  /*518d0*/  LDL R8, [R1+0x2450] ;  /* 0x0024500001087983 */ /* 0x001f280000100800 */
[----:B--2---:R-:W-:Y:S01]  /*518e0*/  STL [R1+0x4068], R7 ;  /* 0x0040680701007387 */ /* 0x004fe20000100800 */
[----:B---3--:R-:W-:-:S02]  /*518f0*/  @!P1 IMAD.MOV.U32 R15, RZ, RZ, R3 ;  /* 0x000000ffff0f9224 */ /* 0x008fc400078e0003 */
[----:B------:R-:W-:Y:S01]  /*51900*/  @!P1 IMAD.MOV.U32 R14, RZ, RZ, R2 ;  /* 0x000000ffff0e9224 */ /* 0x000fe200078e0002 */
[----:B------:R-:W2:Y:S04]  /*51910*/  LDL R3, [R1+0x245c] ;  /* 0x00245c0001037983 */ /* 0x000ea80000100800 */
[----:B------:R-:W3:Y:S01]  /*51920*/  LDL R2, [R1+0x2460] ;  /* 0x0024600001027983 */ /* 0x000ee20000100800 */
[----:B------:R-:W-:Y:S02]  /*51930*/  PRMT R5, RZ, 0x7610, R5 ;  /* 0x00007610ff057816 */ /* 0x000fe40000000005 */
[----:B------:R-:W-:-:S04]  /*51940*/  PRMT R6, RZ, 0x7610, R6 ;  /* 0x00007610ff067816 */ /* 0x000fc80000000006 */
[----:B------:R4:W3:Y:S02]  /*51950*/  @!P1 LDG.E.U16 R5, desc[UR50][R14.64] ;  /* 0x000000320e059981 */ /* 0x0008e4000c1e1500 */
[----:B----4-:R-:W-:Y:S02]  /*51960*/  @!P1 IMAD.MOV.U32 R15, RZ, RZ, R12 ;  /* 0x000000ffff0f9224 */ /* 0x010fe400078e000c */
[----:B------:R-:W-:-:S05]  /*51970*/  @!P1 IMAD.MOV.U32 R14, RZ, RZ, R11 ;  /* 0x000000ffff0e9224 */ /* 0x000fca00078e000b */
[----:B------:R0:W4:Y:S01]  /*51980*/  @!P1 LDG.E.U16 R6, desc[UR50][R14.64] ;  /* 0x000000320e069981 */ /* 0x000122000c1e1500 */
[CC--:B------:R-:W-:Y:S02]  /*51990*/  ISETP.GE.AND P2, PT, R28.reuse, R4.reuse, PT ;  /* 0x000000041c00720c */ /* 0x0c0fe40003f46270 */
[----:B------:R-:W-:Y:S02]  /*519a0*/  ISETP.GE.AND P3, PT, R28, R4, PT ;  /* 0x000000041c00720c */ /* 0x000fe40003f66270 */
[----:B------:R-:W-:Y:S02]  /*519b0*/  PRMT R19, RZ, 0x7610, R19 ;  /* 0x00007610ff137816 */ /* 0x000fe40000000013 */
[----:B------:R-:W-:-:S07]  /*519c0*/  PRMT R17, RZ, 0x7610, R17 ;  /* 0x00007610ff117816 */ /* 0x000fce0000000011 */
[----:B0-----:R-:W-:Y:S02]  /*519d0*/  @!P2 IMAD.MOV.U32 R15, RZ, RZ, R23 ;  /* 0x000000ffff0fa224 */ /* 0x001fe400078e0017 */
[----:B------:R-:W-:-:S05]  /*519e0*/  @!P2 IMAD.MOV.U32 R14, RZ, RZ, R8 ;  /* 0x000000ffff0ea224 */ /* 0x000fca00078e0008 */
[----:B------:R2:W4:Y:S02]  /*519f0*/  @!P2 LDG.E.U16 R19, desc[UR50][R14.64] ;  /* 0x000000320e13a981 */ /* 0x000524000c1e1500 */
[----:B--2---:R-:W-:Y:S01]  /*51a00*/  @!P3 MOV R15, R3 ;  /* 0x00000003000fb202 */ /* 0x004fe20000000f00 */
[----:B---3--:R-:W-:-:S05]  /*51a10*/  @!P3 IMAD.MOV.U32 R14, RZ, RZ, R2 ;  /* 0x000000ffff0eb224 */ /* 0x008fca00078e0002 */
[----:B------:R-:W2:Y:S04]  /*51a20*/  @!P3 LDG.E.U16 R17, desc[UR50][R14.64] ;  /* 0x000000320e11b981 */ /* 0x000ea8000c1e1500 */
[----:B------:R-:W-:Y:S04]  /*51a30*/  STL [R1+0x406c], R5 ;  /* 0x00406c0501007387 */ /* 0x000fe80000100800 */
[----:B------:R-:W3:Y:S04]  /*51a40*/  LDL R12, [R1+0x248c] ;  /* 0x00248c00010c7983 */ /* 0x000ee80000100800 */
[----:B------:R-:W3:Y:S04]  /*51a50*/  LDL R11, [R1+0x2490] ;  /* 0x00249000010b7983 */ /* 0x000ee80000100800 */
[----:B----4-:R0:W-:Y:S04]  /*51a60*/  STL [R1+0x4070], R6 ;  /* 0x0040700601007387 */ /* 0x0101e80000100800 */
[----:B------:R-:W4:Y:S04]  /*51a70*/  LDL R8, [R1+0x249c] ;  /* 0x00249c0001087983 */ /* 0x000f280000100800 */
[----:B------:R-:W4:Y:S04]  /*51a80*/  LDL R3, [R1+0x24ac] ;  /* 0x0024ac0001037983 */ /* 0x000f280000100800 */
[----:B------:R-:W4:Y:S04]  /*51a90*/  LDL R2, [R1+0x24b0] ;  /* 0x0024b00001027983 */ /* 0x000f280000100800 */
[----:B0-----:R-:W4:Y:S04]  /*51aa0*/  LDL R6, [R1+0x24a0] ;  /* 0x0024a00001067983 */ /* 0x001f280000100800 */
[----:B------:R0:W-:Y:S04]  /*51ab0*/  STL [R1+0x664], R19 ;  /* 0x0006641301007387 */ /* 0x0001e80000100800 */
[----:B0-----:R-:W4:Y:S01]  /*51ac0*/  LDL R19, [R1+0x24bc] ;  /* 0x0024bc0001137983 */ /* 0x001f220000100800 */
[----:B------:R-:W-:-:S03]  /*51ad0*/  ISETP.GE.AND P2, PT, R28, R4, PT ;  /* 0x000000041c00720c */ /* 0x000fc60003f46270 */
[----:B--2---:R0:W-:Y:S04]  /*51ae0*/  STL [R1+0x660], R17 ;  /* 0x0006601101007387 */ /* 0x0041e80000100800 */
[----:B0-----:R-:W2:Y:S01]  /*51af0*/  LDL R17, [R1+0x24c0] ;  /* 0x0024c00001117983 */ /* 0x001ea20000100800 */
[----:B------:R-:W-:Y:S02]  /*51b00*/  ISETP.GE.AND P3, PT, R28, R4, PT ;  /* 0x000000041c00720c */ /* 0x000fe40003f66270 */
[----:B------:R-:W-:-:S03]  /*51b10*/  PRMT R22, RZ, 0x7610, R22 ;  /* 0x00007610ff167816 */ /* 0x000fc60000000016 */
[----:B---3--:R-:W-:Y:S02]  /*51b20*/  @!P2 IMAD.MOV.U32 R14, RZ, RZ, R11 ;  /* 0x000000ffff0ea224 */ /* 0x008fe400078e000b */
[----:B------:R-:W-:Y:S01]  /*51b30*/  @!P2 IMAD.MOV.U32 R15, RZ, RZ, R12 ;  /* 0x000000ffff0fa224 */ /* 0x000fe200078e000c */
[----:B------:R-:W3:Y:S04]  /*51b40*/  LDL R11, [R1+0x24d0] ;  /* 0x0024d000010b7983 */ /* 0x000ee80000100800 */
[----:B------:R-:W3:Y:S04]  /*51b50*/  LDL R12, [R1+0x24cc] ;  /* 0x0024cc00010c7983 */ /* 0x000ee80000100800 */
[----:B------:R4:W3:Y:S02]  /*51b60*/  @!P2 LDG.E.U16 R22, desc[UR50][R14.64] ;  /* 0x000000320e16a981 */ /* 0x0008e4000c1e1500 */
[----:B----4-:R-:W-:-:S02]  /*51b70*/  @!P3 IMAD.MOV.U32 R15, RZ, RZ, R8 ;  /* 0x000000ffff0fb224 */ /* 0x010fc400078e0008 */
[----:B------:R-:W4:Y:S01]  /*51b80*/  LDL R8, [R1+0x24dc] ;  /* 0x0024dc0001087983 */ /* 0x000f220000100800 */
[----:B------:R-:W-:-:S03]  /*51b90*/  @!P3 IMAD.MOV.U32 R14, RZ, RZ, R6 ;  /* 0x000000ffff0eb224 */ /* 0x000fc600078e0006 */
[----:B------:R-:W4:Y:S01]  /*51ba0*/  LDL R6, [R1+0x24e0] ;  /* 0x0024e00001067983 */ /* 0x000f220000100800 */
[----:B------:R-:W-:Y:S02]  /*51bb0*/  PRMT R21, RZ, 0x7610, R21 ;  /* 0x00007610ff157816 */ /* 0x000fe40000000015 */
[----:B------:R-:W-:-:S04]  /*51bc0*/  ISETP.GE.AND P2, PT, R28, R4, PT ;  /* 0x000000041c00720c */ /* 0x000fc80003f46270 */
[----:B------:R0:W4:Y:S01]  /*51bd0*/  @!P3 LDG.E.U16 R21, desc[UR50][R14.64] ;  /* 0x000000320e15b981 */ /* 0x000122000c1e1500 */
[----:B------:R-:W-:Y:S02]  /*51be0*/  ISETP.GE.AND P3, PT, R28, R4, PT ;  /* 0x000000041c00720c */ /* 0x000fe40003f66270 */
[----:B------:R-:W-:Y:S02]  /*51bf0*/  PRMT R20, RZ, 0x7610, R20 ;  /* 0x00007610ff147816 */ /* 0x000fe40000000014 */
[----:B------:R-:W-:-:S04]  /*51c00*/  PRMT R16, RZ, 0x7610, R16 ;  /* 0x00007610ff107816 */ /* 0x000fc80000000010 */
[----:B0-----:R-:W-:Y:S02]  /*51c10*/  @!P2 IMAD.MOV.U32 R14, RZ, RZ, R2 ;  /* 0x000000ffff0ea224 */ /* 0x001fe400078e0002 */
[----:B------:R-:W-:Y:S01]  /*51c20*/  @!P2 IMAD.MOV.U32 R15, RZ, RZ, R3 ;  /* 0x000000ffff0fa224 */ /* 0x000fe200078e0003 */
[----:B------:R-:W-:Y:S02]  /*51c30*/  PRMT R9, RZ, 0x7610, R9 ;  /* 0x00007610ff097816 */ /* 0x000fe40000000009 */
[----:B------:R-:W-:Y:S01]  /*51c40*/  PRMT R5, RZ, 0x7610, R5 ;  /* 0x00007610ff057816 */ /* 0x000fe20000000005 */
[----:B------:R-:W4:Y:S04]  /*51c50*/  LDL R3, [R1+0x250c] ;  /* 0x00250c0001037983 */ /* 0x000f280000100800 */
[----:B------:R0:W4:Y:S04]  /*51c60*/  @!P2 LDG.E.U16 R20, desc[UR50][R14.64] ;  /* 0x000000320e14a981 */ /* 0x000128000c1e1500 */
[----:B------:R-:W4:Y:S01]  /*51c70*/  LDL R2, [R1+0x2510] ;  /* 0x0025100001027983 */ /* 0x000f220000100800 */
[----:B0-----:R-:W-:Y:S01]  /*51c80*/  @!P3 IMAD.MOV.U32 R15, RZ, RZ, R19 ;  /* 0x000000ffff0fb224 */ /* 0x001fe200078e0013 */
[----:B------:R-:W-:Y:S01]  /*51c90*/  ISETP.GE.AND P2, PT, R28, R4, PT ;  /* 0x000000041c00720c */ /* 0x000fe20003f46270 */
[----:B--2---:R-:W-:-:S02]  /*51ca0*/  @!P3 IMAD.MOV.U32 R14, RZ, RZ, R17 ;  /* 0x000000ffff0eb224 */ /* 0x004fc400078e0011 */
[----:B------:R-:W2:Y:S04]  /*51cb0*/  LDL R17, [R1+0x251c] ;  /* 0x00251c0001117983 */ /* 0x000ea80000100800 */
[----:B------:R3:W2:Y:S01]  /*51cc0*/  @!P3 LDG.E.U16 R16, desc[UR50][R14.64] ;  /* 0x000000320e10b981 */ /* 0x0006a2000c1e1500 */
[----:B------:R-:W-:-:S05]  /*51cd0*/  ISETP.GE.AND P3, PT, R28, R4, PT ;  /* 0x000000041c00720c */ /* 0x000fca0003f66270 */
[----:B---3--:R-:W-:Y:S02]  /*51ce0*/  @!P2 IMAD.MOV.U32 R14, RZ, RZ, R11 ;  /* 0x000000ffff0ea224 */ /* 0x008fe400078e000b */
[----:B------:R-:W-:-:S05]  /*51cf0*/  @!P2 IMAD.MOV.U32 R15, RZ, RZ, R12 ;  /* 0x000000ffff0fa224 */ /* 0x000fca00078e000c */
[----:B------:R4:W3:Y:S02]  /*51d00*/  @!P2 LDG.E.U16 R9, desc[UR50][R14.64] ;  /* 0x000000320e09a981 */ /* 0x0008e4000c1e1500 */
[----:B----4-:R-:W-:Y:S02]  /*51d10*/  @!P3 IMAD.MOV.U32 R15, RZ, RZ, R8 ;  /* 0x000000ffff0fb224 */ /* 0x010fe400078e0008 */
[----:B------:R-:W-:-:S05]  /*51d20*/  @!P3 IMAD.MOV.U32 R14, RZ, RZ, R6 ;  /* 0x000000ffff0eb224 */ /* 0x000fca00078e0006 */
[----:B------:R0:W4:Y:S01]  /*51d30*/  @!P3 LDG.E.U16 R5, desc[UR50][R14.64] ;  /* 0x000000320e05b981 */ /* 0x000122000c1e1500 */
[----:B------:R-:W-:-:S03]  /*51d40*/  ISETP.GE.AND P2, PT, R28, R4, PT ;  /* 0x000000041c00720c */ /* 0x000fc60003f46270 */
[----:B--2---:R1:W-:Y:S04]  /*51d50*/  STL [R1+0x650], R16 ;  /* 0x0006501001007387 */ /* 0x0043e80000100800 */
[----:B------:R-:W2:Y:S04]  /*51d60*/  LDL R12, [R1+0x252c] ;  /* 0x00252c00010c7983 */ /* 0x000ea80000100800 */
[----:B------:R-:W2:Y:S04]  /*51d70*/  LDL R11, [R1+0x2530] ;  /* 0x00253000010b7983 */ /* 0x000ea80000100800 */
[----:B-1----:R-:W2:Y:S04]  /*51d80*/  LDL R16, [R1+0x2520] ;  /* 0x0025200001107983 */ /* 0x002ea80000100800 */
[----:B------:R-:W-:Y:S04]  /*51d90*/  STL [R1+0x65c], R22 ;  /* 0x00065c1601007387 */ /* 0x000fe80000100800 */
[----:B---3--:R1:W-:Y:S04]  /*51da0*/  STL [R1+0x64c], R9 ;  /* 0x00064c0901007387 */ /* 0x0083e80000100800 */
[----:B------:R-:W3:Y:S04]  /*51db0*/  LDL R8, [R1+0x2540] ;  /* 0x0025400001087983 */ /* 0x000ee80000100800 */
[----:B------:R-:W3:Y:S04]  /*51dc0*/  LDL R6, [R1+0x254c] ;  /* 0x00254c0001067983 */ /* 0x000ee80000100800 */
[----:B-1----:R-:W3:Y:S01]  /*51dd0*/  LDL R9, [R1+0x253c] ;  /* 0x00253c0001097983 */ /* 0x002ee20000100800 */
[----:B0-----:R-:W-:-:S02]  /*51de0*/  @!P2 IMAD.MOV.U32 R14, RZ, RZ, R2 ;  /* 0x000000ffff0ea224 */ /* 0x001fc400078e0002 */
[----:B------:R-:W-:Y:S01]  /*51df0*/  @!P2 IMAD.MOV.U32 R15, RZ, RZ, R3 ;  /* 0x000000ffff0fa224 */ /* 0x000fe200078e0003 */
[----:B----4-:R0:W-:Y:S04]  /*51e00*/  STL [R1+0x648], R5 ;  /* 0x0006480501007387 */ /* 0x0101e80000100800 */
[----:B------:R-:W-:Y:S04]  /*51e10*/  STL [R1+0x658], R21 ;  /* 0x0006581501007387 */ /* 0x000fe80000100800 */
[----:B------:R-:W4:Y:S04]  /*51e20*/  LDL R3, [R1+0x255c] ;  /* 0x00255c0001037983 */ /* 0x000f280000100800 */
[----:B------:R-:W4:Y:S04]  /*51e30*/  LDL R2, [R1+0x2560] ;  /* 0x0025600001027983 */ /* 0x000f280000100800 */
[----:B0-----:R-:W4:Y:S01]  /*51e40*/  LDL R5, [R1+0x2550] ;  /* 0x0025500001057983 */ /* 0x001f220000100800 */
[----:B------:R-:W-:-:S02]  /*51e50*/  ISETP.GE.AND P3, PT, R28, R4, PT ;  /* 0x000000041c00720c */ /* 0x000fc40003f66270 */
[----:B------:R-:W-:Y:S02]  /*51e60*/  PRMT R18, RZ, 0x7610, R18 ;  /* 0x00007610ff127816 */ /* 0x000fe40000000012 */
[----:B------:R-:W-:-:S04]  /*51e70*/  PRMT R13, RZ, 0x7610, R13 ;  /* 0x00007610ff0d7816 */ /* 0x000fc8000000000d */
[----:B------:R0:W4:Y:S05]  /*51e80*/  @!P2 LDG.E.U16 R18, desc[UR50][R14.64] ;  /* 0x000000320e12a981 */ /* 0x00012a000c1e1500 */
[----:B0-----:R-:W-:Y:S01]  /*51e90*/  @!P3 IMAD.MOV.U32 R15, RZ, RZ, R17 ;  /* 0x000000ffff0fb224 */ /* 0x001fe200078e0011 */
[----:B------:R-:W-:Y:S02]  /*51ea0*/  ISETP.GE.AND P2, PT, R28, R4, PT ;  /* 0x000000041c00720c */ /* 0x000fe40003f46270 */
[----:B------:R-:W-:Y:S01]  /*51eb0*/  PRMT R10, RZ, 0x7610, R10 ;  /* 0x00007610ff0a7816 */ /* 0x000fe2000000000a */
[----:B--2---:R-:W-:-:S05]  /*51ec0*/  @!P3 IMAD.MOV.U32 R14, RZ, RZ, R16 ;  /* 0x000000ffff0eb224 */ /* 0x004fca00078e0010 */
[----:B------:R0:W2:Y:S01]  /*51ed0*/  @!P3 LDG.E.U16 R13, desc[UR50][R14.64] ;  /* 0x000000320e0db981 */ /* 0x0000a2000c1e1500 */
[----:B------:R-:W-:-:S04]  /*51ee0*/  ISETP.GE.AND P3, PT, R28, R4, PT ;  /* 0x000000041c00720c */ /* 0x000fc80003f66270 */
[----:B0-----:R-:W-:Y:S01]  /*51ef0*/  @!P2 MOV R14, R11 ;  /* 0x0000000b000ea202 */ /* 0x001fe20000000f00 */
[----:B------:R-:W-:-:S05]  /*51f00*/  @!P2 IMAD.MOV.U32 R15, RZ, RZ, R12 ;  /* 0x000000ffff0fa224 */ /* 0x000fca00078e000c */
[----:B------:R3:W2:Y:S01]  /*51f10*/  @!P2 LDG.E.U16 R10, desc[UR50][R14.64] ;  /* 0x000000320e0aa981 */ /* 0x0006a2000c1e1500 */
[CC--:B------:R-:W-:Y:S02]  /*51f20*/  ISETP.GE.AND P2, PT, R28.reuse, R4.reuse, PT ;  /* 0x000000041c00720c */ /* 0x0c0fe40003f46270 */
[----:B------:R-:W-:Y:S02]  /*51f30*/  ISETP.GE.AND P4, PT, R28, R4, PT ;  /* 0x000000041c00720c */ /* 0x000fe40003f86270 */
[----:B------:R-:W-:Y:S02]  /*51f40*/  PRMT R7, RZ, 0x7610, R7 ;  /* 0x00007610ff077816 */ /* 0x000fe40000000007 */
[----:B------:R-:W-:Y:S01]  /*51f50*/  PRMT R4, RZ, 0x7610, R4 ;  /* 0x00007610ff047816 */ /* 0x000fe20000000004 */
[----:B---3--:R-:W-:Y:S02]  /*51f60*/  @!P3 IMAD.MOV.U32 R14, RZ, RZ, R8 ;  /* 0x000000ffff0eb224 */ /* 0x008fe400078e0008 */
[----:B------:R-:W-:-:S05]  /*51f70*/  @!P3 IMAD.MOV.U32 R15, RZ, RZ, R9 ;  /* 0x000000ffff0fb224 */ /* 0x000fca00078e0009 */
[----:B------:R4:W3:Y:S01]  /*51f80*/  @!P3 LDG.E.U16 R7, desc[UR50][R14.64] ;  /* 0x000000320e07b981 */ /* 0x0008e2000c1e1500 */
[----:B------:R-:W-:Y:S01]  /*51f90*/  PRMT R0, RZ, 0x7610, R0 ;  /* 0x00007610ff007816 */ /* 0x000fe20000000000 */
[----:B----4-:R-:W-:Y:S02]  /*51fa0*/  @!P2 IMAD.MOV.U32 R14, RZ, RZ, R5 ;  /* 0x000000ffff0ea224 */ /* 0x010fe400078e0005 */
[----:B------:R-:W-:-:S05]  /*51fb0*/  @!P2 IMAD.MOV.U32 R15, RZ, RZ, R6 ;  /* 0x000000ffff0fa224 */ /* 0x000fca00078e0006 */
[----:B------:R0:W4:Y:S02]  /*51fc0*/  @!P2 LDG.E.U16 R4, desc[UR50][R14.64] ;  /* 0x000000320e04a981 */ /* 0x000124000c1e1500 */
[----:B0-----:R-:W-:Y:S02]  /*51fd0*/  @!P4 IMAD.MOV.U32 R14, RZ, RZ, R2 ;  /* 0x000000ffff0ec224 */ /* 0x001fe400078e0002 */
[----:B------:R-:W-:-:S05]  /*51fe0*/  @!P4 IMAD.MOV.U32 R15, RZ, RZ, R3 ;  /* 0x000000ffff0fc224 */ /* 0x000fca00078e0003 */
[----:B------:R-:W4:Y:S04]  /*51ff0*/  @!P4 LDG.E.U16 R0, desc[UR50][R14.64] ;  /* 0x000000320e00c981 */ /* 0x000f28000c1e1500 */
[----:B------:R-:W-:Y:S04]  /*52000*/  STL [R1+0x654], R20 ;  /* 0x0006541401007387 */ /* 0x000fe80000100800 */
[----:B--2---:R0:W-:Y:S04]  /*52010*/  STL [R1+0x640], R13 ;  /* 0x0006400d01007387 */ /* 0x0041e80000100800 */
[----:B0-----:R-:W2:Y:S04]  /*52020*/  LDL.LU R13, [R1+0xb60] ;  /* 0x000b6000010d7983 */ /* 0x001ea80000300800 */
[----:B------:R-:W2:Y:S04]  /*52030*/  LDL.LU R16, [R1+0xb5c] ;  /* 0x000b5c0001107983 */ /* 0x000ea80000300800 */
[----:B------:R-:W2:Y:S04]  /*52040*/  LDL.LU R17, [R1+0xb58] ;  /* 0x000b580001117983 */ /* 0x000ea80000300800 */
        /* <DEDUP_REMOVED lines=25> */
[----:B------:R-:W-:Y:S04]  /*521e0*/  STL [R1+0x3c68], R14 ;  /* 0x003c680e01007387 */ /* 0x000fe80000100800 */
[----:B------:R-:W-:Y:S04]  /*521f0*/  STL [R1+0x3c6c], R14 ;  /* 0x003c6c0e01007387 */ /* 0x000fe80000100800 */
[----:B------:R-:W-:Y:S04]  /*52200*/  STL [R1+0x3c70], R14 ;  /* 0x003c700e01007387 */ /* 0x000fe80000100800 */
[----:B----4-:R-:W-:Y:S04]  /*52210*/  STL [R1+0x634], R4 ;  /* 0x0006340401007387 */ /* 0x010fe80000100800 */
[----:B------:R-:W-:Y:S04]  /*52220*/  STL [R1+0x3c74], R14 ;  /* 0x003c740e01007387 */ /* 0x000fe80000100800 */
[----:B------:R-:W-:Y:S04]  /*52230*/  STL [R1+0x3c78], R14 ;  /* 0x003c780e01007387 */ /* 0x000fe80000100800 */
[----:B------:R-:W-:Y:S04]  /*52240*/  STL [R1+0x3c7c], R14 ;  /* 0x003c7c0e01007387 */ /* 0x000fe80000100800 */
[----:B------:R0:W-:Y:S02]  /*52250*/  STL [R1+0x630], R0 ;  /* 0x0006300001007387 */ /* 0x0001e40000100800 */
[----:B0-----:R-:W0:Y:S02]  /*52260*/  S2R R0, SR_TID.X ;  /* 0x0000000000007919 */ /* 0x001e240000002100 */
        /* <DEDUP_REMOVED lines=11> */
[----:B0-----:R-:W-:-:S05]  /*52320*/  LOP3.LUT R0, R0, 0x3f, RZ, 0xc0, !PT ;  /* 0x0000003f00007812 */ /* 0x001fca00078ec0ff */
[----:B------:R-:W-:-:S05]  /*52330*/  IMAD.SHL.U32 R28, R0, 0x2, RZ ;  /* 0x00000002001c7824 */ /* 0x000fca00078e00ff */
[----:B------:R-:W-:Y:S01]  /*52340*/  LOP3.LUT R28, R28, 0x60, RZ, 0x3c, !PT ;  /* 0x000000601c1c7812 */ /* 0x000fe200078e3cff */
[----:B------:R-:W-:Y:S04]  /*52350*/  STL [R1+0x3c38], R15 ;  /* 0x003c380f01007387 */ /* 0x000fe80000100800 */
[----:B------:R-:W-:Y:S04]  /*52360*/  STL [R1+0x409c], R0 ;  /* 0x00409c0001007387 */ /* 0x000fe80000100800 */
[----:B------:R-:W-:Y:S04]  /*52370*/  STL [R1+0x3c3c], R15 ;  /* 0x003c3c0f01007387 */ /* 0x000fe80000100800 */
[----:B------:R-:W-:Y:S04]  /*52380*/  STL [R1+0x3c40], R15 ;  /* 0x003c400f01007387 */ /* 0x000fe80000100800 */
[----:B------:R-:W-:Y:S04]  /*52390*/  STL [R1+0x4078], R15 ;  /* 0x0040780f01007387 */ /* 0x000fe80000100800 */
[----:B--2---:R-:W-:Y:S04]  /*523a0*/  STS.U16 [R28+UR4+0x4c80], R13 ;  /* 0x004c800d1c007988 */ /* 0x004fe80008000404 */
        /* <DEDUP_REMOVED lines=12> */
[----:B0-----:R-:W3:Y:S04]  /*52470*/  LDL.LU R29, [R1+0xae0] ;  /* 0x000ae000011d7983 */ /* 0x001ee80000300800 */
[----:B-1----:R-:W4:Y:S04]  /*52480*/  LDL.LU R27, [R1+0xadc] ;  /* 0x000adc00011b7983 */ /* 0x002f280000300800 */
[----:B--2---:R-:W2:Y:S04]  /*52490*/  LDL.LU R3, [R1+0xad8] ;  /* 0x000ad80001037983 */ /* 0x004ea80000300800 */
        /* <DEDUP_REMOVED lines=16> */
[----:B------:R-:W-:Y:S04]  /*525a0*/  STS.U16 [R28+UR4+0x7d00], R25 ;  /* 0x007d00191c007988 */ /* 0x000fe80008000404 */
[----:B------:R-:W2:Y:S04]  /*525b0*/  LDL.LU R19, [R1+0x5dc] ;  /* 0x0005dc0001137983 */ /* 0x000ea80000300800 */
[----:B------:R-:W-:Y:S04]  /*525c0*/  STS.U16 [R28+UR4+0x7d80], R26 ;  /* 0x007d801a1c007988 */ /* 0x000fe80008000404 */
[----:B------:R-:W2:Y:S04]  /*525d0*/  LDL.LU R20, [R1+0x5d4] ;  /* 0x0005d40001147983 */ /* 0x000ea80000300800 */
[----:B------:R0:W-:Y:S04]  /*525e0*/  STS.U16 [R28+UR4+0x8c00], R2 ;  /* 0x008c00021c007988 */ /* 0x0001e80008000404 */
[----:B------:R-:W2:Y:S04]  /*525f0*/  LDL.LU R21, [R1+0x5cc] ;  /* 0x0005cc0001157983 */ /* 0x000ea80000300800 */
[----:B0-----:R-:W2:Y:S04]  /*52600*/  LDL.LU R2, [R1+0x5c4] ;  /* 0x0005c40001027983 */ /* 0x001ea80000300800 */
[----:B------:R-:W2:Y:S04]  /*52610*/  LDL.LU R22, [R1+0x47c] ;  /* 0x00047c0001167983 */ /* 0x000ea80000300800 */
[----:B------:R-:W2:Y:S04]  /*52620*/  LDL.LU R23, [R1+0x474] ;  /* 0x0004740001177983 */ /* 0x000ea80000300800 */
[----:B------:R-:W2:Y:S04]  /*52630*/  LDL.LU R24, [R1+0x46c] ;  /* 0x00046c0001187983 */ /* 0x000ea80000300800 */
[----:B------:R-:W2:Y:S04]  /*52640*/  LDL.LU R25, [R1+0x464] ;  /* 0x0004640001197983 */ /* 0x000ea80000300800 */
[----:B------:R-:W2:Y:S04]  /*52650*/  LDL.LU R26, [R1+0x3bc] ;  /* 0x0003bc00011a7983 */ /* 0x000ea80000300800 */
[----:B---3--:R0:W-:Y:S04]  /*52660*/  STS.U16 [R28+UR4+0x8c80], R29 ;  /* 0x008c801d1c007988 */ /* 0x0081e80008000404 */
[----:B----4-:R1:W-:Y:S04]  /*52670*/  STS.U16 [R28+UR4+0x8d00], R27 ;  /* 0x008d001b1c007988 */ /* 0x0103e80008000404 */
[----:B--2---:R2:W-:Y:S04]  /*52680*/  STS.U16 [R28+UR4+0x8d80], R3 ;  /* 0x008d80031c007988 */ /* 0x0045e80008000404 */
[----:B------:R3:W-:Y:S04]  /*52690*/  STS.U16 [R28+UR4+0x9c00], R0 ;  /* 0x009c00001c007988 */ /* 0x0007e80008000404 */
        /* <DEDUP_REMOVED lines=15> */
[----:B0-----:R-:W4:Y:S04]  /*52790*/  LDL.LU R29, [R1+0x3b4] ;  /* 0x0003b400011d7983 */ /* 0x001f280000300800 */
[----:B------:R-:W-:Y:S04]  /*527a0*/  STS.U16 [R28+UR4+0xdc00], R19 ;  /* 0x00dc00131c007988 */ /* 0x000fe80008000404 */
[----:B-1----:R-:W4:Y:S04]  /*527b0*/  LDL.LU R27, [R1+0x3ac] ;  /* 0x0003ac00011b7983 */ /* 0x002f280000300800 */
[----:B------:R-:W-:Y:S04]  /*527c0*/  STS.U16 [R28+UR4+0xdc80], R20 ;  /* 0x00dc80141c007988 */ /* 0x000fe80008000404 */
[----:B--2---:R-:W2:Y:S04]  /*527d0*/  LDL.LU R3, [R1+0x3a4] ;  /* 0x0003a40001037983 */ /* 0x004ea80000300800 */
[----:B------:R-:W-:Y:S04]  /*527e0*/  STS.U16 [R28+UR4+0xdd00], R21 ;  /* 0x00dd00151c007988 */ /* 0x000fe80008000404 */
[----:B---3--:R-:W3:Y:S04]  /*527f0*/  LDL.LU R0, [R1+0x409c] ;  /* 0x00409c0001007983 */ /* 0x008ee80000300800 */
[----:B------:R0:W-:Y:S04]  /*52800*/  STS.U16 [R28+UR4+0xdd80], R2 ;  /* 0x00dd80021c007988 */ /* 0x0001e80008000404 */
[----:B0-----:R-:W3:Y:S04]  /*52810*/  LDL.LU R2, [R1+0xba0] ;  /* 0x000ba00001027983 */ /* 0x001ee80000300800 */
[----:B------:R-:W4:Y:S04]  /*52820*/  LDL.LU R15, [R1+0xb94] ;  /* 0x000b9400010f7983 */ /* 0x000f280000300800 */
[----:B----4-:R0:W-:Y:S04]  /*52830*/  STL [R1+0x4094], R15 ;  /* 0x0040940f01007387 */ /* 0x0101e80000100800 */
[----:B0-----:R-:W4:Y:S04]  /*52840*/  LDL.LU R15, [R1+0xb98] ;  /* 0x000b9800010f7983 */ /* 0x001f280000300800 */
[----:B------:R-:W-:Y:S04]  /*52850*/  STS.U16 [R28+UR4+0xec00], R22 ;  /* 0x00ec00161c007988 */ /* 0x000fe80008000404 */
[----:B------:R-:W-:Y:S04]  /*52860*/  STS.U16 [R28+UR4+0xec80], R23 ;  /* 0x00ec80171c007988 */ /* 0x000fe80008000404 */
[----:B------:R-:W-:Y:S04]  /*52870*/  STS.U16 [R28+UR4+0xed00], R24 ;  /* 0x00ed00181c007988 */ /* 0x000fe80008000404 */
[----:B------:R-:W-:Y:S04]  /*52880*/  STS.U16 [R28+UR4+0xed80], R25 ;  /* 0x00ed80191c007988 */ /* 0x000fe80008000404 */
[----:B------:R-:W-:Y:S04]  /*52890*/  STS.U16 [R28+UR4+0xfc00], R26 ;  /* 0x00fc001a1c007988 */ /* 0x000fe80008000404 */
[----:B------:R-:W-:Y:S04]  /*528a0*/  STS.U16 [R28+UR4+0xfc80], R29 ;  /* 0x00fc801d1c007988 */ /* 0x000fe80008000404 */
[----:B------:R-:W-:Y:S04]  /*528b0*/  STS.U16 [R28+UR4+0xfd00], R27 ;  /* 0x00fd001b1c007988 */ /* 0x000fe80008000404 */
[----:B--2---:R-:W-:Y:S01]  /*528c0*/  STS.U16 [R28+UR4+0xfd80], R3 ;  /* 0x00fd80031c007988 */ /* 0x004fe20008000404 */
[----:B---3--:R-:W-:-:S03]  /*528d0*/  IMAD.SHL.U32 R0, R0, 0x2, RZ ;  /* 0x0000000200007824 */ /* 0x008fc600078e00ff */
        /* <DEDUP_REMOVED lines=26> */
[----:B------:R-:W4:Y:S04]  /*52a80*/  LDL.LU R29, [R1+0xb08] ;  /* 0x000b0800011d7983 */ /* 0x000f280000300800 */
[----:B------:R-:W4:Y:S04]  /*52a90*/  LDL.LU R27, [R1+0xaf4] ;  /* 0x000af400011b7983 */ /* 0x000f280000300800 */
[----:B------:R0:W-:Y:S04]  /*52aa0*/  STS.U16 [R0+UR4+0xe00], R2 ;  /* 0x000e000200007988 */ /* 0x0001e80008000404 */
[----:B------:R-:W4:Y:S04]  /*52ab0*/  LDL.LU R28, [R1+0xaf0] ;  /* 0x000af000011c7983 */ /* 0x000f280000300800 */
[----:B0-----:R-:W4:Y:S04]  /*52ac0*/  LDL.LU R2, [R1+0xaec] ;  /* 0x000aec0001027983 */ /* 0x001f280000300800 */
[----:B--2---:R0:W-:Y:S04]  /*52ad0*/  STS.U16 [R0+UR4+0xe80], R15 ;  /* 0x000e800f00007988 */ /* 0x0041e80008000404 */
[----:B0-----:R-:W2:Y:S04]  /*52ae0*/  LDL.LU R15, [R1+0x4098] ;  /* 0x00409800010f7983 */ /* 0x001ea80000300800 */
[----:B--2---:R0:W-:Y:S04]  /*52af0*/  STS.U16 [R0+UR4+0xf00], R15 ;  /* 0x000f000f00007988 */ /* 0x0041e80008000404 */
[----:B0-----:R-:W2:Y:S04]  /*52b00*/  LDL.LU R15, [R1+0x4094] ;  /* 0x00409400010f7983 */ /* 0x001ea80000300800 */
[----:B--2---:R-:W-:Y:S04]  /*52b10*/  STS.U16 [R0+UR4+0xf80], R15 ;  /* 0x000f800f00007988 */ /* 0x004fe80008000404 */
[----:B---3--:R-:W-:Y:S04]  /*52b20*/  STS.U16 [R0+UR4+0x1e00], R14 ;  /* 0x001e000e00007988 */ /* 0x008fe80008000404 */
        /* <DEDUP_REMOVED lines=15> */
[----:B------:R-:W3:Y:S04]  /*52c20*/  LDL.LU R15, [R1+0xacc] ;  /* 0x000acc00010f7983 */ /* 0x000ee80000300800 */
[----:B---3--:R0:W-:Y:S04]  /*52c30*/  STL [R1+0x408c], R15 ;  /* 0x00408c0f01007387 */ /* 0x0081e80000100800 */
[----:B0-----:R-:W3:Y:S04]  /*52c40*/  LDL.LU R15, [R1+0xad0] ;  /* 0x000ad000010f7983 */ /* 0x001ee80000300800 */
        /* <DEDUP_REMOVED lines=40> */
[----:B------:R-:W2:Y:S04]  /*52ed0*/  LDL.LU R28, [R1+0x39c] ;  /* 0x00039c00011c7983 */ /* 0x000ea80000300800 */
[----:B0-----:R-:W2:Y:S04]  /*52ee0*/  LDL.LU R3, [R1+0x394] ;  /* 0x0003940001037983 */ /* 0x001ea80000300800 */
[----:B---3--:R0:W-:Y:S04]  /*52ef0*/  STS.U16 [R0+UR4+0x8e00], R15 ;  /* 0x008e000f00007988 */ /* 0x0081e80008000404 */
[----:B0-----:R-:W3:Y:S04]  /*52f00*/  LDL.LU R15, [R1+0x4090] ;  /* 0x00409000010f7983 */ /* 0x001ee80000300800 */
[----:B---3--:R0:W-:Y:S04]  /*52f10*/  STS.U16 [R0+UR4+0x8e80], R15 ;  /* 0x008e800f00007988 */ /* 0x0081e80008000404 */
[----:B0-----:R-:W3:Y:S04]  /*52f20*/  LDL.LU R15, [R1+0x408c] ;  /* 0x00408c00010f7983 */ /* 0x001ee80000300800 */
        /* <DEDUP_REMOVED lines=27> */
[----:B0-----:R-:W2:Y:S04]  /*530e0*/  LDL.LU R2, [R1+0x38c] ;  /* 0x00038c0001027983 */ /* 0x001ea80000300800 */
[----:B------:R0:W-:Y:S04]  /*530f0*/  STS.U16 [R0+UR4+0xfe80], R3 ;  /* 0x00fe800300007988 */ /* 0x0001e80008000404 */
[----:B0-----:R-:W3:Y:S04]  /*53100*/  LDL.LU R3, [R1+0x384] ;  /* 0x0003840001037983 */ /* 0x001ee80000300800 */
[----:B------:R-:W4:Y:S01]  /*53110*/  LDL.LU R15, [R1+0x100] ;  /* 0x00010000010f7983 */ /* 0x000f220000300800 */
[----:B------:R-:W0:Y:S03]  /*53120*/  S2R R0, SR_TID.X ;  /* 0x0000000000007919 */ /* 0x000e260000002100 */
[----:B----4-:R1:W-:Y:S04]  /*53130*/  STL [R1+0x4084], R15 ;  /* 0x0040840f01007387 */ /* 0x0103e80000100800 */
[----:B-1----:R-:W4:Y:S01]  /*53140*/  LDL.LU R15, [R1+0x104] ;  /* 0x00010400010f7983 */ /* 0x002f220000300800 */
[----:B0-----:R-:W-:-:S03]  /*53150*/  LOP3.LUT R0, R0, 0x3f, RZ, 0xc0, !PT ;  /* 0x0000003f00007812 */ /* 0x001fc600078ec0ff */
[----:B----4-:R0:W-:Y:S04]  /*53160*/  STL [R1+0x4088], R15 ;  /* 0x0040880f01007387 */ /* 0x0101e80000100800 */
[----:B------:R-:W4:Y:S04]  /*53170*/  LDL.LU R14, [R1+0xfc] ;  /* 0x0000fc00010e7983 */ /* 0x000f280000300800 */
[----:B------:R-:W4:Y:S04]  /*53180*/  LDL.LU R4, [R1+0xf8] ;  /* 0x0000f80001047983 */ /* 0x000f280000300800 */
[----:B------:R-:W4:Y:S04]  /*53190*/  LDL.LU R6, [R1+0xf4] ;  /* 0x0000f40001067983 */ /* 0x000f280000300800 */
[----:B------:R-:W4:Y:S04]  /*531a0*/  LDL.LU R5, [R1+0xf0] ;  /* 0x0000f00001057983 */ /* 0x000f280000300800 */
[----:B------:R-:W4:Y:S04]  /*531b0*/  LDL.LU R7, [R1+0xec] ;  /* 0x0000ec0001077983 */ /* 0x000f280000300800 */
[----:B------:R-:W4:Y:S04]  /*531c0*/  LDL.LU R8, [R1+0xe8] ;  /* 0x0000e80001087983 */ /* 0x000f280000300800 */
[----:B------:R-:W4:Y:S01]  /*531d0*/  LDL.LU R9, [R1+0xe4] ;  /* 0x0000e40001097983 */ /* 0x000f220000300800 */
[----:B0-----:R-:W-:-:S03]  /*531e0*/  IMAD.SHL.U32 R15, R0, 0x2, RZ ;  /* 0x00000002000f7824 */ /* 0x001fc600078e00ff */
        /* <DEDUP_REMOVED lines=19> */
[----:B--2---:R0:W-:Y:S04]  /*53320*/  STS.U16 [R15+UR4+0xff00], R2 ;  /* 0x00ff00020f007988 */ /* 0x0041e80008000404 */
[----:B------:R-:W2:Y:S04]  /*53330*/  LDL.LU R28, [R1+0x88] ;  /* 0x00008800011c7983 */ /* 0x000ea80000300800 */
[----:B---3--:R1:W-:Y:S04]  /*53340*/  STS.U16 [R15+UR4+0xff80], R3 ;  /* 0x00ff80030f007988 */ /* 0x0083e80008000404 */
[----:B0-----:R-:W3:Y:S04]  /*53350*/  LDL.LU R2, [R1+0x84] ;  /* 0x0000840001027983 */ /* 0x001ee80000300800 */
[----:B-1----:R-:W4:Y:S01]  /*53360*/  LDL.LU R15, [R1+0x4088] ;  /* 0x00408800010f7983 */ /* 0x002f220000300800 */
[----:B------:R-:W0:Y:S02]  /*53370*/  S2R R3, SR_TID.X ;  /* 0x0000000000037919 */ /* 0x000e240000002100 */
[----:B0-----:R-:W-:-:S05]  /*53380*/  LOP3.LUT R3, R3, 0x3f, RZ, 0xc0, !PT ;  /* 0x0000003f03037812 */ /* 0x001fca00078ec0ff */
[----:B------:R-:W-:-:S05]  /*53390*/  IMAD.SHL.U32 R3, R3, 0x2, RZ ;  /* 0x0000000203037824 */ /* 0x000fca00078e00ff */
[----:B----4-:R0:W-:Y:S04]  /*533a0*/  STS.U16 [R3+UR4+0x10080], R15 ;  /* 0x0100800f03007988 */ /* 0x0101e80008000404 */
[----:B0-----:R-:W4:Y:S04]  /*533b0*/  LDL.LU R15, [R1+0x4084] ;  /* 0x00408400010f7983 */ /* 0x001f280000300800 */
[----:B------:R0:W-:Y:S04]  /*533c0*/  STS.U16 [R3+UR4+0x15080], R0 ;  /* 0x0150800003007988 */ /* 0x0001e80008000404 */
[----:B0-----:R-:W3:Y:S04]  /*533d0*/  LDL.LU R0, [R1+0x80] ;  /* 0x0000800001007983 */ /* 0x001ee80000300800 */
[----:B----4-:R0:W-:Y:S04]  /*533e0*/  STS.U16 [R3+UR4+0x10880], R15 ;  /* 0x0108800f03007988 */ /* 0x0101e80008000404 */
[----:B0-----:R-:W4:Y:S04]  /*533f0*/  LDL.LU R15, [R1+0x74] ;  /* 0x00007400010f7983 */ /* 0x001f280000300800 */
        /* <DEDUP_REMOVED lines=38> */
[----:B--2---:R-:W2:Y:S04]  /*53660*/  LDL.LU R20, [R1+0x34] ;  /* 0x0000340001147983 */ /* 0x004ea80000300800 */
[----:B---3--:R-:W3:Y:S04]  /*53670*/  LDL.LU R21, [R1+0x30] ;  /* 0x0000300001157983 */ /* 0x008ee80000300800 */
[----:B------:R-:W3:Y:S04]  /*53680*/  LDL.LU R22, [R1+0x2c] ;  /* 0x00002c0001167983 */ /* 0x000ee80000300800 */
[----:B------:R0:W-:Y:S04]  /*53690*/  STS.U16 [R3+UR4+0x10800], R24 ;  /* 0x0108001803007988 */ /* 0x0001e80008000404 */
[----:B------:R-:W3:Y:S04]  /*536a0*/  LDL.LU R23, [R1+0x28] ;  /* 0x0000280001177983 */ /* 0x000ee80000300800 */
[----:B------:R1:W-:Y:S04]  /*536b0*/  STS.U16 [R3+UR4+0x11000], R25 ;  /* 0x0110001903007988 */ /* 0x0003e80008000404 */
[----:B------:R1:W-:Y:S04]  /*536c0*/  STS.U16 [R3+UR4+0x11800], R26 ;  /* 0x0118001a03007988 */ /* 0x0003e80008000404 */
[----:B------:R1:W-:Y:S04]  /*536d0*/  STS.U16 [R3+UR4+0x12000], R29 ;  /* 0x0120001d03007988 */ /* 0x0003e80008000404 */
[----:B------:R1:W-:Y:S04]  /*536e0*/  STS.U16 [R3+UR4+0x12800], R27 ;  /* 0x0128001b03007988 */ /* 0x0003e80008000404 */
[----:B------:R1:W-:Y:S04]  /*536f0*/  STS.U16 [R3+UR4+0x13000], R28 ;  /* 0x0130001c03007988 */ /* 0x0003e80008000404 */
[----:B0-----:R-:W3:Y:S04]  /*53700*/  LDL.LU R24, [R1+0x24] ;  /* 0x0000240001187983 */ /* 0x001ee80000300800 */
[----:B-1----:R-:W3:Y:S04]  /*53710*/  LDL.LU R25, [R1+0x20] ;  /* 0x0000200001197983 */ /* 0x002ee80000300800 */
[----:B------:R-:W3:Y:S04]  /*53720*/  LDL.LU R26, [R1+0x1c] ;  /* 0x00001c00011a7983 */ /* 0x000ee80000300800 */
[----:B------:R-:W3:Y:S04]  /*53730*/  LDL.LU R29, [R1+0x18] ;  /* 0x00001800011d7983 */ /* 0x000ee80000300800 */
[----:B------:R-:W3:Y:S04]  /*53740*/  LDL.LU R27, [R1+0x14] ;  /* 0x00001400011b7983 */ /* 0x000ee80000300800 */
[----:B------:R0:W-:Y:S04]  /*53750*/  STS.U16 [R3+UR4+0x13800], R2 ;  /* 0x0138000203007988 */ /* 0x0001e80008000404 */
[----:B------:R-:W3:Y:S04]  /*53760*/  LDL.LU R28, [R1+0x10] ;  /* 0x00001000011c7983 */ /* 0x000ee80000300800 */
[----:B------:R1:W-:Y:S04]  /*53770*/  STS.U16 [R3+UR4+0x14000], R0 ;  /* 0x0140000003007988 */ /* 0x0003e80008000404 */
[----:B0-----:R-:W3:Y:S04]  /*53780*/  LDL.LU R2, [R1+0xc] ;  /* 0x00000c0001027983 */ /* 0x001ee80000300800 */
[----:B-1----:R-:W3:Y:S04]  /*53790*/  LDL.LU R0, [R1+0x8] ;  /* 0x0000080001007983 */ /* 0x002ee80000300800 */
[----:B----4-:R0:W-:Y:S04]  /*537a0*/  STS.U16 [R3+UR4+0x14800], R15 ;  /* 0x0148000f03007988 */ /* 0x0101e80008000404 */
[----:B0-----:R-:W4:Y:S04]  /*537b0*/  LDL.LU R15, [R1+0x4080] ;  /* 0x00408000010f7983 */ /* 0x001f280000300800 */
[----:B----4-:R0:W-:Y:S04]  /*537c0*/  STS.U16 [R3+UR4+0x15000], R15 ;  /* 0x0150000f03007988 */ /* 0x0101e80008000404 */
        /* <DEDUP_REMOVED lines=28> */
[----:B----4-:R0:W-:Y:S04]  /*53990*/  STS.U16 [R3+UR4+0x15800], R15 ;  /* 0x0158000f03007988 */ /* 0x0101e80008000404 */
[----:B0-----:R-:W2:Y:S04]  /*539a0*/  LDL.LU R15, [R1+0x4078] ;  /* 0x00407800010f7983 */ /* 0x001ea80000300800 */
[----:B------:R-:W3:Y:S04]  /*539b0*/  LDL.LU R14, [R1+0x4074] ;  /* 0x00407400010e7983 */ /* 0x000ee80000300800 */
[----:B------:R-:W4:Y:S04]  /*539c0*/  LDL.LU R6, [R1+0x4070] ;  /* 0x0040700001067983 */ /* 0x000f280000300800 */
[----:B------:R-:W2:Y:S04]  /*539d0*/  LDL.LU R5, [R1+0x406c] ;  /* 0x00406c0001057983 */ /* 0x000ea80000300800 */
[----:B------:R-:W3:Y:S04]  /*539e0*/  LDL.LU R7, [R1+0x4068] ;  /* 0x0040680001077983 */ /* 0x000ee80000300800 */
[----:B------:R-:W4:Y:S04]  /*539f0*/  LDL.LU R8, [R1+0x4064] ;  /* 0x0040640001087983 */ /* 0x000f280000300800 */
[----:B------:R-:W2:Y:S04]  /*53a00*/  LDL.LU R9, [R1+0x4060] ;  /* 0x0040600001097983 */ /* 0x000ea80000300800 */
[----:B------:R-:W3:Y:S04]  /*53a10*/  LDL.LU R4, [R1+0xac] ;  /* 0x0000ac0001047983 */ /* 0x000ee80000300800 */
[----:B------:R-:W4:Y:S04]  /*53a20*/  LDL.LU R10, [R1+0x405c] ;  /* 0x00405c00010a7983 */ /* 0x000f280000300800 */
[----:B------:R-:W2:Y:S04]  /*53a30*/  LDL.LU R11, [R1+0x4058] ;  /* 0x00405800010b7983 */ /* 0x000ea80000300800 */
        /* <DEDUP_REMOVED lines=14> */
[----:B------:R-:W3:Y:S04]  /*53b20*/  LDL.LU R27, [R1+0x401c] ;  /* 0x00401c00011b7983 */ /* 0x000ee80000300800 */
[----:B------:R-:W4:Y:S04]  /*53b30*/  LDL.LU R28, [R1+0x4018] ;  /* 0x00401800011c7983 */ /* 0x000f280000300800 */
[----:B------:R-:W2:Y:S04]  /*53b40*/  LDL.LU R2, [R1+0x4014] ;  /* 0x0040140001027983 */ /* 0x000ea80000300800 */
[----:B------:R-:W3:Y:S04]  /*53b50*/  LDL.LU R0, [R1+0x4010] ;  /* 0x0040100001007983 */ /* 0x000ee80000300800 */
[----:B---3--:R0:W-:Y:S04]  /*53b60*/  STS.U16 [R3+UR4+0x1f000], R0 ;  /* 0x01f0000003007988 */ /* 0x0081e80008000404 */
[----:B0-----:R-:W3:Y:S04]  /*53b70*/  LDL.LU R0, [R1+0x400c] ;  /* 0x00400c0001007983 */ /* 0x001ee80000300800 */
[----:B--2---:R0:W-:Y:S04]  /*53b80*/  STS.U16 [R3+UR4+0x1f080], R2 ;  /* 0x01f0800203007988 */ /* 0x0041e80008000404 */
[----:B----4-:R-:W-:Y:S04]  /*53b90*/  STL [R1+0x3c08], R28 ;  /* 0x003c081c01007387 */ /* 0x010fe80000100800 */
[----:B------:R-:W-:Y:S04]  /*53ba0*/  STS.U16 [R3+UR4+0x1f800], R28 ;  /* 0x01f8001c03007988 */ /* 0x000fe80008000404 */
[----:B------:R-:W-:Y:S04]  /*53bb0*/  STL [R1+0x3c0c], R28 ;  /* 0x003c0c1c01007387 */ /* 0x000fe80000100800 */
[----:B------:R-:W-:Y:S04]  /*53bc0*/  STS.U16 [R3+UR4+0x1f880], R27 ;  /* 0x01f8801b03007988 */ /* 0x000fe80008000404 */
[----:B------:R-:W-:Y:S01]  /*53bd0*/  STL [R1+0x3c10], R28 ;  /* 0x003c101c01007387 */ /* 0x000fe20000100800 */
[----:B0-----:R-:W-:-:S05]  /*53be0*/  LOP3.LUT R2, R3, 0x10, RZ, 0x3c, !PT ;  /* 0x0000001003027812 */ /* 0x001fca00078e3cff */
[----:B---3--:R0:W-:Y:S04]  /*53bf0*/  STS.U16 [R2+UR4+0x10180], R0 ;  /* 0x0101800002007988 */ /* 0x0081e80008000404 */
[----:B0-----:R-:W2:Y:S04]  /*53c00*/  LDL.LU R0, [R1+0x4008] ;  /* 0x0040080001007983 */ /* 0x001ea80000300800 */
[----:B--2---:R0:W-:Y:S04]  /*53c10*/  STS.U16 [R2+UR4+0x10980], R0 ;  /* 0x0109800002007988 */ /* 0x0041e80008000404 */
[----:B0-----:R-:W2:Y:S04]  /*53c20*/  LDL.LU R0, [R1+0x4004] ;  /* 0x0040040001007983 */ /* 0x001ea80000300800 */
[----:B------:R-:W-:Y:S04]  /*53c30*/  STS.U16 [R2+UR4+0x11180], R4 ;  /* 0x0111800402007988 */ /* 0x000fe80008000404 */
[----:B--2---:R0:W-:Y:S04]  /*53c40*/  STS.U16 [R2+UR4+0x11980], R0 ;  /* 0x0119800002007988 */ /* 0x0041e80008000404 */
        /* <DEDUP_REMOVED lines=14> */
[----:B0-----:R-:W2:Y:S04]  /*53d30*/  LDL.LU R0, [R1+0x4000] ;  /* 0x0040000001007983 */ /* 0x001ea80000300800 */
[----:B------:R-:W-:Y:S04]  /*53d40*/  STS.U16 [R2+UR4+0x13100], R11 ;  /* 0x0131000b02007988 */ /* 0x000fe80008000404 */
[----:B------:R-:W-:Y:S04]  /*53d50*/  STS.U16 [R2+UR4+0x13900], R10 ;  /* 0x0139000a02007988 */ /* 0x000fe80008000404 */
[----:B------:R-:W-:Y:S04]  /*53d60*/  STS.U16 [R2+UR4+0x14100], R9 ;  /* 0x0141000902007988 */ /* 0x000fe80008000404 */
[----:B------:R-:W-:Y:S04]  /*53d70*/  STS.U16 [R2+UR4+0x14900], R8 ;  /* 0x0149000802007988 */ /* 0x000fe80008000404 */
[----:B------:R-:W-:Y:S04]  /*53d80*/  STS.U16 [R2+UR4+0x15100], R7 ;  /* 0x0151000702007988 */ /* 0x000fe80008000404 */
[----:B------:R0:W-:Y:S04]  /*53d90*/  STS.U16 [R2+UR4+0x15900], R5 ;  /* 0x0159000502007988 */ /* 0x0001e80008000404 */
[----:B------:R-:W3:Y:S04]  /*53da0*/  LDL R4, [R1+0x2568] ;  /* 0x0025680001047983 */ /* 0x000ee80000100800 */
[----:B0-----:R-:W3:Y:S01]  /*53db0*/  LDL R5, [R1+0x2564] ;  /* 0x0025640001057983 */ /* 0x001ee20000100800 */
[----:B--2---:R-:W-:-:S06]  /*53dc0*/  PRMT R0, RZ, 0x7610, R0 ;  /* 0x00007610ff007816 */ /* 0x004fcc0000000000 */
[----:B---3--:R-:W2:Y:S04]  /*53dd0*/  @!P1 LDG.E.U16 R0, desc[UR50][R4.64] ;  /* 0x0000003204009981 */ /* 0x008ea8000c1e1500 */
[----:B------:R0:W-:Y:S04]  /*53de0*/  STS.U16 [R2+UR4+0x16100], R6 ;  /* 0x0161000602007988 */ /* 0x0001e80008000404 */
[----:B0-----:R-:W3:Y:S04]  /*53df0*/  LDL.LU R2, [R1+0x3ffc] ;  /* 0x003ffc0001027983 */ /* 0x001ee80000300800 */
        /* <DEDUP_REMOVED lines=1997> */
[----:B------:R0:W3:Y:S04]  /*5bad0*/  @!P1 LDG.E.U16 R2, desc[UR50][R4.64] ;  /* 0x0000003204029981 */ /* 0x0000e8000c1e1500 */
[----:B------:R-:W0:Y:S04]  /*5bae0*/  LDL R4, [R1+0x388c] ;  /* 0x00388c0001047983 */ /* 0x000e280000100800 */
[----:B------:R-:W0:Y:S01]  /*5baf0*/  LDL R5, [R1+0x3898] ;  /* 0x0038980001057983 */ /* 0x000e220000100800 */
[----:B--2---:R-:W-:Y:S02]  /*5bb00*/  PRMT R0, RZ, 0x7610, R0 ;  /* 0x00007610ff007816 */ /* 0x004fe40000000000 */
[----:B0-----:R-:W-:-:S04]  /*5bb10*/  @!P0 LOP3.LUT R5, R5, R4, RZ, 0x3c, !PT ;  /* 0x0000000405058212 */ /* 0x001fc800078e3cff */
[----:B------:R-:W-:-:S04]  /*5bb20*/  @!P0 LOP3.LUT R4, R5, R4, RZ, 0x3c, !PT ;  /* 0x0000000405048212 */ /* 0x000fc800078e3cff */
[----:B------:R-:W-:Y:S01]  /*5bb30*/  @!P0 LOP3.LUT R5, R5, R4, RZ, 0x3c, !PT ;  /* 0x0000000405058212 */ /* 0x000fe200078e3cff */
[----:B---3--:R-:W-:Y:S04]  /*5bb40*/  STL [R1+0x3b3c], R2 ;  /* 0x003b3c0201007387 */ /* 0x008fe80000100800 */
[----:B------:R0:W2:Y:S04]  /*5bb50*/  @!P0 LDG.E.U16 R0, desc[UR50][R4.64] ;  /* 0x0000003204008981 */ /* 0x0000a8000c1e1500 */
[----:B------:R-:W0:Y:S04]  /*5bb60*/  LDL R4, [R1+0x38a4] ;  /* 0x0038a40001047983 */ /* 0x000e280000100800 */
[----:B------:R-:W0:Y:S01]  /*5bb70*/  LDL R5, [R1+0x38b0] ;  /* 0x0038b00001057983 */ /* 0x000e220000100800 */
[----:B------:R-:W-:-:S02]  /*5bb80*/  PRMT R14, RZ, 0x7610, R14 ;  /* 0x00007610ff0e7816 */ /* 0x000fc4000000000e */
[----:B0-----:R-:W-:-:S04]  /*5bb90*/  @!P1 LOP3.LUT R5, R5, R4, RZ, 0x3c, !PT ;  /* 0x0000000405059212 */ /* 0x001fc800078e3cff */
[----:B------:R-:W-:-:S04]  /*5bba0*/  @!P1 LOP3.LUT R4, R5, R4, RZ, 0x3c, !PT ;  /* 0x0000000405049212 */ /* 0x000fc800078e3cff */
[----:B------:R-:W-:-:S05]  /*5bbb0*/  @!P1 LOP3.LUT R5, R5, R4, RZ, 0x3c, !PT ;  /* 0x0000000405059212 */ /* 0x000fca00078e3cff */
[----:B------:R-:W3:Y:S04]  /*5bbc0*/  @!P1 LDG.E.U16 R14, desc[UR50][R4.64] ;  /* 0x00000032040e9981 */ /* 0x000ee8000c1e1500 */
[----:B--2---:R-:W-:Y:S04]  /*5bbd0*/  STL [R1+0x3b40], R0 ;  /* 0x003b400001007387 */ /* 0x004fe80000100800 */
[----:B---3--:R0:W-:Y:S04]  /*5bbe0*/  STL [R1+0xac], R14 ;  /* 0x0000ac0e01007387 */ /* 0x0081e80000100800 */
[----:B0-----:R-:W2:Y:S04]  /*5bbf0*/  LDL.LU R14, [R1+0x3c80] ;  /* 0x003c8000010e7983 */ /* 0x001ea80000300800 */
[----:B------:R-:W3:Y:S04]  /*5bc00*/  LDL R4, [R1+0x38ac] ;  /* 0x0038ac0001047983 */ /* 0x000ee80000100800 */
[----:B------:R-:W3:Y:S02]  /*5bc10*/  LDL R5, [R1+0x38b8] ;  /* 0x0038b80001057983 */ /* 0x000ee40000100800 */
[----:B---3--:R-:W-:-:S02]  /*5bc20*/  @!P0 LOP3.LUT R5, R5, R4, RZ, 0x3c, !PT ;  /* 0x0000000405058212 */ /* 0x008fc400078e3cff */
[----:B--2---:R-:W-:Y:S02]  /*5bc30*/  PRMT R14, RZ, 0x7610, R14 ;  /* 0x00007610ff0e7816 */ /* 0x004fe4000000000e */
[----:B------:R-:W-:-:S04]  /*5bc40*/  @!P0 LOP3.LUT R4, R5, R4, RZ, 0x3c, !PT ;  /* 0x0000000405048212 */ /* 0x000fc800078e3cff */
[----:B------:R-:W-:-:S05]  /*5bc50*/  @!P0 LOP3.LUT R5, R5, R4, RZ, 0x3c, !PT ;  /* 0x0000000405058212 */ /* 0x000fca00078e3cff */
[----:B------:R-:W2:Y:S04]  /*5bc60*/  @!P0 LDG.E.U16 R14, desc[UR50][R4.64] ;  /* 0x00000032040e8981 */ /* 0x000ea8000c1e1500 */
[----:B--2---:R0:W-:Y:S04]  /*5bc70*/  STL [R1+0xa8], R14 ;  /* 0x0000a80e01007387 */ /* 0x0041e80000100800 */
        /* <DEDUP_REMOVED lines=133> */
[----:B------:R0:W2:Y:S04]  /*5c4d0*/  @!P1 LDG.E.U16 R14, desc[UR50][R4.64] ;  /* 0x00000032040e9981 */ /* 0x0000a8000c1e1500 */
[----:B------:R-:W0:Y:S04]  /*5c4e0*/  LDL R4, [R1+0x393c] ;  /* 0x00393c0001047983 */ /* 0x000e280000100800 */
[----:B------:R-:W0:Y:S01]  /*5c4f0*/  LDL R5, [R1+0x3948] ;  /* 0x0039480001057983 */ /* 0x000e220000100800 */
[----:B------:R-:W-:Y:S02]  /*5c500*/  PRMT R15, RZ, 0x7610, R15 ;  /* 0x00007610ff0f7816 */ /* 0x000fe4000000000f */
[----:B0-----:R-:W-:-:S04]  /*5c510*/  @!P0 LOP3.LUT R5, R5, R4, RZ, 0x3c, !PT ;  /* 0x0000000405058212 */ /* 0x001fc800078e3cff */
[----:B------:R-:W-:-:S04]  /*5c520*/  @!P0 LOP3.LUT R4, R5, R4, RZ, 0x3c, !PT ;  /* 0x0000000405048212 */ /* 0x000fc800078e3cff */
[----:B------:R-:W-:-:S05]  /*5c530*/  @!P0 LOP3.LUT R5, R5, R4, RZ, 0x3c, !PT ;  /* 0x0000000405058212 */ /* 0x000fca00078e3cff */
[----:B------:R-:W3:Y:S04]  /*5c540*/  @!P0 LDG.E.U16 R15, desc[UR50][R4.64] ;  /* 0x00000032040f8981 */ /* 0x000ee8000c1e1500 */
[----:B--2---:R0:W-:Y:S04]  /*5c550*/  STL [R1+0x6c], R14 ;  /* 0x00006c0e01007387 */ /* 0x0041e80000100800 */
[----:B0-----:R-:W2:Y:S04]  /*5c560*/  LDL R14, [R1+0x3ab0] ;  /* 0x003ab000010e7983 */ /* 0x001ea80000100800 */
        /* <DEDUP_REMOVED lines=36> */
[----:B------:R-:W-:-:S03]  /*5c7b0*/  PRMT R11, RZ, 0x7610, R11 ;  /* 0x00007610ff0b7816 */ /* 0x000fc6000000000b */
[----:B---3--:R0:W-:Y:S04]  /*5c7c0*/  STL [R1+0x24], R15 ;  /* 0x0000240f01007387 */ /* 0x0081e80000100800 */
[----:B0-----:R-:W3:Y:S04]  /*5c7d0*/  LDL.LU R15, [R1+0x3c30] ;  /* 0x003c3000010f7983 */ /* 0x001ee80000300800 */
[----:B------:R-:W4:Y:S01]  /*5c7e0*/  LDL R5, [R1+0x3aa4] ;  /* 0x003aa40001057983 */ /* 0x000f220000100800 */
[----:B--2---:R-:W-:Y:S01]  /*5c7f0*/  @!P1 IMAD.MOV.U32 R4, RZ, RZ, R14 ;  /* 0x000000ffff049224 */ /* 0x004fe200078e000e */
[----:B------:R-:W-:-:S02]  /*5c800*/  PRMT R10, RZ, 0x7610, R10 ;  /* 0x00007610ff0a7816 */ /* 0x000fc4000000000a */
[----:B------:R-:W2:Y:S04]  /*5c810*/  LDL R14, [R1+0x3968] ;  /* 0x00396800010e7983 */ /* 0x000ea80000100800 */
[----:B----4-:R0:W4:Y:S04]  /*5c820*/  @!P1 LDG.E.U16 R11, desc[UR50][R4.64] ;  /* 0x00000032040b9981 */ /* 0x010128000c1e1500 */
[----:B------:R-:W0:Y:S04]  /*5c830*/  LDL R4, [R1+0x3aac] ;  /* 0x003aac0001047983 */ /* 0x000e280000100800 */
[----:B------:R-:W0:Y:S02]  /*5c840*/  LDL R5, [R1+0x3ab8] ;  /* 0x003ab80001057983 */ /* 0x000e240000100800 */
[----:B0-----:R-:W-:-:S04]  /*5c850*/  @!P0 LOP3.LUT R5, R5, R4, RZ, 0x3c, !PT ;  /* 0x0000000405058212 */ /* 0x001fc800078e3cff */
[----:B------:R-:W-:-:S04]  /*5c860*/  @!P0 LOP3.LUT R4, R5, R4, RZ, 0x3c, !PT ;  /* 0x0000000405048212 */ /* 0x000fc800078e3cff */
[----:B------:R-:W-:Y:S01]  /*5c870*/  @!P0 LOP3.LUT R5, R5, R4, RZ, 0x3c, !PT ;  /* 0x0000000405058212 */ /* 0x000fe200078e3cff */
[----:B----4-:R0:W-:Y:S04]  /*5c880*/  STL [R1+0x3bf4], R11 ;  /* 0x003bf40b01007387 */ /* 0x0101e80000100800 */
[----:B------:R1:W4:Y:S01]  /*5c890*/  @!P0 LDG.E.U16 R10, desc[UR50][R4.64] ;  /* 0x00000032040a8981 */ /* 0x000322000c1e1500 */
[----:B---3--:R-:W-:-:S03]  /*5c8a0*/  PRMT R15, RZ, 0x7610, R15 ;  /* 0x00007610ff0f7816 */ /* 0x008fc6000000000f */
[----:B0-----:R-:W3:Y:S04]  /*5c8b0*/  LDL R11, [R1+0x395c] ;  /* 0x00395c00010b7983 */ /* 0x001ee80000100800 */
[----:B------:R-:W1:Y:S04]  /*5c8c0*/  LDL R4, [R1+0x3944] ;  /* 0x0039440001047983 */ /* 0x000e680000100800 */
[----:B------:R-:W1:Y:S02]  /*5c8d0*/  LDL R5, [R1+0x3950] ;  /* 0x0039500001057983 */ /* 0x000e640000100800 */
[----:B-1----:R-:W-:-:S04]  /*5c8e0*/  @!P1 LOP3.LUT R5, R5, R4, RZ, 0x3c, !PT ;  /* 0x0000000405059212 */ /* 0x002fc800078e3cff */
[----:B------:R-:W-:-:S04]  /*5c8f0*/  @!P1 LOP3.LUT R4, R5, R4, RZ, 0x3c, !PT ;  /* 0x0000000405049212 */ /* 0x000fc800078e3cff */
[----:B------:R-:W-:-:S05]  /*5c900*/  @!P1 LOP3.LUT R5, R5, R4, RZ, 0x3c, !PT ;  /* 0x0000000405059212 */ /* 0x000fca00078e3cff */
[----:B------:R-:W2:Y:S04]  /*5c910*/  @!P1 LDG.E.U16 R15, desc[UR50][R4.64] ;  /* 0x00000032040f9981 */ /* 0x000ea8000c1e1500 */
[----:B----4-:R-:W-:Y:S04]  /*5c920*/  STL [R1+0x3bf8], R10 ;  /* 0x003bf80a01007387 */ /* 0x010fe80000100800 */
        /* <DEDUP_REMOVED lines=17> */
[----:B------:R0:W2:Y:S01]  /*5ca40*/  @!P1 LDG.E.U16 R15, desc[UR50][R4.64] ;  /* 0x00000032040f9981 */ /* 0x0000a2000c1e1500 */
[----:B------:R-:W-:Y:S01]  /*5ca50*/  PRMT R12, RZ, 0x7610, R12 ;  /* 0x00007610ff0c7816 */ /* 0x000fe2000000000c */
[----:B0-----:R-:W-:Y:S02]  /*5ca60*/  @!P0 IMAD.MOV.U32 R4, RZ, RZ, R14 ;  /* 0x000000ffff048224 */ /* 0x001fe400078e000e */
[----:B---3--:R-:W-:-:S05]  /*5ca70*/  @!P0 IMAD.MOV.U32 R5, RZ, RZ, R11 ;  /* 0x000000ffff058224 */ /* 0x008fca00078e000b */
[----:B------:R0:W3:Y:S04]  /*5ca80*/  @!P0 LDG.E.U16 R12, desc[UR50][R4.64] ;  /* 0x00000032040c8981 */ /* 0x0000e8000c1e1500 */
[----:B--2---:R1:W-:Y:S04]  /*5ca90*/  STL [R1+0x5c], R15 ;  /* 0x00005c0f01007387 */ /* 0x0043e80000100800 */
[----:B-1----:R-:W2:Y:S04]  /*5caa0*/  LDL.LU R15, [R1+0x3c24] ;  /* 0x003c2400010f7983 */ /* 0x002ea80000300800 */
[----:B------:R-:W0:Y:S04]  /*5cab0*/  LDL R4, [R1+0x3964] ;  /* 0x0039640001047983 */ /* 0x000e280000100800 */
[----:B------:R-:W0:Y:S04]  /*5cac0*/  LDL R5, [R1+0x3970] ;  /* 0x0039700001057983 */ /* 0x000e280000100800 */
[----:B------:R-:W4:Y:S04]  /*5cad0*/  LDL R11, [R1+0x3a48] ;  /* 0x003a4800010b7983 */ /* 0x000f280000100800 */
[----:B------:R-:W4:Y:S01]  /*5cae0*/  LDL R14, [R1+0x3ab4] ;  /* 0x003ab400010e7983 */ /* 0x000f220000100800 */
[----:B0-----:R-:W-:-:S02]  /*5caf0*/  @!P1 LOP3.LUT R5, R5, R4, RZ, 0x3c, !PT ;  /* 0x0000000405059212 */ /* 0x001fc400078e3cff */
[----:B--2---:R-:W-:Y:S02]  /*5cb00*/  PRMT R15, RZ, 0x7610, R15 ;  /* 0x00007610ff0f7816 */ /* 0x004fe4000000000f */
[----:B------:R-:W-:-:S04]  /*5cb10*/  @!P1 LOP3.LUT R4, R5, R4, RZ, 0x3c, !PT ;  /* 0x0000000405049212 */ /* 0x000fc800078e3cff */
[----:B------:R-:W-:-:S05]  /*5cb20*/  @!P1 LOP3.LUT R5, R5, R4, RZ, 0x3c, !PT ;  /* 0x0000000405059212 */ /* 0x000fca00078e3cff */
[----:B------:R-:W2:Y:S04]  /*5cb30*/  @!P1 LDG.E.U16 R15, desc[UR50][R4.64] ;  /* 0x00000032040f9981 */ /* 0x000ea8000c1e1500 */
[----:B---3--:R0:W-:Y:S04]  /*5cb40*/  STL [R1+0x58], R12 ;  /* 0x0000580c01007387 */ /* 0x0081e80000100800 */
[----:B0-----:R-:W3:Y:S04]  /*5cb50*/  LDL R12, [R1+0x3ac0] ;  /* 0x003ac000010c7983 */ /* 0x001ee80000100800 */
        /* <DEDUP_REMOVED lines=29> */
[----:B------:R-:W4:Y:S01]  /*5cd30*/  LDL R5, [R1+0x3a3c] ;  /* 0x003a3c0001057983 */ /* 0x000f220000100800 */
[----:B------:R-:W-:Y:S01]  /*5cd40*/  @!P0 IMAD.MOV.U32 R4, RZ, RZ, R11 ;  /* 0x000000ffff048224 */ /* 0x000fe200078e000b */
[----:B------:R-:W-:-:S02]  /*5cd50*/  PRMT R9, RZ, 0x7610, R9 ;  /* 0x00007610ff097816 */ /* 0x000fc40000000009 */
[----:B------:R-:W3:Y:S01]  /*5cd60*/  LDL R11, [R1+0x3980] ;  /* 0x00398000010b7983 */ /* 0x000ee20000100800 */
[----:B--2---:R-:W-:-:S06]  /*5cd70*/  PRMT R15, RZ, 0x7610, R15 ;  /* 0x00007610ff0f7816 */ /* 0x004fcc000000000f */
[----:B----4-:R3:W2:Y:S02]  /*5cd80*/  @!P0 LDG.E.U16 R15, desc[UR50][R4.64] ;  /* 0x00000032040f8981 */ /* 0x0106a4000c1e1500 */
[----:B---3--:R-:W-:Y:S01]  /*5cd90*/  @!P1 IMAD.MOV.U32 R4, RZ, RZ, R12 ;  /* 0x000000ffff049224 */ /* 0x008fe200078e000c */
[----:B------:R-:W-:-:S05]  /*5cda0*/  @!P1 MOV R5, R14 ;  /* 0x0000000e00059202 */ /* 0x000fca0000000f00 */
[----:B------:R-:W3:Y:S04]  /*5cdb0*/  @!P1 LDG.E.U16 R9, desc[UR50][R4.64] ;  /* 0x0000003204099981 */ /* 0x000ee8000c1e1500 */
[----:B--2---:R0:W-:Y:S04]  /*5cdc0*/  STL [R1], R15 ;  /* 0x0000000f01007387 */ /* 0x0041e80000100800 */
[----:B------:R-:W2:Y:S04]  /*5cdd0*/  LDL R4, [R1+0x3abc] ;  /* 0x003abc0001047983 */ /* 0x000ea80000100800 */
[----:B------:R-:W2:Y:S01]  /*5cde0*/  LDL R5, [R1+0x3ac8] ;  /* 0x003ac80001057983 */ /* 0x000ea20000100800 */
[----:B------:R-:W-:-:S03]  /*5cdf0*/  PRMT R8, RZ, 0x7610, R8 ;  /* 0x00007610ff087816 */ /* 0x000fc60000000008 */
[----:B------:R-:W4:Y:S04]  /*5ce00*/  LDL R14, [R1+0x3984] ;  /* 0x00398400010e7983 */ /* 0x000f280000100800 */
[----:B------:R-:W4:Y:S04]  /*5ce10*/  LDL R12, [R1+0x3990] ;  /* 0x00399000010c7983 */ /* 0x000f280000100800 */
[----:B0-----:R-:W4:Y:S04]  /*5ce20*/  LDL R15, [R1+0x3988] ;  /* 0x00398800010f7983 */ /* 0x001f280000100800 */
[----:B---3--:R-:W-:Y:S01]  /*5ce30*/  STL [R1+0x3be4], R9 ;  /* 0x003be40901007387 */ /* 0x008fe20000100800 */
[----:B--2---:R-:W-:-:S04]  /*5ce40*/  @!P0 LOP3.LUT R5, R5, R4, RZ, 0x3c, !PT ;  /* 0x0000000405058212 */ /* 0x004fc800078e3cff */
        /* <DEDUP_REMOVED lines=10> */
[----:B--2---:R-:W-:Y:S04]  /*5cef0*/  STL [R1+0x3be8], R8 ;  /* 0x003be80801007387 */ /* 0x004fe80000100800 */
[----:B---3--:R0:W-:Y:S04]  /*5cf00*/  STL [R1+0x48], R28 ;  /* 0x0000481c01007387 */ /* 0x0081e80000100800 */
[----:B0-----:R-:W2:Y:S04]  /*5cf10*/  LDL.LU R28, [R1+0x3c10] ;  /* 0x003c1000011c7983 */ /* 0x001ea80000300800 */
[----:B------:R-:W3:Y:S01]  /*5cf20*/  LDL R5, [R1+0x3974] ;  /* 0x0039740001057983 */ /* 0x000ee20000100800 */
[----:B------:R-:W-:-:S03]  /*5cf30*/  @!P1 IMAD.MOV.U32 R4, RZ, RZ, R11 ;  /* 0x000000ffff049224 */ /* 0x000fc600078e000b */
[----:B------:R-:W4:Y:S01]  /*5cf40*/  LDL R11, [R1+0x39d8] ;  /* 0x0039d800010b7983 */ /* 0x000f220000100800 */
[----:B--2---:R-:W-:-:S06]  /*5cf50*/  PRMT R28, RZ, 0x7610, R28 ;  /* 0x00007610ff1c7816 */ /* 0x004fcc000000001c */
[----:B---3--:R-:W2:Y:S01]  /*5cf60*/  @!P1 LDG.E.U16 R28, desc[UR50][R4.64] ;  /* 0x00000032041c9981 */ /* 0x008ea2000c1e1500 */
[----:B------:R-:W-:-:S03]  /*5cf70*/  PRMT R9, RZ, 0x7610, R9 ;  /* 0x00007610ff097816 */ /* 0x000fc60000000009 */
[----:B--2---:R0:W-:Y:S04]  /*5cf80*/  STL [R1+0x44], R28 ;  /* 0x0000441c01007387 */ /* 0x0041e80000100800 */
[----:B0-----:R-:W2:Y:S04]  /*5cf90*/  LDL.LU R28, [R1+0x3c0c] ;  /* 0x003c0c00011c7983 */ /* 0x001ea80000300800 */
[----:B------:R-:W3:Y:S01]  /*5cfa0*/  LDL R5, [R1+0x397c] ;  /* 0x00397c0001057983 */ /* 0x000ee20000100800 */
[----:B----4-:R-:W-:Y:S01]  /*5cfb0*/  @!P0 IMAD.MOV.U32 R4, RZ, RZ, R15 ;  /* 0x000000ffff048224 */ /* 0x010fe200078e000f */
[----:B------:R-:W-:-:S02]  /*5cfc0*/  PRMT R8, RZ, 0x7610, R8 ;  /* 0x00007610ff087816 */ /* 0x000fc40000000008 */
[----:B------:R-:W4:Y:S04]  /*5cfd0*/  LDL R15, [R1+0x3a50] ;  /* 0x003a5000010f7983 */ /* 0x000f280000100800 */
[----:B---3--:R0:W3:Y:S02]  /*5cfe0*/  @!P0 LDG.E.U16 R9, desc[UR50][R4.64] ;  /* 0x0000003204098981 */ /* 0x0080e4000c1e1500 */
[----:B0-----:R-:W-:Y:S02]  /*5cff0*/  @!P1 IMAD.MOV.U32 R4, RZ, RZ, R12 ;  /* 0x000000ffff049224 */ /* 0x001fe400078e000c */
[----:B------:R-:W-:Y:S01]  /*5d000*/  @!P1 IMAD.MOV.U32 R5, RZ, RZ, R14 ;  /* 0x000000ffff059224 */ /* 0x000fe200078e000e */
[----:B--2---:R-:W-:Y:S01]  /*5d010*/  PRMT R28, RZ, 0x7610, R28 ;  /* 0x00007610ff1c7816 */ /* 0x004fe2000000001c */
[----:B------:R-:W2:Y:S04]  /*5d020*/  LDL R14, [R1+0x3a4c] ;  /* 0x003a4c00010e7983 */ /* 0x000ea80000100800 */
[----:B------:R0:W4:Y:S04]  /*5d030*/  @!P1 LDG.E.U16 R8, desc[UR50][R4.64] ;  /* 0x0000003204089981 */ /* 0x000128000c1e1500 */
[----:B------:R-:W2:Y:S04]  /*5d040*/  LDL R12, [R1+0x3a58] ;  /* 0x003a5800010c7983 */ /* 0x000ea80000100800 */
[----:B------:R-:W0:Y:S04]  /*5d050*/  LDL R4, [R1+0x39c4] ;  /* 0x0039c40001047983 */ /* 0x000e280000100800 */
[----:B------:R-:W0:Y:S02]  /*5d060*/  LDL R5, [R1+0x39d0] ;  /* 0x0039d00001057983 */ /* 0x000e240000100800 */
[----:B0-----:R-:W-:-:S04]  /*5d070*/  @!P1 LOP3.LUT R5, R5, R4, RZ, 0x3c, !PT ;  /* 0x0000000405059212 */ /* 0x001fc800078e3cff */
[----:B------:R-:W-:-:S04]  /*5d080*/  @!P1 LOP3.LUT R4, R5, R4, RZ, 0x3c, !PT ;  /* 0x0000000405049212 */ /* 0x000fc800078e3cff */
[----:B------:R-:W-:-:S05]  /*5d090*/  @!P1 LOP3.LUT R5, R5, R4, RZ, 0x3c, !PT ;  /* 0x0000000405059212 */ /* 0x000fca00078e3cff */
[----:B------:R-:W2:Y:S04]  /*5d0a0*/  @!P1 LDG.E.U16 R28, desc[UR50][R4.64] ;  /* 0x00000032041c9981 */ /* 0x000ea8000c1e1500 */
[----:B---3--:R0:W-:Y:S04]  /*5d0b0*/  STL [R1+0x40], R9 ;  /* 0x0000400901007387 */ /* 0x0081e80000100800 */
[----:B0-----:R-:W3:Y:S04]  /*5d0c0*/  LDL R9, [R1+0x3ac4] ;  /* 0x003ac40001097983 */ /* 0x001ee80000100800 */
[----:B----4-:R0:W-:Y:S04]  /*5d0d0*/  STL [R1+0x3c], R8 ;  /* 0x00003c0801007387 */ /* 0x0101e80000100800 */
[----:B0-----:R-:W4:Y:S04]  /*5d0e0*/  LDL R8, [R1+0x3ad0] ;  /* 0x003ad00001087983 */ /* 0x001f280000100800 */
[----:B--2---:R0:W-:Y:S04]  /*5d0f0*/  STL [R1+0x30], R28 ;  /* 0x0000301c01007387 */ /* 0x0041e80000100800 */
[----:B0-----:R-:W2:Y:S04]  /*5d100*/  LDL.LU R28, [R1+0x3c08] ;  /* 0x003c0800011c7983 */ /* 0x001ea80000300800 */
[----:B------:R-:W3:Y:S01]  /*5d110*/  LDL R5, [R1+0x39cc] ;  /* 0x0039cc0001057983 */ /* 0x000ee20000100800 */
[----:B------:R-:W-:Y:S01]  /*5d120*/  PRMT R10, RZ, 0x7610, R10 ;  /* 0x00007610ff0a7816 */ /* 0x000fe2000000000a */
[----:B------:R-:W-:Y:S01]  /*5d130*/  @!P0 IMAD.MOV.U32 R4, RZ, RZ, R11 ;  /* 0x000000ffff048224 */ /* 0x000fe200078e000b */
[----:B------:R-:W-:Y:S01]  /*5d140*/  PRMT R26, RZ, 0x7610, R26 ;  /* 0x00007610ff1a7816 */ /* 0x000fe2000000001a */
[----:B------:R-:W4:Y:S04]  /*5d150*/  LDL R11, [R1+0x3acc] ;  /* 0x003acc00010b7983 */ /* 0x000f280000100800 */
[----:B---3--:R0:W3:Y:S04]  /*5d160*/  @!P0 LDG.E.U16 R10, desc[UR50][R4.64] ;  /* 0x00000032040a8981 */ /* 0x0080e8000c1e1500 */
[----:B------:R-:W4:Y:S01]  /*5d170*/  LDL R5, [R1+0x3a44] ;  /* 0x003a440001057983 */ /* 0x000f220000100800 */
[----:B--2---:R-:W-:Y:S01]  /*5d180*/  PRMT R28, RZ, 0x7610, R28 ;  /* 0x00007610ff1c7816 */ /* 0x004fe2000000001c */
[----:B0-----:R-:W-:Y:S01]  /*5d190*/  @!P1 IMAD.MOV.U32 R4, RZ, RZ, R15 ;  /* 0x000000ffff049224 */ /* 0x001fe200078e000f */
[----:B------:R-:W-:Y:S01]  /*5d1a0*/  PRMT R7, RZ, 0x7610, R7 ;  /* 0x00007610ff077816 */ /* 0x000fe20000000007 */
[----:B---3--:R0:W-:Y:S04]  /*5d1b0*/  STL [R1+0x2c], R10 ;  /* 0x00002c0a01007387 */ /* 0x0081e80000100800 */
[----:B----4-:R1:W2:Y:S04]  /*5d1c0*/  @!P1 LDG.E.U16 R28, desc[UR50][R4.64] ;  /* 0x00000032041c9981 */ /* 0x0102a8000c1e1500 */
[----:B0-----:R-:W3:Y:S01]  /*5d1d0*/  LDL R10, [R1+0x3ad8] ;  /* 0x003ad800010a7983 */ /* 0x001ee20000100800 */
[----:B-1----:R-:W-:-:S02]  /*5d1e0*/  @!P0 IMAD.MOV.U32 R4, RZ, RZ, R12 ;  /* 0x000000ffff048224 */ /* 0x002fc400078e000c */
[----:B------:R-:W-:-:S05]  /*5d1f0*/  @!P0 IMAD.MOV.U32 R5, RZ, RZ, R14 ;  /* 0x000000ffff058224 */ /* 0x000fca00078e000e */
[----:B------:R0:W4:Y:S02]  /*5d200*/  @!P0 LDG.E.U16 R26, desc[UR50][R4.64] ;  /* 0x00000032041a8981 */ /* 0x000124000c1e1500 */
[----:B0-----:R-:W-:Y:S02]  /*5d210*/  @!P1 IMAD.MOV.U32 R4, RZ, RZ, R8 ;  /* 0x000000ffff049224 */ /* 0x001fe400078e0008 */
[----:B------:R-:W-:-:S05]  /*5d220*/  @!P1 IMAD.MOV.U32 R5, RZ, RZ, R9 ;  /* 0x000000ffff059224 */ /* 0x000fca00078e0009 */
[----:B------:R0:W4:Y:S01]  /*5d230*/  @!P1 LDG.E.U16 R7, desc[UR50][R4.64] ;  /* 0x0000003204079981 */ /* 0x000122000c1e1500 */
[----:B------:R-:W-:Y:S01]  /*5d240*/  PRMT R6, RZ, 0x7610, R6 ;  /* 0x00007610ff067816 */ /* 0x000fe20000000006 */
[----:B0-----:R-:W-:Y:S02]  /*5d250*/  @!P0 IMAD.MOV.U32 R5, RZ, RZ, R11 ;  /* 0x000000ffff058224 */ /* 0x001fe400078e000b */
[----:B---3--:R-:W-:Y:S01]  /*5d260*/  @!P0 IMAD.MOV.U32 R4, RZ, RZ, R10 ;  /* 0x000000ffff048224 */ /* 0x008fe200078e000a */
[----:B--2---:R-:W-:Y:S04]  /*5d270*/  STL [R1+0x3bc4], R28 ;  /* 0x003bc41c01007387 */ /* 0x004fe80000100800 */
[----:B------:R0:W2:Y:S04]  /*5d280*/  @!P0 LDG.E.U16 R6, desc[UR50][R4.64] ;  /* 0x0000003204068981 */ /* 0x0000a8000c1e1500 */
[----:B----4-:R-:W-:Y:S04]  /*5d290*/  STL [R1+0x3bc8], R26 ;  /* 0x003bc81a01007387 */ /* 0x010fe80000100800 */
[----:B------:R-:W3:Y:S04]  /*5d2a0*/  LDL R9, [R1+0x39d4] ;  /* 0x0039d40001097983 */ /* 0x000ee80000100800 */
[----:B------:R-:W4:Y:S04]  /*5d2b0*/  LDL R8, [R1+0x39e0] ;  /* 0x0039e00001087983 */ /* 0x000f280000100800 */
[----:B------:R-:W2:Y:S04]  /*5d2c0*/  LDL R15, [R1+0x39dc] ;  /* 0x0039dc00010f7983 */ /* 0x000ea80000100800 */
[----:B------:R-:W2:Y:S04]  /*5d2d0*/  LDL R14, [R1+0x39e8] ;  /* 0x0039e800010e7983 */ /* 0x000ea80000100800 */
[----:B------:R1:W-:Y:S04]  /*5d2e0*/  STL [R1+0x3bcc], R7 ;  /* 0x003bcc0701007387 */ /* 0x0003e80000100800 */
[----:B------:R-:W0:Y:S04]  /*5d2f0*/  LDL R4, [R1+0x398c] ;  /* 0x00398c0001047983 */ /* 0x000e280000100800 */
[----:B------:R-:W0:Y:S04]  /*5d300*/  LDL R5, [R1+0x3998] ;  /* 0x0039980001057983 */ /* 0x000e280000100800 */
[----:B------:R-:W2:Y:S04]  /*5d310*/  LDL R12, [R1+0x39e4] ;  /* 0x0039e400010c7983 */ /* 0x000ea80000100800 */
[----:B------:R-:W2:Y:S04]  /*5d320*/  LDL R11, [R1+0x39ec] ;  /* 0x0039ec00010b7983 */ /* 0x000ea80000100800 */
[----:B------:R-:W2:Y:S04]  /*5d330*/  LDL R10, [R1+0x39f8] ;  /* 0x0039f800010a7983 */ /* 0x000ea80000100800 */
[----:B-1----:R-:W2:Y:S01]  /*5d340*/  LDL R7, [R1+0x39f0] ;  /* 0x0039f00001077983 */ /* 0x002ea20000100800 */
[----:B------:R-:W-:-:S02]  /*5d350*/  PRMT R28, RZ, 0x7610, R28 ;  /* 0x00007610ff1c7816 */ /* 0x000fc4000000001c */
[----:B------:R-:W-:Y:S02]  /*5d360*/  PRMT R26, RZ, 0x7610, R26 ;  /* 0x00007610ff1a7816 */ /* 0x000fe4000000001a */
[----:B------:R-:W-:Y:S02]  /*5d370*/  PRMT R13, RZ, 0x7610, R13 ;  /* 0x00007610ff0d7816 */ /* 0x000fe4000000000d */
[----:B------:R-:W-:Y:S02]  /*5d380*/  PRMT R3, RZ, 0x7610, R3 ;  /* 0x00007610ff037816 */ /* 0x000fe40000000003 */
[----:B0-----:R-:W-:-:S04]  /*5d390*/  @!P0 LOP3.LUT R5, R5, R4, RZ, 0x3c, !PT ;  /* 0x0000000405058212 */ /* 0x001fc800078e3cff */
[----:B------:R-:W-:-:S04]  /*5d3a0*/  @!P0 LOP3.LUT R4, R5, R4, RZ, 0x3c, !PT ;  /* 0x0000000405048212 */ /* 0x000fc800078e3cff */
[----:B------:R-:W-:-:S05]  /*5d3b0*/  @!P0 LOP3.LUT R5, R5, R4, RZ, 0x3c, !PT ;  /* 0x0000000405058212 */ /* 0x000fca00078e3cff */
[----:B------:R4:W2:Y:S02]  /*5d3c0*/  @!P0 LDG.E.U16 R28, desc[UR50][R4.64] ;  /* 0x00000032041c8981 */ /* 0x0008a4000c1e1500 */
[----:B----4-:R-:W-:Y:S02]  /*5d3d0*/  @!P1 IMAD.MOV.U32 R4, RZ, RZ, R8 ;  /* 0x000000ffff049224 */ /* 0x010fe400078e0008 */
[----:B---3--:R-:W-:-:S05]  /*5d3e0*/  @!P1 IMAD.MOV.U32 R5, RZ, RZ, R9 ;  /* 0x000000ffff059224 */ /* 0x008fca00078e0009 */
[----:B------:R2:W3:Y:S02]  /*5d3f0*/  @!P1 LDG.E.U16 R26, desc[UR50][R4.64] ;  /* 0x00000032041a9981 */ /* 0x0004e4000c1e1500 */
[----:B--2---:R-:W-:Y:S02]  /*5d400*/  @!P0 IMAD.MOV.U32 R4, RZ, RZ, R14 ;  /* 0x000000ffff048224 */ /* 0x004fe400078e000e */
[----:B------:R-:W-:-:S05]  /*5d410*/  @!P0 IMAD.MOV.U32 R5, RZ, RZ, R15 ;  /* 0x000000ffff058224 */ /* 0x000fca00078e000f */
[----:B------:R0:W2:Y:S04]  /*5d420*/  @!P0 LDG.E.U16 R13, desc[UR50][R4.64] ;  /* 0x00000032040d8981 */ /* 0x0000a8000c1e1500 */
[----:B------:R1:W-:Y:S04]  /*5d430*/  STL [R1+0x3bd0], R6 ;  /* 0x003bd00601007387 */ /* 0x0003e80000100800 */
[----:B------:R-:W4:Y:S04]  /*5d440*/  LDL R9, [R1+0x39f4] ;  /* 0x0039f40001097983 */ /* 0x000f280000100800 */
[----:B------:R-:W3:Y:S01]  /*5d450*/  LDL R8, [R1+0x3a00] ;  /* 0x003a000001087983 */ /* 0x000ee20000100800 */
[----:B0-----:R-:W-:-:S02]  /*5d460*/  @!P1 MOV R4, R7 ;  /* 0x0000000700049202 */ /* 0x001fc40000000f00 */
[----:B-1----:R-:W-:Y:S01]  /*5d470*/  PRMT R6, RZ, 0x7610, R6 ;  /* 0x00007610ff067816 */ /* 0x002fe20000000006 */
[----:B------:R-:W-:-:S05]  /*5d480*/  @!P1 IMAD.MOV.U32 R5, RZ, RZ, R12 ;  /* 0x000000ffff059224 */ /* 0x000fca00078e000c */
[----:B------:R0:W4:Y:S02]  /*5d490*/  @!P1 LDG.E.U16 R6, desc[UR50][R4.64] ;  /* 0x0000003204069981 */ /* 0x000124000c1e1500 */
[----:B0-----:R-:W-:Y:S02]  /*5d4a0*/  @!P0 IMAD.MOV.U32 R4, RZ, RZ, R10 ;  /* 0x000000ffff048224 */ /* 0x001fe400078e000a */
[----:B------:R-:W-:-:S05]  /*5d4b0*/  @!P0 IMAD.MOV.U32 R5, RZ, RZ, R11 ;  /* 0x000000ffff058224 */ /* 0x000fca00078e000b */
[----:B------:R3:W4:Y:S01]  /*5d4c0*/  @!P0 LDG.E.U16 R3, desc[UR50][R4.64] ;  /* 0x0000003204038981 */ /* 0x000722000c1e1500 */
[----:B------:R-:W-:-:S03]  /*5d4d0*/  PRMT R2, RZ, 0x7610, R2 ;  /* 0x00007610ff027816 */ /* 0x000fc60000000002 */
[----:B--2---:R0:W-:Y:S04]  /*5d4e0*/  STL [R1+0x18], R13 ;  /* 0x0000180d01007387 */ /* 0x0041e80000100800 */
[----:B------:R-:W2:Y:S04]  /*5d4f0*/  LDL R7, [R1+0x3a08] ;  /* 0x003a080001077983 */ /* 0x000ea80000100800 */
[----:B------:R-:W2:Y:S04]  /*5d500*/  LDL R12, [R1+0x3a54] ;  /* 0x003a5400010c7983 */ /* 0x000ea80000100800 */
[----:B0-----:R-:W2:Y:S01]  /*5d510*/  LDL R13, [R1+0x39fc] ;  /* 0x0039fc00010d7983 */ /* 0x001ea20000100800 */
[----:B---3--:R-:W-:-:S02]  /*5d520*/  @!P1 IMAD.MOV.U32 R4, RZ, RZ, R8 ;  /* 0x000000ffff049224 */ /* 0x008fc400078e0008 */
[----:B----4-:R-:W-:Y:S01]  /*5d530*/  @!P1 IMAD.MOV.U32 R5, RZ, RZ, R9 ;  /* 0x000000ffff059224 */ /* 0x010fe200078e0009 */
[----:B------:R0:W-:Y:S04]  /*5d540*/  STL [R1+0x14], R6 ;  /* 0x0000140601007387 */ /* 0x0001e80000100800 */
[----:B------:R2:W3:Y:S04]  /*5d550*/  @!P1 LDG.E.U16 R2, desc[UR50][R4.64] ;  /* 0x0000003204029981 */ /* 0x0004e8000c1e1500 */
[----:B0-----:R-:W4:Y:S04]  /*5d560*/  LDL R6, [R1+0x3a60] ;  /* 0x003a600001067983 */ /* 0x001f280000100800 */
[----:B------:R0:W-:Y:S04]  /*5d570*/  STL [R1+0x3b80], R3 ;  /* 0x003b800301007387 */ /* 0x0001e80000100800 */
[----:B------:R-:W4:Y:S04]  /*5d580*/  LDL R11, [R1+0x3a5c] ;  /* 0x003a5c00010b7983 */ /* 0x000f280000100800 */
[----:B------:R-:W4:Y:S01]  /*5d590*/  LDL R10, [R1+0x3a68] ;  /* 0x003a6800010a7983 */ /* 0x000f220000100800 */
[----:B------:R-:W-:-:S03]  /*5d5a0*/  PRMT R0, RZ, 0x7610, R0 ;  /* 0x00007610ff007816 */ /* 0x000fc60000000000 */
[----:B------:R-:W4:Y:S04]  /*5d5b0*/  LDL R9, [R1+0x3ad4] ;  /* 0x003ad40001097983 */ /* 0x000f280000100800 */
[----:B------:R-:W4:Y:S01]  /*5d5c0*/  LDL R8, [R1+0x3ae0] ;  /* 0x003ae00001087983 */ /* 0x000f220000100800 */
[----:B------:R-:W-:Y:S02]  /*5d5d0*/  PRMT R20, RZ, 0x7610, R20 ;  /* 0x00007610ff147816 */ /* 0x000fe40000000014 */
[----:B------:R-:W-:Y:S01]  /*5d5e0*/  PRMT R18, RZ, 0x7610, R18 ;  /* 0x00007610ff127816 */ /* 0x000fe20000000012 */
[----:B--2---:R-:W-:Y:S02]  /*5d5f0*/  @!P0 IMAD.MOV.U32 R4, RZ, RZ, R7 ;  /* 0x000000ffff048224 */ /* 0x004fe400078e0007 */
[----:B------:R-:W-:-:S05]  /*5d600*/  @!P0 IMAD.MOV.U32 R5, RZ, RZ, R13 ;  /* 0x000000ffff058224 */ /* 0x000fca00078e000d */
[----:B------:R1:W2:Y:S04]  /*5d610*/  @!P0 LDG.E.U16 R0, desc[UR50][R4.64] ;  /* 0x0000003204008981 */ /* 0x0002a8000c1e1500 */
[----:B---3--:R-:W-:Y:S04]  /*5d620*/  STL [R1+0x3b5c], R2 ;  /* 0x003b5c0201007387 */ /* 0x008fe80000100800 */
[----:B------:R-:W-:Y:S04]  /*5d630*/  STL [R1+0x20], R28 ;  /* 0x0000201c01007387 */ /* 0x000fe80000100800 */
[----:B------:R-:W3:Y:S04]  /*5d640*/  LDL R7, [R1+0x3adc] ;  /* 0x003adc0001077983 */ /* 0x000ee80000100800 */
[----:B0-----:R-:W3:Y:S01]  /*5d650*/  LDL R3, [R1+0x3ae8] ;  /* 0x003ae80001037983 */ /* 0x001ee20000100800 */
[----:B-1----:R-:W-:-:S02]  /*5d660*/  @!P1 IMAD.MOV.U32 R5, RZ, RZ, R12 ;  /* 0x000000ffff059224 */ /* 0x002fc400078e000c */
[----:B----4-:R-:W-:-:S05]  /*5d670*/  @!P1 IMAD.MOV.U32 R4, RZ, RZ, R6 ;  /* 0x000000ffff049224 */ /* 0x010fca00078e0006 */
[----:B------:R0:W4:Y:S02]  /*5d680*/  @!P1 LDG.E.U16 R20, desc[UR50][R4.64] ;  /* 0x0000003204149981 */ /* 0x000124000c1e1500 */
[----:B0-----:R-:W-:Y:S02]  /*5d690*/  @!P0 IMAD.MOV.U32 R4, RZ, RZ, R10 ;  /* 0x000000ffff048224 */ /* 0x001fe400078e000a */
[----:B------:R-:W-:-:S05]  /*5d6a0*/  @!P0 IMAD.MOV.U32 R5, RZ, RZ, R11 ;  /* 0x000000ffff058224 */ /* 0x000fca00078e000b */
[----:B------:R0:W4:Y:S01]  /*5d6b0*/  @!P0 LDG.E.U16 R18, desc[UR50][R4.64] ;  /* 0x0000003204128981 */ /* 0x000122000c1e1500 */
[----:B------:R-:W-:Y:S02]  /*5d6c0*/  @!P1 IMAD.MOV.U32 R12, RZ, RZ, R8 ;  /* 0x000000ffff0c9224 */ /* 0x000fe400078e0008 */
[----:B------:R-:W-:Y:S01]  /*5d6d0*/  @!P1 IMAD.MOV.U32 R13, RZ, RZ, R9 ;  /* 0x000000ffff0d9224 */ /* 0x000fe200078e0009 */
[----:B0-----:R-:W-:Y:S02]  /*5d6e0*/  PRMT R5, RZ, 0x7610, R5 ;  /* 0x00007610ff057816 */ /* 0x001fe40000000005 */
[----:B------:R-:W-:-:S04]  /*5d6f0*/  PRMT R4, RZ, 0x7610, R4 ;  /* 0x00007610ff047816 */ /* 0x000fc80000000004 */
[----:B------:R3:W4:Y:S04]  /*5d700*/  @!P1 LDG.E.U16 R5, desc[UR50][R12.64] ;  /* 0x000000320c059981 */ /* 0x000728000c1e1500 */
[----:B--2---:R0:W-:Y:S04]  /*5d710*/  STL [R1+0x3b60], R0 ;  /* 0x003b600001007387 */ /* 0x0041e80000100800 */
[----:B------:R-:W-:Y:S04]  /*5d720*/  STL [R1+0x1c], R26 ;  /* 0x00001c1a01007387 */ /* 0x000fe80000100800 */
[----:B------:R-:W2:Y:S04]  /*5d730*/  LDL R6, [R1+0x3a04] ;  /* 0x003a040001067983 */ /* 0x000ea80000100800 */
[----:B0-----:R-:W2:Y:S01]  /*5d740*/  LDL R0, [R1+0x3a10] ;  /* 0x003a100001007983 */ /* 0x001ea20000100800 */
[----:B---3--:R-:W-:-:S02]  /*5d750*/  @!P0 IMAD.MOV.U32 R12, RZ, RZ, R3 ;  /* 0x000000ffff0c8224 */ /* 0x008fc400078e0003 */
[----:B------:R-:W-:Y:S01]  /*5d760*/  @!P0 IMAD.MOV.U32 R13, RZ, RZ, R7 ;  /* 0x000000ffff0d8224 */ /* 0x000fe200078e0007 */
[----:B----4-:R-:W-:Y:S04]  /*5d770*/  STL [R1+0x3ba4], R20 ;  /* 0x003ba41401007387 */ /* 0x010fe80000100800 */
[----:B------:R2:W3:Y:S04]  /*5d780*/  @!P0 LDG.E.U16 R4, desc[UR50][R12.64] ;  /* 0x000000320c048981 */ /* 0x0004e8000c1e1500 */
[----:B------:R-:W-:Y:S04]  /*5d790*/  STL [R1+0x3ba8], R18 ;  /* 0x003ba81201007387 */ /* 0x000fe80000100800 */
[----:B------:R-:W4:Y:S04]  /*5d7a0*/  LDL R10, [R1+0x3a0c] ;  /* 0x003a0c00010a7983 */ /* 0x000f280000100800 */
[----:B------:R-:W4:Y:S01]  /*5d7b0*/  LDL R2, [R1+0x3a18] ;  /* 0x003a180001027983 */ /* 0x000f220000100800 */
[----:B------:R-:W-:-:S02]  /*5d7c0*/  PRMT R24, RZ, 0x7610, R24 ;  /* 0x00007610ff187816 */ /* 0x000fc40000000018 */
[----:B------:R-:W-:Y:S01]  /*5d7d0*/  PRMT R22, RZ, 0x7610, R22 ;  /* 0x00007610ff167816 */ /* 0x000fe20000000016 */
[----:B------:R0:W-:Y:S04]  /*5d7e0*/  STL [R1+0x3bac], R5 ;  /* 0x003bac0501007387 */ /* 0x0001e80000100800 */
[----:B------:R-:W4:Y:S04]  /*5d7f0*/  LDL R9, [R1+0x3a64] ;  /* 0x003a640001097983 */ /* 0x000f280000100800 */
[----:B------:R-:W4:Y:S01]  /*5d800*/  LDL R3, [R1+0x3a70] ;  /* 0x003a700001037983 */ /* 0x000f220000100800 */
[----:B--2---:R-:W-:Y:S01]  /*5d810*/  @!P1 MOV R13, R6 ;  /* 0x00000006000d9202 */ /* 0x004fe20000000f00 */
[----:B------:R-:W-:-:S05]  /*5d820*/  @!P1 IMAD.MOV.U32 R12, RZ, RZ, R0 ;  /* 0x000000ffff0c9224 */ /* 0x000fca00078e0000 */
[----:B------:R4:W2:Y:S04]  /*5d830*/  @!P1 LDG.E.U16 R24, desc[UR50][R12.64] ;  /* 0x000000320c189981 */ /* 0x0008a8000c1e1500 */
[----:B---3--:R1:W-:Y:S04]  /*5d840*/  STL [R1+0x3bb0], R4 ;  /* 0x003bb00401007387 */ /* 0x0083e80000100800 */
[----:B------:R-:W3:Y:S04]  /*5d850*/  LDL R8, [R1+0x3a6c] ;  /* 0x003a6c0001087983 */ /* 0x000ee80000100800 */
[----:B------:R-:W3:Y:S04]  /*5d860*/  LDL R7, [R1+0x3a78] ;  /* 0x003a780001077983 */ /* 0x000ee80000100800 */
[----:B------:R-:W3:Y:S04]  /*5d870*/  LDL R6, [R1+0x3a74] ;  /* 0x003a740001067983 */ /* 0x000ee80000100800 */
[----:B------:R-:W3:Y:S01]  /*5d880*/  LDL R0, [R1+0x3a80] ;  /* 0x003a800001007983 */ /* 0x000ee20000100800 */
[----:B----4-:R-:W-:-:S02]  /*5d890*/  @!P0 IMAD.MOV.U32 R13, RZ, RZ, R10 ;  /* 0x000000ffff0d8224 */ /* 0x010fc400078e000a */
[----:B------:R-:W-:-:S05]  /*5d8a0*/  @!P0 IMAD.MOV.U32 R12, RZ, RZ, R2 ;  /* 0x000000ffff0c8224 */ /* 0x000fca00078e0002 */
[----:B------:R4:W3:Y:S01]  /*5d8b0*/  @!P0 LDG.E.U16 R22, desc[UR50][R12.64] ;  /* 0x000000320c168981 */ /* 0x0008e2000c1e1500 */
[----:B------:R-:W-:Y:S01]  /*5d8c0*/  PRMT R16, RZ, 0x7610, R16 ;  /* 0x00007610ff107816 */ /* 0x000fe20000000010 */
[----:B----4-:R-:W-:Y:S02]  /*5d8d0*/  @!P1 IMAD.MOV.U32 R13, RZ, RZ, R9 ;  /* 0x000000ffff0d9224 */ /* 0x010fe400078e0009 */
[----:B------:R-:W-:-:S05]  /*5d8e0*/  @!P1 IMAD.MOV.U32 R12, RZ, RZ, R3 ;  /* 0x000000ffff0c9224 */ /* 0x000fca00078e0003 */
[----:B------:R4:W3:Y:S02]  /*5d8f0*/  @!P1 LDG.E.U16 R16, desc[UR50][R12.64] ;  /* 0x000000320c109981 */ /* 0x0008e4000c1e1500 */
[----:B----4-:R-:W-:Y:S02]  /*5d900*/  PRMT R12, RZ, 0x7610, R12 ;  /* 0x00007610ff0c7816 */ /* 0x010fe4000000000c */
[----:B------:R-:W-:Y:S01]  /*5d910*/  PRMT R13, RZ, 0x7610, R13 ;  /* 0x00007610ff0d7816 */ /* 0x000fe2000000000d */
[----:B--2---:R-:W-:Y:S04]  /*5d920*/  STL [R1+0x3b44], R24 ;  /* 0x003b441801007387 */ /* 0x004fe80000100800 */
[----:B0-----:R-:W2:Y:S04]  /*5d930*/  LDL R5, [R1+0x3a7c] ;  /* 0x003a7c0001057983 */ /* 0x001ea80000100800 */
[----:B------:R-:W4:Y:S01]  /*5d940*/  LDL R2, [R1+0x3a88] ;  /* 0x003a880001027983 */ /* 0x000f220000100800 */
[----:B---3--:R-:W-:-:S02]  /*5d950*/  @!P0 IMAD.MOV.U32 R14, RZ, RZ, R7 ;  /* 0x000000ffff0e8224 */ /* 0x008fc400078e0007 */
[----:B------:R-:W-:-:S05]  /*5d960*/  @!P0 IMAD.MOV.U32 R15, RZ, RZ, R8 ;  /* 0x000000ffff0f8224 */ /* 0x000fca00078e0008 */
[----:B------:R0:W3:Y:S02]  /*5d970*/  @!P0 LDG.E.U16 R12, desc[UR50][R14.64] ;  /* 0x000000320e0c8981 */ /* 0x0000e4000c1e1500 */
[----:B0-----:R-:W-:Y:S02]  /*5d980*/  @!P1 IMAD.MOV.U32 R14, RZ, RZ, R0 ;  /* 0x000000ffff0e9224 */ /* 0x001fe400078e0000 */
[----:B------:R-:W-:Y:S01]  /*5d990*/  @!P1 IMAD.MOV.U32 R15, RZ, RZ, R6 ;  /* 0x000000ffff0f9224 */ /* 0x000fe200078e0006 */
[----:B------:R-:W-:Y:S04]  /*5d9a0*/  STL [R1+0x3b48], R22 ;  /* 0x003b481601007387 */ /* 0x000fe80000100800 */
[----:B-1----:R-:W3:Y:S04]  /*5d9b0*/  LDL R4, [R1+0x3a84] ;  /* 0x003a840001047983 */ /* 0x002ee80000100800 */
[----:B------:R-:W3:Y:S04]  /*5d9c0*/  LDL R3, [R1+0x3a90] ;  /* 0x003a900001037983 */ /* 0x000ee80000100800 */
[----:B------:R2:W3:Y:S01]  /*5d9d0*/  @!P1 LDG.E.U16 R13, desc[UR50][R14.64] ;  /* 0x000000320e0d9981 */ /* 0x0004e2000c1e1500 */
[----:B------:R-:W-:-:S02]  /*5d9e0*/  PRMT R17, RZ, 0x7610, R17 ;  /* 0x00007610ff117816 */ /* 0x000fc40000000011 */
[----:B------:R-:W-:Y:S01]  /*5d9f0*/  PRMT R19, RZ, 0x7610, R19 ;  /* 0x00007610ff137816 */ /* 0x000fe20000000013 */
[----:B------:R-:W-:Y:S01]  /*5da00*/  STL [R1+0x3b84], R16 ;  /* 0x003b841001007387 */ /* 0x000fe20000100800 */
[----:B--2---:R-:W-:Y:S02]  /*5da10*/  @!P0 IMAD.MOV.U32 R15, RZ, RZ, R5 ;  /* 0x000000ffff0f8224 */ /* 0x004fe400078e0005 */
[----:B----4-:R-:W-:-:S05]  /*5da20*/  @!P0 IMAD.MOV.U32 R14, RZ, RZ, R2 ;  /* 0x000000ffff0e8224 */ /* 0x010fca00078e0002 */
[----:B------:R0:W2:Y:S04]  /*5da30*/  @!P0 LDG.E.U16 R17, desc[UR50][R14.64] ;  /* 0x000000320e118981 */ /* 0x0000a8000c1e1500 */
[----:B---3--:R1:W-:Y:S04]  /*5da40*/  STL [R1+0x3b88], R12 ;  /* 0x003b880c01007387 */ /* 0x0083e80000100800 */
[----:B------:R-:W3:Y:S01]  /*5da50*/  LDL R0, [R1+0x3a98] ;  /* 0x003a980001007983 */ /* 0x000ee20000100800 */
[----:B0-----:R-:W-:Y:S02]  /*5da60*/  @!P1 IMAD.MOV.U32 R15, RZ, RZ, R4 ;  /* 0x000000ffff0f9224 */ /* 0x001fe400078e0004 */
[----:B------:R-:W-:Y:S01]  /*5da70*/  @!P1 IMAD.MOV.U32 R14, RZ, RZ, R3 ;  /* 0x000000ffff0e9224 */ /* 0x000fe200078e0003 */
[----:B------:R0:W-:Y:S04]  /*5da80*/  STL [R1+0x3b64], R13 ;  /* 0x003b640d01007387 */ /* 0x0001e80000100800 */
[----:B------:R-:W4:Y:S04]  /*5da90*/  LDL R2, [R1+0x3a8c] ;  /* 0x003a8c0001027983 */ /* 0x000f280000100800 */
[----:B-1----:R-:W4:Y:S04]  /*5daa0*/  LDL R12, [R1+0x3af0] ;  /* 0x003af000010c7983 */ /* 0x002f280000100800 */
[----:B------:R3:W4:Y:S04]  /*5dab0*/  @!P1 LDG.E.U16 R19, desc[UR50][R14.64] ;  /* 0x000000320e139981 */ /* 0x000728000c1e1500 */
[----:B--2---:R-:W-:Y:S04]  /*5dac0*/  STL [R1+0x3b68], R17 ;  /* 0x003b681101007387 */ /* 0x004fe80000100800 */
[----:B0-----:R-:W2:Y:S04]  /*5dad0*/  LDL R13, [R1+0x3ae4] ;  /* 0x003ae400010d7983 */ /* 0x001ea80000100800 */
[----:B------:R-:W2:Y:S04]  /*5dae0*/  LDL R8, [R1+0x3aec] ;  /* 0x003aec0001087983 */ /* 0x000ea80000100800 */
[----:B------:R-:W2:Y:S04]  /*5daf0*/  LDL R5, [R1+0x3af8] ;  /* 0x003af80001057983 */ /* 0x000ea80000100800 */
[----:B------:R-:W2:Y:S04]  /*5db00*/  LDL R4, [R1+0x3af4] ;  /* 0x003af40001047983 */ /* 0x000ea80000100800 */
[----:B------:R-:W2:Y:S04]  /*5db10*/  LDL R3, [R1+0x3b00] ;  /* 0x003b000001037983 */ /* 0x000ea80000100800 */
[----:B------:R-:W2:Y:S04]  /*5db20*/  LDL.LU R6, [R1+0x890] ;  /* 0x0008900001067983 */ /* 0x000ea80000300800 */
[----:B------:R-:W2:Y:S04]  /*5db30*/  LDL.LU R7, [R1+0x3d4] ;  /* 0x0003d40001077983 */ /* 0x000ea80000300800 */
[----:B------:R-:W2:Y:S04]  /*5db40*/  LDL.LU R28, [R1+0x8b0] ;  /* 0x0008b000011c7983 */ /* 0x000ea80000300800 */
[----:B------:R-:W2:Y:S04]  /*5db50*/  LDL.LU R9, [R1+0x3b8] ;  /* 0x0003b80001097983 */ /* 0x000ea80000300800 */
[----:B------:R-:W2:Y:S01]  /*5db60*/  LDL.LU R10, [R1+0x8d0] ;  /* 0x0008d000010a7983 */ /* 0x000ea20000300800 */
[----:B---3--:R-:W-:-:S02]  /*5db70*/  @!P0 IMAD.MOV.U32 R14, RZ, RZ, R0 ;  /* 0x000000ffff0e8224 */ /* 0x008fc400078e0000 */
[----:B----4-:R-:W-:Y:S01]  /*5db80*/  @!P0 IMAD.MOV.U32 R15, RZ, RZ, R2 ;  /* 0x000000ffff0f8224 */ /* 0x010fe200078e0002 */
[----:B------:R-:W-:Y:S04]  /*5db90*/  STL [R1+0x3b4c], R19 ;  /* 0x003b4c1301007387 */ /* 0x000fe80000100800 */
[----:B------:R-:W3:Y:S04]  /*5dba0*/  LDL R2, [R1+0x3afc] ;  /* 0x003afc0001027983 */ /* 0x000ee80000100800 */
[----:B------:R-:W4:Y:S01]  /*5dbb0*/  LDL R0, [R1+0x3b08] ;  /* 0x003b080001007983 */ /* 0x000f220000100800 */
[----:B------:R-:W-:-:S02]  /*5dbc0*/  PRMT R21, RZ, 0x7610, R21 ;  /* 0x00007610ff157816 */ /* 0x000fc40000000015 */
[----:B------:R-:W-:Y:S02]  /*5dbd0*/  PRMT R23, RZ, 0x7610, R23 ;  /* 0x00007610ff177816 */ /* 0x000fe40000000017 */
[----:B------:R-:W-:Y:S02]  /*5dbe0*/  PRMT R25, RZ, 0x7610, R25 ;  /* 0x00007610ff197816 */ /* 0x000fe40000000019 */
[----:B------:R-:W-:Y:S02]  /*5dbf0*/  PRMT R27, RZ, 0x7610, R27 ;  /* 0x00007610ff1b7816 */ /* 0x000fe4000000001b */
[----:B------:R-:W-:Y:S01]  /*5dc00*/  PRMT R29, RZ, 0x7610, R29 ;  /* 0x00007610ff1d7816 */ /* 0x000fe2000000001d */
[----:B------:R-:W3:Y:S04]  /*5dc10*/  LDL.LU R11, [R1+0x39c] ;  /* 0x00039c00010b7983 */ /* 0x000ee80000300800 */
[----:B------:R0:W3:Y:S02]  /*5dc20*/  @!P0 LDG.E.U16 R21, desc[UR50][R14.64] ;  /* 0x000000320e158981 */ /* 0x0000e4000c1e1500 */
[----:B0-----:R-:W-:-:S02]  /*5dc30*/  @!P1 IMAD.MOV.U32 R14, RZ, RZ, R12 ;  /* 0x000000ffff0e9224 */ /* 0x001fc400078e000c */
[----:B--2---:R-:W-:-:S05]  /*5dc40*/  @!P1 IMAD.MOV.U32 R15, RZ, RZ, R13 ;  /* 0x000000ffff0f9224 */ /* 0x004fca00078e000d */
[----:B------:R0:W2:Y:S02]  /*5dc50*/  @!P1 LDG.E.U16 R23, desc[UR50][R14.64] ;  /* 0x000000320e179981 */ /* 0x0000a4000c1e1500 */
[----:B0-----:R-:W-:Y:S01]  /*5dc60*/  @!P0 MOV R14, R5 ;  /* 0x00000005000e8202 */ /* 0x001fe20000000f00 */
[----:B------:R-:W-:-:S05]  /*5dc70*/  @!P0 IMAD.MOV.U32 R15, RZ, RZ, R8 ;  /* 0x000000ffff0f8224 */ /* 0x000fca00078e0008 */
[----:B------:R0:W2:Y:S02]  /*5dc80*/  @!P0 LDG.E.U16 R25, desc[UR50][R14.64] ;  /* 0x000000320e198981 */ /* 0x0000a4000c1e1500 */
[----:B0-----:R-:W-:Y:S02]  /*5dc90*/  @!P1 IMAD.MOV.U32 R14, RZ, RZ, R3 ;  /* 0x000000ffff0e9224 */ /* 0x001fe400078e0003 */
[----:B------:R-:W-:-:S05]  /*5dca0*/  @!P1 IMAD.MOV.U32 R15, RZ, RZ, R4 ;  /* 0x000000ffff0f9224 */ /* 0x000fca00078e0004 */
[----:B------:R4:W2:Y:S02]  /*5dcb0*/  @!P1 LDG.E.U16 R27, desc[UR50][R14.64] ;  /* 0x000000320e1b9981 */ /* 0x0008a4000c1e1500 */
[----:B----4-:R-:W-:Y:S02]  /*5dcc0*/  @!P0 IMAD.MOV.U32 R14, RZ, RZ, R0 ;  /* 0x000000ffff0e8224 */ /* 0x010fe400078e0000 */
[----:B---3--:R-:W-:-:S05]  /*5dcd0*/  @!P0 IMAD.MOV.U32 R15, RZ, RZ, R2 ;  /* 0x000000ffff0f8224 */ /* 0x008fca00078e0002 */
[----:B------:R-:W3:Y:S01]  /*5dce0*/  @!P0 LDG.E.U16 R29, desc[UR50][R14.64] ;  /* 0x000000320e1d8981 */ /* 0x000ee2000c1e1500 */
[----:B------:R-:W0:Y:S03]  /*5dcf0*/  S2R R8, SR_TID.X ;  /* 0x0000000000087919 */ /* 0x000e260000002100 */
[----:B------:R-:W-:Y:S01]  /*5dd00*/  STL [R1+0x3b50], R21 ;  /* 0x003b501501007387 */ /* 0x000fe20000100800 */
[----:B0-----:R-:W-:-:S05]  /*5dd10*/  LOP3.LUT R26, R8, 0x3f, RZ, 0xc0, !PT ;  /* 0x0000003f081a7812 */ /* 0x001fca00078ec0ff */
[----:B------:R-:W-:-:S05]  /*5dd20*/  IMAD.SHL.U32 R8, R26, 0x2, RZ ;  /* 0x000000021a087824 */ /* 0x000fca00078e00ff */
[----:B------:R-:W-:-:S05]  /*5dd30*/  LOP3.LUT R8, R8, 0x10, RZ, 0x3c, !PT ;  /* 0x0000001008087812 */ /* 0x000fca00078e3cff */
[----:B------:R-:W-:Y:S04]  /*5dd40*/  STS.U16 [R8+UR4+0x16180], R6 ;  /* 0x0161800608007988 */ /* 0x000fe80008000404 */
[----:B------:R-:W-:Y:S04]  /*5dd50*/  STS.U16 [R8+UR4+0x16900], R7 ;  /* 0x0169000708007988 */ /* 0x000fe80008000404 */
[----:B------:R0:W-:Y:S04]  /*5dd60*/  STS.U16 [R8+UR4+0x16980], R28 ;  /* 0x0169801c08007988 */ /* 0x0001e80008000404 */
[----:B--2---:R-:W-:Y:S04]  /*5dd70*/  STL [R1+0x3b8c], R23 ;  /* 0x003b8c1701007387 */ /* 0x004fe80000100800 */
[----:B------:R-:W-:Y:S04]  /*5dd80*/  STL [R1+0x3b90], R25 ;  /* 0x003b901901007387 */ /* 0x000fe80000100800 */
[----:B------:R-:W-:Y:S04]  /*5dd90*/  STL [R1+0x3b58], R27 ;  /* 0x003b581b01007387 */ /* 0x000fe80000100800 */
[----:B------:R-:W-:Y:S04]  /*5dda0*/  STL [R1+0x3bfc], R26 ;  /* 0x003bfc1a01007387 */ /* 0x000fe80000100800 */
[----:B---3--:R-:W-:Y:S04]  /*5ddb0*/  STL [R1+0x3b6c], R29 ;  /* 0x003b6c1d01007387 */ /* 0x008fe80000100800 */
[----:B0-----:R-:W2:Y:S04]  /*5ddc0*/  LDL.LU R28, [R1+0x8fc] ;  /* 0x0008fc00011c7983 */ /* 0x001ea80000300800 */
[----:B--2---:R0:W-:Y:S04]  /*5ddd0*/  STL [R1+0x3c00], R28 ;  /* 0x003c001c01007387 */ /* 0x0041e80000100800 */
[----:B0-----:R-:W2:Y:S04]  /*5dde0*/  LDL.LU R28, [R1+0x380] ;  /* 0x00038000011c7983 */ /* 0x001ea80000300800 */
        /* <DEDUP_REMOVED lines=68> */
[----:B0-----:R-:W2:Y:S04]  /*5e230*/  LDL.LU R9, [R1+0x62c] ;  /* 0x00062c0001097983 */ /* 0x001ea80000300800 */
[----:B------:R-:W4:Y:S04]  /*5e240*/  LDL.LU R29, [R1+0x5fc] ;  /* 0x0005fc00011d7983 */ /* 0x000f280000300800 */
[----:B----4-:R0:W-:Y:S04]  /*5e250*/  STL [R1+0x3bf0], R29 ;  /* 0x003bf01d01007387 */ /* 0x0101e80000100800 */
[----:B0-----:R-:W4:Y:S01]  /*5e260*/  LDL.LU R29, [R1+0x630] ;  /* 0x00063000011d7983 */ /* 0x001f220000300800 */
[----:B------:R-:W-:-:S03]  /*5e270*/  IMAD.SHL.U32 R6, R26, 0x2, RZ ;  /* 0x000000021a067824 */ /* 0x000fc600078e00ff */
[----:B------:R-:W-:Y:S04]  /*5e280*/  STS.U16 [R8+UR4+0x1f180], R28 ;  /* 0x01f1801c08007988 */ /* 0x000fe80008000404 */
[----:B------:R-:W4:Y:S04]  /*5e290*/  LDL.LU R26, [R1+0x660] ;  /* 0x00066000011a7983 */ /* 0x000f280000300800 */
[----:B---3--:R0:W-:Y:S04]  /*5e2a0*/  STS.U16 [R8+UR4+0x1f900], R11 ;  /* 0x01f9000b08007988 */ /* 0x0081e80008000404 */
[----:B--2---:R1:W-:Y:S04]  /*5e2b0*/  STS.U16 [R8+UR4+0x1f980], R10 ;  /* 0x01f9800a08007988 */ /* 0x0043e80008000404 */
[----:B0-----:R-:W2:Y:S04]  /*5e2c0*/  LDL.LU R11, [R1+0x648] ;  /* 0x00064800010b7983 */ /* 0x001ea80000300800 */
[----:B-1----:R-:W3:Y:S04]  /*5e2d0*/  LDL.LU R10, [R1+0x614] ;  /* 0x00061400010a7983 */ /* 0x002ee80000300800 */
        /* <DEDUP_REMOVED lines=17> */
[----:B------:R-:W-:-:S03]  /*5e3f0*/  LOP3.LUT R6, R6, 0x20, RZ, 0x3c, !PT ;  /* 0x0000002006067812 */ /* 0x000fc600078e3cff */
[----:B------:R-:W2:Y:S04]  /*5e400*/  LDL.LU R0, [R1+0x87c] ;  /* 0x00087c0001007983 */ /* 0x000ea80000300800 */
[----:B------:R-:W2:Y:S04]  /*5e410*/  LDL.LU R7, [R1+0x3ec] ;  /* 0x0003ec0001077983 */ /* 0x000ea80000300800 */
[----:B------:R-:W2:Y:S04]  /*5e420*/  LDL.LU R2, [R1+0x88c] ;  /* 0x00088c0001027983 */ /* 0x000ea80000300800 */
[----:B------:R-:W2:Y:S04]  /*5e430*/  LDL.LU R3, [R1+0x3d0] ;  /* 0x0003d00001037983 */ /* 0x000ea80000300800 */
[----:B------:R-:W2:Y:S04]  /*5e440*/  LDL.LU R28, [R1+0x8ac] ;  /* 0x0008ac00011c7983 */ /* 0x000ea80000300800 */
[----:B------:R0:W-:Y:S04]  /*5e450*/  STS.U16 [R6+UR4+0x10200], R9 ;  /* 0x0102000906007988 */ /* 0x0001e80008000404 */
[----:B------:R-:W2:Y:S04]  /*5e460*/  LDL.LU R8, [R1+0x3b4] ;  /* 0x0003b40001087983 */ /* 0x000ea80000300800 */
[----:B0-----:R-:W2:Y:S04]  /*5e470*/  LDL.LU R9, [R1+0x8cc] ;  /* 0x0008cc0001097983 */ /* 0x001ea80000300800 */
[----:B----4-:R0:W-:Y:S04]  /*5e480*/  STS.U16 [R6+UR4+0x10280], R29 ;  /* 0x0102801d06007988 */ /* 0x0101e80008000404 */
[----:B0-----:R-:W4:Y:S04]  /*5e490*/  LDL.LU R29, [R1+0x3bf0] ;  /* 0x003bf000011d7983 */ /* 0x001f280000300800 */
[----:B---3--:R-:W-:Y:S04]  /*5e4a0*/  STS.U16 [R6+UR4+0x10a00], R10 ;  /* 0x010a000a06007988 */ /* 0x008fe80008000404 */
[----:B--2---:R-:W-:Y:S04]  /*5e4b0*/  STS.U16 [R6+UR4+0x10a80], R11 ;  /* 0x010a800b06007988 */ /* 0x004fe80008000404 */
[----:B----4-:R-:W-:Y:S04]  /*5e4c0*/  STS.U16 [R6+UR4+0x11200], R29 ;  /* 0x0112001d06007988 */ /* 0x010fe80008000404 */
        /* <DEDUP_REMOVED lines=22> */
[----:B0-----:R-:W2:Y:S04]  /*5e630*/  LDL.LU R26, [R1+0x398] ;  /* 0x00039800011a7983 */ /* 0x001ea80000300800 */
[----:B------:R-:W-:Y:S04]  /*5e640*/  STS.U16 [R6+UR4+0x16a80], R28 ;  /* 0x016a801c06007988 */ /* 0x000fe80008000404 */
[----:B------:R0:W-:Y:S04]  /*5e650*/  STS.U16 [R6+UR4+0x17200], R8 ;  /* 0x0172000806007988 */ /* 0x0001e80008000404 */
[----:B-1----:R-:W3:Y:S04]  /*5e660*/  LDL.LU R7, [R1+0x8ec] ;  /* 0x0008ec0001077983 */ /* 0x002ee80000300800 */
[----:B0-----:R-:W4:Y:S04]  /*5e670*/  LDL.LU R8, [R1+0x90c] ;  /* 0x00090c0001087983 */ /* 0x001f280000300800 */
        /* <DEDUP_REMOVED lines=26> */
[----:B------:R-:W3:Y:S04]  /*5e820*/  LDL.LU R18, [R1+0xa0] ;  /* 0x0000a00001127983 */ /* 0x000ee80000300800 */
[----:B------:R-:W3:Y:S04]  /*5e830*/  LDL.LU R20, [R1+0x6c] ;  /* 0x00006c0001147983 */ /* 0x000ee80000300800 */
[----:B------:R-:W3:Y:S04]  /*5e840*/  LDL.LU R0, [R1+0x68] ;  /* 0x0000680001007983 */ /* 0x000ee80000300800 */
[----:B------:R-:W3:Y:S04]  /*5e850*/  LDL.LU R2, [R1+0x38] ;  /* 0x0000380001027983 */ /* 0x000ee80000300800 */
[----:B------:R-:W3:Y:S04]  /*5e860*/  LDL.LU R3, [R1+0x34] ;  /* 0x0000340001037983 */ /* 0x000ee80000300800 */
[----:B-1----:R-:W3:Y:S04]  /*5e870*/  LDL.LU R7, [R1+0x4] ;  /* 0x0000040001077983 */ /* 0x002ee80000300800 */
[----:B----4-:R0:W-:Y:S04]  /*5e880*/  STS.U16 [R6+UR4+0x18200], R8 ;  /* 0x0182000806007988 */ /* 0x0101e80008000404 */
[----:B0-----:R-:W4:Y:S04]  /*5e890*/  LDL.LU R8, [R1+0x3bec] ;  /* 0x003bec0001087983 */ /* 0x001f280000300800 */
[----:B----4-:R0:W-:Y:S04]  /*5e8a0*/  STS.U16 [R6+UR4+0x18280], R8 ;  /* 0x0182800806007988 */ /* 0x0101e80008000404 */
        /* <DEDUP_REMOVED lines=20> */
[----:B---3--:R1:W-:Y:S04]  /*5e9f0*/  STS.U16 [R6+UR4+0x1da00], R26 ;  /* 0x01da001a06007988 */ /* 0x0083e80008000404 */
[----:B0-----:R-:W2:Y:S01]  /*5ea00*/  LDL.LU R8, [R1+0x3be8] ;  /* 0x003be80001087983 */ /* 0x001ea20000300800 */
[----:B-1----:R-:W0:Y:S03]  /*5ea10*/  S2R R26, SR_TID.X ;  /* 0x00000000001a7919 */ /* 0x002e260000002100 */
[----:B------:R-:W-:Y:S04]  /*5ea20*/  STS.U16 [R6+UR4+0x1da80], R18 ;  /* 0x01da801206007988 */ /* 0x000fe80008000404 */
[----:B------:R-:W-:Y:S04]  /*5ea30*/  STS.U16 [R6+UR4+0x1e200], R20 ;  /* 0x01e2001406007988 */ /* 0x000fe80008000404 */
[----:B------:R-:W-:Y:S04]  /*5ea40*/  STS.U16 [R6+UR4+0x1e280], R0 ;  /* 0x01e2800006007988 */ /* 0x000fe80008000404 */
[----:B------:R1:W-:Y:S04]  /*5ea50*/  STS.U16 [R6+UR4+0x1ea00], R2 ;  /* 0x01ea000206007988 */ /* 0x0003e80008000404 */
[----:B------:R-:W3:Y:S04]  /*5ea60*/  LDL.LU R9, [R1+0x3be4] ;  /* 0x003be40001097983 */ /* 0x000ee80000300800 */
[----:B------:R-:W4:Y:S01]  /*5ea70*/  LDL.LU R28, [R1] ;  /* 0x00000000011c7983 */ /* 0x000f220000300800 */
[----:B0-----:R-:W-:-:S05]  /*5ea80*/  LOP3.LUT R26, R26, 0x3f, RZ, 0xc0, !PT ;  /* 0x0000003f1a1a7812 */ /* 0x001fca00078ec0ff */
[----:B-1----:R-:W-:-:S05]  /*5ea90*/  IMAD.SHL.U32 R2, R26, 0x2, RZ ;  /* 0x000000021a027824 */ /* 0x002fca00078e00ff */
[----:B------:R-:W-:-:S05]  /*5eaa0*/  LOP3.LUT R2, R2, 0x30, RZ, 0x3c, !PT ;  /* 0x0000003002027812 */ /* 0x000fca00078e3cff */
[----:B------:R0:W-:Y:S04]  /*5eab0*/  STL [R1+0x3be0], R2 ;  /* 0x003be00201007387 */ /* 0x0001e80000100800 */
[----:B------:R-:W2:Y:S04]  /*5eac0*/  LDL.LU R10, [R1+0x64c] ;  /* 0x00064c00010a7983 */ /* 0x000ea80000300800 */
[----:B------:R-:W-:Y:S04]  /*5ead0*/  STS.U16 [R6+UR4+0x1ea80], R3 ;  /* 0x01ea800306007988 */ /* 0x000fe80008000404 */
[----:B------:R-:W-:Y:S01]  /*5eae0*/  STS.U16 [R6+UR4+0x1f200], R7 ;  /* 0x01f2000706007988 */ /* 0x000fe20008000404 */
[----:B0-----:R-:W-:-:S05]  /*5eaf0*/  IMAD.SHL.U32 R2, R26, 0x2, RZ ;  /* 0x000000021a027824 */ /* 0x001fca00078e00ff */
[----:B------:R-:W-:-:S05]  /*5eb00*/  LOP3.LUT R2, R2, 0x20, RZ, 0x3c, !PT ;  /* 0x0000002002027812 */ /* 0x000fca00078e3cff */
[----:B----4-:R-:W-:Y:S04]  /*5eb10*/  STS.U16 [R2+UR4+0x1f280], R28 ;  /* 0x01f2801c02007988 */ /* 0x010fe80008000404 */
[----:B---3--:R-:W-:Y:S04]  /*5eb20*/  STS.U16 [R2+UR4+0x1fa00], R9 ;  /* 0x01fa000902007988 */ /* 0x008fe80008000404 */
[----:B--2---:R-:W-:Y:S04]  /*5eb30*/  STS.U16 [R2+UR4+0x1fa80], R8 ;  /* 0x01fa800802007988 */ /* 0x004fe80008000404 */
[----:B------:R0:W-:Y:S04]  /*5eb40*/  STL [R1+0x3bdc], R10 ;  /* 0x003bdc0a01007387 */ /* 0x0001e80000100800 */
        /* <DEDUP_REMOVED lines=26> */
[----:B------:R-:W3:Y:S04]  /*5ecf0*/  LDL.LU R9, [R1+0x610] ;  /* 0x0006100001097983 */ /* 0x000ee80000300800 */
[----:B------:R-:W2:Y:S04]  /*5ed00*/  LDL.LU R2, [R1+0x3be0] ;  /* 0x003be00001027983 */ /* 0x000ea80000300800 */
[----:B------:R-:W4:Y:S04]  /*5ed10*/  LDL.LU R8, [R1+0x634] ;  /* 0x0006340001087983 */ /* 0x000f280000300800 */
[----:B--2---:R0:W-:Y:S04]  /*5ed20*/  STS.U16 [R2+UR4+0x10300], R10 ;  /* 0x0103000a02007988 */ /* 0x0041e80008000404 */
[----:B0-----:R-:W2:Y:S04]  /*5ed30*/  LDL.LU R10, [R1+0x3bdc] ;  /* 0x003bdc00010a7983 */ /* 0x001ea80000300800 */
[----:B----4-:R-:W-:Y:S04]  /*5ed40*/  STS.U16 [R2+UR4+0x10380], R8 ;  /* 0x0103800802007988 */ /* 0x010fe80008000404 */
[----:B---3--:R-:W-:Y:S04]  /*5ed50*/  STS.U16 [R2+UR4+0x10b00], R9 ;  /* 0x010b000902007988 */ /* 0x008fe80008000404 */
        /* <DEDUP_REMOVED lines=96> */
[----:B----4-:R0:W-:Y:S04]  /*5f360*/  STS.U16 [R2+UR4+0x1f300], R28 ;  /* 0x01f3001c02007988 */ /* 0x0101e80008000404 */
[----:B0-----:R-:W2:Y:S01]  /*5f370*/  LDL.LU R28, [R1+0x5f4] ;  /* 0x0005f400011c7983 */ /* 0x001ea20000300800 */
[----:B------:R-:W0:Y:S03]  /*5f380*/  S2R R3, SR_TID.X ;  /* 0x0000000000037919 */ /* 0x000e260000002100 */
[----:B--2---:R1:W-:Y:S04]  /*5f390*/  STL [R1+0x3bbc], R28 ;  /* 0x003bbc1c01007387 */ /* 0x0043e80000100800 */
[----:B-1----:R-:W2:Y:S01]  /*5f3a0*/  LDL.LU R28, [R1+0x624] ;  /* 0x00062400011c7983 */ /* 0x002ea20000300800 */
[----:B0-----:R-:W-:-:S05]  /*5f3b0*/  LOP3.LUT R3, R3, 0x3f, RZ, 0xc0, !PT ;  /* 0x0000003f03037812 */ /* 0x001fca00078ec0ff */
[C---:B------:R-:W-:Y:S01]  /*5f3c0*/  IMAD.SHL.U32 R2, R3.reuse, 0x2, RZ ;  /* 0x0000000203027824 */ /* 0x040fe200078e00ff */
        /* <DEDUP_REMOVED lines=27> */
[----:B---3--:R0:W-:Y:S04]  /*5f580*/  STS.U16 [R28+UR4+0x1f380], R26 ;  /* 0x01f3801a1c007988 */ /* 0x0081e80008000404 */
[----:B------:R1:W-:Y:S04]  /*5f590*/  STS.U16 [R28+UR4+0x1fb00], R7 ;  /* 0x01fb00071c007988 */ /* 0x0003e80008000404 */
[----:B------:R3:W-:Y:S04]  /*5f5a0*/  STS.U16 [R28+UR4+0x1fb80], R6 ;  /* 0x01fb80061c007988 */ /* 0x0007e80008000404 */
[----:B0-----:R-:W2:Y:S04]  /*5f5b0*/  LDL.LU R26, [R1+0x650] ;  /* 0x00065000011a7983 */ /* 0x001ea80000300800 */
[----:B-1----:R-:W4:Y:S04]  /*5f5c0*/  LDL.LU R7, [R1+0x60c] ;  /* 0x00060c0001077983 */ /* 0x002f280000300800 */
[----:B---3--:R-:W3:Y:S01]  /*5f5d0*/  LDL.LU R28, [R1+0x3bc0] ;  /* 0x003bc000011c7983 */ /* 0x008ee20000300800 */
[----:B------:R-:W-:-:S03]  /*5f5e0*/  LOP3.LUT R2, R2, 0x40, RZ, 0x3c, !PT ;  /* 0x0000004002027812 */ /* 0x000fc600078e3cff */
[----:B------:R-:W2:Y:S04]  /*5f5f0*/  LDL.LU R6, [R1+0x638] ;  /* 0x0006380001067983 */ /* 0x000ea80000300800 */
[----:B---3--:R0:W-:Y:S04]  /*5f600*/  STS.U16 [R2+UR4+0x10400], R28 ;  /* 0x0104001c02007988 */ /* 0x0081e80008000404 */
[----:B0-----:R-:W3:Y:S04]  /*5f610*/  LDL.LU R28, [R1+0x3bbc] ;  /* 0x003bbc00011c7983 */ /* 0x001ee80000300800 */
[----:B--2---:R-:W-:Y:S04]  /*5f620*/  STS.U16 [R2+UR4+0x10480], R6 ;  /* 0x0104800602007988 */ /* 0x004fe80008000404 */
[----:B----4-:R-:W-:Y:S04]  /*5f630*/  STS.U16 [R2+UR4+0x10c00], R7 ;  /* 0x010c000702007988 */ /* 0x010fe80008000404 */
[----:B------:R-:W-:Y:S04]  /*5f640*/  STS.U16 [R2+UR4+0x10c80], R26 ;  /* 0x010c801a02007988 */ /* 0x000fe80008000404 */
        /* <DEDUP_REMOVED lines=97> */
[----:B------:R-:W0:Y:S02]  /*5fc60*/  S2R R3, SR_TID.X ;  /* 0x0000000000037919 */ /* 0x000e240000002100 */
        /* <DEDUP_REMOVED lines=34> */
[----:B---3--:R-:W3:Y:S04]  /*5fe90*/  LDL.LU R20, [R1+0x3ba0] ;  /* 0x003ba00001147983 */ /* 0x008ee80000300800 */
[----:B------:R-:W2:Y:S01]  /*5fea0*/  LDL.LU R4, [R1+0x620] ;  /* 0x0006200001047983 */ /* 0x000ea20000300800 */
[----:B------:R-:W-:-:S05]  /*5feb0*/  LOP3.LUT R2, R2, 0x50, RZ, 0x3c, !PT ;  /* 0x0000005002027812 */ /* 0x000fca00078e3cff */
        /* <DEDUP_REMOVED lines=73> */
[----:B0-----:R-:W4:Y:S04]  /*60350*/  LDL.LU R25, [R1+0x3b90] ;  /* 0x003b900001197983 */ /* 0x001f280000300800 */
[----:B-1----:R-:W4:Y:S04]  /*60360*/  LDL.LU R23, [R1+0x3b8c] ;  /* 0x003b8c0001177983 */ /* 0x002f280000300800 */
[----:B--2---:R-:W2:Y:S04]  /*60370*/  LDL.LU R12, [R1+0x3b88] ;  /* 0x003b8800010c7983 */ /* 0x004ea80000300800 */
[----:B---3--:R-:W3:Y:S04]  /*60380*/  LDL.LU R16, [R1+0x3b84] ;  /* 0x003b840001107983 */ /* 0x008ee80000300800 */
[----:B----4-:R-:W4:Y:S04]  /*60390*/  LDL.LU R3, [R1+0x3b80] ;  /* 0x003b800001037983 */ /* 0x010f280000300800 */
[----:B------:R0:W-:Y:S04]  /*603a0*/  STS.U16 [R2+UR4+0x19500], R4 ;  /* 0x0195000402007988 */ /* 0x0001e80008000404 */
        /* <DEDUP_REMOVED lines=23> */
[----:B----4-:R0:W-:Y:S02]  /*60520*/  STS.U16 [R2+UR4+0x1ed80], R3 ;  /* 0x01ed800302007988 */ /* 0x0101e40008000404 */
[----:B0-----:R-:W0:Y:S02]  /*60530*/  S2R R3, SR_TID.X ;  /* 0x0000000000037919 */ /* 0x001e240000002100 */
        /* <DEDUP_REMOVED lines=23> */
[----:B0-----:R-:W-:-:S05]  /*606b0*/  LOP3.LUT R3, R3, 0x3f, RZ, 0xc0, !PT ;  /* 0x0000003f03037812 */ /* 0x001fca00078ec0ff */
[----:B------:R-:W-:-:S05]  /*606c0*/  IMAD.SHL.U32 R3, R3, 0x2, RZ ;  /* 0x0000000203037824 */ /* 0x000fca00078e00ff */
[C---:B-1----:R-:W-:Y:S02]  /*606d0*/  LOP3.LUT R4, R3.reuse, 0x50, RZ, 0x3c, !PT ;  /* 0x0000005003047812 */ /* 0x042fe400078e3cff */
[----:B------:R-:W-:-:S03]  /*606e0*/  LOP3.LUT R27, R3, 0x60, RZ, 0x3c, !PT ;  /* 0x00000060031b7812 */ /* 0x000fc600078e3cff */
[----:B---3--:R0:W-:Y:S04]  /*606f0*/  STS.U16 [R4+UR4+0x1f500], R16 ;  /* 0x01f5001004007988 */ /* 0x0081e80008000404 */
[----:B------:R1:W-:Y:S04]  /*60700*/  STS.U16 [R4+UR4+0x1f580], R12 ;  /* 0x01f5800c04007988 */ /* 0x0003e80008000404 */
[----:B------:R3:W-:Y:S04]  /*60710*/  STS.U16 [R4+UR4+0x1fd00], R23 ;  /* 0x01fd001704007988 */ /* 0x0007e80008000404 */
[----:B------:R3:W-:Y:S04]  /*60720*/  STS.U16 [R4+UR4+0x1fd80], R25 ;  /* 0x01fd801904007988 */ /* 0x0007e80008000404 */
[----:B0-----:R-:W2:Y:S04]  /*60730*/  LDL.LU R16, [R1+0x658] ;  /* 0x0006580001107983 */ /* 0x001ea80000300800 */
[----:B------:R-:W4:Y:S04]  /*60740*/  LDL.LU R3, [R1+0x604] ;  /* 0x0006040001037983 */ /* 0x000f280000300800 */
[----:B-1----:R-:W2:Y:S04]  /*60750*/  LDL.LU R12, [R1+0x640] ;  /* 0x00064000010c7983 */ /* 0x002ea80000300800 */
[----:B---3--:R-:W3:Y:S04]  /*60760*/  LDL.LU R23, [R1+0x61c] ;  /* 0x00061c0001177983 */ /* 0x008ee80000300800 */
[----:B------:R-:W4:Y:S04]  /*60770*/  LDL.LU R4, [R1+0x3b7c] ;  /* 0x003b7c0001047983 */ /* 0x000f280000300800 */
[----:B---3--:R-:W-:Y:S04]  /*60780*/  STS.U16 [R27+UR4+0x10600], R23 ;  /* 0x010600171b007988 */ /* 0x008fe80008000404 */
[----:B--2---:R-:W-:Y:S04]  /*60790*/  STS.U16 [R27+UR4+0x10680], R12 ;  /* 0x0106800c1b007988 */ /* 0x004fe80008000404 */
        /* <DEDUP_REMOVED lines=75> */
[----:B------:R0:W-:Y:S02]  /*60c50*/  STS.U16 [R27+UR4+0x18e80], R3 ;  /* 0x018e80031b007988 */ /* 0x0001e40008000404 */
[----:B0-----:R-:W0:Y:S02]  /*60c60*/  S2R R3, SR_TID.X ;  /* 0x0000000000037919 */ /* 0x001e240000002100 */
[----:B------:R1:W-:Y:S04]  /*60c70*/  STS.U16 [R27+UR4+0x19600], R25 ;  /* 0x019600191b007988 */ /* 0x0003e80008000404 */
[----:B------:R1:W-:Y:S04]  /*60c80*/  STS.U16 [R27+UR4+0x19680], R23 ;  /* 0x019680171b007988 */ /* 0x0003e80008000404 */
[----:B------:R1:W-:Y:S04]  /*60c90*/  STS.U16 [R27+UR4+0x19e00], R12 ;  /* 0x019e000c1b007988 */ /* 0x0003e80008000404 */
[----:B------:R0:W-:Y:S04]  /*60ca0*/  STS.U16 [R27+UR4+0x19e80], R16 ;  /* 0x019e80101b007988 */ /* 0x0001e80008000404 */
[----:B------:R0:W-:Y:S04]  /*60cb0*/  STS.U16 [R27+UR4+0x1a600], R4 ;  /* 0x01a600041b007988 */ /* 0x0001e80008000404 */
[----:B------:R0:W-:Y:S04]  /*60cc0*/  STS.U16 [R27+UR4+0x1a680], R5 ;  /* 0x01a680051b007988 */ /* 0x0001e80008000404 */
[----:B------:R0:W-:Y:S04]  /*60cd0*/  STS.U16 [R27+UR4+0x1ae00], R18 ;  /* 0x01ae00121b007988 */ /* 0x0001e80008000404 */
[----:B-1----:R-:W2:Y:S04]  /*60ce0*/  LDL.LU R25, [R1+0x600] ;  /* 0x0006000001197983 */ /* 0x002ea80000300800 */
[----:B------:R-:W2:Y:S04]  /*60cf0*/  LDL.LU R23, [R1+0x65c] ;  /* 0x00065c0001177983 */ /* 0x000ea80000300800 */
[----:B------:R-:W2:Y:S04]  /*60d00*/  LDL.LU R12, [R1+0x5e8] ;  /* 0x0005e800010c7983 */ /* 0x000ea80000300800 */
[----:B0-----:R-:W2:Y:S04]  /*60d10*/  LDL.LU R16, [R1+0x694] ;  /* 0x0006940001107983 */ /* 0x001ea80000300800 */
[----:B------:R0:W-:Y:S04]  /*60d20*/  STS.U16 [R27+UR4+0x1ae80], R20 ;  /* 0x01ae80141b007988 */ /* 0x0001e80008000404 */
[----:B------:R-:W2:Y:S04]  /*60d30*/  LDL.LU R4, [R1+0x5d0] ;  /* 0x0005d00001047983 */ /* 0x000ea80000300800 */
[----:B------:R1:W-:Y:S04]  /*60d40*/  STS.U16 [R27+UR4+0x1b600], R6 ;  /* 0x01b600061b007988 */ /* 0x0003e80008000404 */
[----:B------:R-:W2:Y:S04]  /*60d50*/  LDL.LU R5, [R1+0x6ac] ;  /* 0x0006ac0001057983 */ /* 0x000ea80000300800 */
[----:B------:R1:W-:Y:S04]  /*60d60*/  STS.U16 [R27+UR4+0x1b680], R7 ;  /* 0x01b680071b007988 */ /* 0x0003e80008000404 */
[----:B------:R-:W2:Y:S04]  /*60d70*/  LDL.LU R18, [R1+0x5b8] ;  /* 0x0005b80001127983 */ /* 0x000ea80000300800 */
[----:B------:R1:W-:Y:S04]  /*60d80*/  STS.U16 [R27+UR4+0x1be00], R26 ;  /* 0x01be001a1b007988 */ /* 0x0003e80008000404 */
[----:B------:R1:W-:Y:S04]  /*60d90*/  STS.U16 [R27+UR4+0x1be80], R28 ;  /* 0x01be801c1b007988 */ /* 0x0003e80008000404 */
[----:B------:R1:W-:Y:S04]  /*60da0*/  STS.U16 [R27+UR4+0x1c600], R8 ;  /* 0x01c600081b007988 */ /* 0x0003e80008000404 */
[----:B0-----:R-:W2:Y:S04]  /*60db0*/  LDL.LU R20, [R1+0x6c8] ;  /* 0x0006c80001147983 */ /* 0x001ea80000300800 */
[----:B-1----:R-:W2:Y:S04]  /*60dc0*/  LDL.LU R6, [R1+0x530] ;  /* 0x0005300001067983 */ /* 0x002ea80000300800 */
[----:B------:R0:W-:Y:S04]  /*60dd0*/  STS.U16 [R27+UR4+0x1c680], R9 ;  /* 0x01c680091b007988 */ /* 0x0001e80008000404 */
[----:B------:R-:W2:Y:S04]  /*60de0*/  LDL.LU R7, [R1+0x7d8] ;  /* 0x0007d80001077983 */ /* 0x000ea80000300800 */
[----:B------:R-:W2:Y:S04]  /*60df0*/  LDL.LU R26, [R1+0x4f8] ;  /* 0x0004f800011a7983 */ /* 0x000ea80000300800 */
[----:B------:R1:W-:Y:S04]  /*60e00*/  STS.U16 [R27+UR4+0x1ce00], R10 ;  /* 0x01ce000a1b007988 */ /* 0x0003e80008000404 */
[----:B------:R-:W2:Y:S04]  /*60e10*/  LDL.LU R28, [R1+0x7fc] ;  /* 0x0007fc00011c7983 */ /* 0x000ea80000300800 */
[----:B------:R1:W-:Y:S04]  /*60e20*/  STS.U16 [R27+UR4+0x1ce80], R11 ;  /* 0x01ce800b1b007988 */ /* 0x0003e80008000404 */
[----:B------:R-:W2:Y:S01]  /*60e30*/  LDL.LU R8, [R1+0x4a0] ;  /* 0x0004a00001087983 */ /* 0x000ea20000300800 */
[----:B------:R-:W-:-:S03]  /*60e40*/  LOP3.LUT R3, R3, 0x3f, RZ, 0xc0, !PT ;  /* 0x0000003f03037812 */ /* 0x000fc600078ec0ff */
[----:B------:R1:W-:Y:S04]  /*60e50*/  STS.U16 [R27+UR4+0x1d600], R14 ;  /* 0x01d6000e1b007988 */ /* 0x0003e80008000404 */
[----:B0-----:R-:W2:Y:S04]  /*60e60*/  LDL.LU R9, [R1+0x80c] ;  /* 0x00080c0001097983 */ /* 0x001ea80000300800 */
[----:B------:R-:W-:Y:S04]  /*60e70*/  STS.U16 [R27+UR4+0x1d680], R15 ;  /* 0x01d6800f1b007988 */ /* 0x000fe80008000404 */
[----:B-1----:R-:W2:Y:S04]  /*60e80*/  LDL.LU R10, [R1+0x488] ;  /* 0x00048800010a7983 */ /* 0x002ea80000300800 */
[----:B------:R0:W-:Y:S04]  /*60e90*/  STS.U16 [R27+UR4+0x1de00], R21 ;  /* 0x01de00151b007988 */ /* 0x0001e80008000404 */
[----:B------:R1:W-:Y:S04]  /*60ea0*/  STS.U16 [R27+UR4+0x1de80], R19 ;  /* 0x01de80131b007988 */ /* 0x0003e80008000404 */
[----:B------:R-:W2:Y:S04]  /*60eb0*/  LDL.LU R11, [R1+0x81c] ;  /* 0x00081c00010b7983 */ /* 0x000ea80000300800 */
[----:B------:R-:W2:Y:S04]  /*60ec0*/  LDL.LU R14, [R1+0x470] ;  /* 0x00047000010e7983 */ /* 0x000ea80000300800 */
[----:B------:R1:W-:Y:S01]  /*60ed0*/  STS.U16 [R27+UR4+0x1e600], R22 ;  /* 0x01e600161b007988 */ /* 0x0003e20008000404 */
[----:B------:R-:W-:-:S03]  /*60ee0*/  IMAD.SHL.U32 R3, R3, 0x2, RZ ;  /* 0x0000000203037824 */ /* 0x000fc600078e00ff */
[----:B------:R1:W-:Y:S04]  /*60ef0*/  STS.U16 [R27+UR4+0x1e680], R24 ;  /* 0x01e680181b007988 */ /* 0x0003e80008000404 */
[----:B0-----:R-:W2:Y:S04]  /*60f00*/  LDL.LU R21, [R1+0x84c] ;  /* 0x00084c0001157983 */ /* 0x001ea80000300800 */
[----:B-1----:R-:W2:Y:S01]  /*60f10*/  LDL.LU R19, [R1+0x458] ;  /* 0x0004580001137983 */ /* 0x002ea20000300800 */
[----:B------:R-:W-:-:S03]  /*60f20*/  LOP3.LUT R15, R3, 0x70, RZ, 0x3c, !PT ;  /* 0x00000070030f7812 */ /* 0x000fc600078e3cff */
[----:B------:R-:W2:Y:S04]  /*60f30*/  LDL.LU R22, [R1+0x864] ;  /* 0x0008640001167983 */ /* 0x000ea80000300800 */
[----:B------:R-:W2:Y:S04]  /*60f40*/  LDL.LU R24, [R1+0x3f0] ;  /* 0x0003f00001187983 */ /* 0x000ea80000300800 */
[----:B----4-:R-:W-:Y:S04]  /*60f50*/  STS.U16 [R27+UR4+0x1ee00], R2 ;  /* 0x01ee00021b007988 */ /* 0x010fe80008000404 */
[----:B---3--:R0:W-:Y:S04]  /*60f60*/  STS.U16 [R27+UR4+0x1ee80], R0 ;  /* 0x01ee80001b007988 */ /* 0x0081e80008000404 */
[----:B--2---:R1:W-:Y:S04]  /*60f70*/  STS.U16 [R27+UR4+0x1f600], R13 ;  /* 0x01f6000d1b007988 */ /* 0x0043e80008000404 */
[----:B------:R2:W-:Y:S04]  /*60f80*/  STS.U16 [R27+UR4+0x1f680], R17 ;  /* 0x01f680111b007988 */ /* 0x0005e80008000404 */
[----:B0-----:R-:W3:Y:S04]  /*60f90*/  LDL.LU R0, [R1+0x894] ;  /* 0x0008940001007983 */ /* 0x001ee80000300800 */
[----:B------:R-:W4:Y:S04]  /*60fa0*/  LDL.LU R2, [R1+0x3d8] ;  /* 0x0003d80001027983 */ /* 0x000f280000300800 */
[----:B-1----:R-:W3:Y:S04]  /*60fb0*/  LDL.LU R13, [R1+0x644] ;  /* 0x00064400010d7983 */ /* 0x002ee80000300800 */
[----:B------:R-:W4:Y:S04]  /*60fc0*/  LDL.LU R3, [R1+0x618] ;  /* 0x0006180001037983 */ /* 0x000f280000300800 */
[----:B--2---:R-:W2:Y:S01]  /*60fd0*/  LDL.LU R27, [R1+0x3b58] ;  /* 0x003b5800011b7983 */ /* 0x004ea20000300800 */
[----:B------:R-:W0:Y:S02]  /*60fe0*/  S2R R17, SR_TID.X ;  /* 0x0000000000117919 */ /* 0x000e240000002100 */
[----:B0-----:R-:W-:-:S05]  /*60ff0*/  LOP3.LUT R17, R17, 0x3f, RZ, 0xc0, !PT ;  /* 0x0000003f11117812 */ /* 0x001fca00078ec0ff */
[----:B------:R-:W-:-:S05]  /*61000*/  IMAD.SHL.U32 R17, R17, 0x2, RZ ;  /* 0x0000000211117824 */ /* 0x000fca00078e00ff */
[----:B------:R-:W-:-:S05]  /*61010*/  LOP3.LUT R17, R17, 0x60, RZ, 0x3c, !PT ;  /* 0x0000006011117812 */ /* 0x000fca00078e3cff */
[----:B--2---:R-:W-:Y:S04]  /*61020*/  STS.U16 [R17+UR4+0x1fe00], R27 ;  /* 0x01fe001b11007988 */ /* 0x004fe80008000404 */
[----:B------:R-:W-:Y:S04]  /*61030*/  STS.U16 [R17+UR4+0x1fe80], R29 ;  /* 0x01fe801d11007988 */ /* 0x000fe80008000404 */
[----:B----4-:R-:W-:Y:S04]  /*61040*/  STS.U16 [R15+UR4+0x10700], R3 ;  /* 0x010700030f007988 */ /* 0x010fe80008000404 */
        /* <DEDUP_REMOVED lines=27> */
[----:B--2---:R0:W-:Y:S04]  /*61200*/  STL [R1+0x3b54], R21 ;  /* 0x003b541501007387 */ /* 0x0041e80000100800 */
        /* <DEDUP_REMOVED lines=26> */
[----:B------:R-:W3:Y:S04]  /*613b0*/  LDL.LU R10, [R1+0x78] ;  /* 0x00007800010a7983 */ /* 0x000ee80000300800 */
[----:B----4-:R1:W-:Y:S04]  /*613c0*/  STS.U16 [R15+UR4+0x16f00], R14 ;  /* 0x016f000e0f007988 */ /* 0x0103e80008000404 */
[----:B0-----:R-:W4:Y:S04]  /*613d0*/  LDL.LU R11, [R1+0x3c] ;  /* 0x00003c00010b7983 */ /* 0x001f280000300800 */
[----:B-1----:R-:W4:Y:S04]  /*613e0*/  LDL.LU R14, [R1+0x20] ;  /* 0x00002000010e7983 */ /* 0x002f280000300800 */
[----:B--2---:R0:W-:Y:S04]  /*613f0*/  STS.U16 [R15+UR4+0x16f80], R21 ;  /* 0x016f80150f007988 */ /* 0x0041e80008000404 */
[----:B0-----:R-:W2:Y:S04]  /*61400*/  LDL.LU R21, [R1+0x3b54] ;  /* 0x003b540001157983 */ /* 0x001ea80000300800 */
[----:B--2---:R0:W-:Y:S04]  /*61410*/  STS.U16 [R15+UR4+0x17700], R21 ;  /* 0x017700150f007988 */ /* 0x0041e80008000404 */
        /* <DEDUP_REMOVED lines=30> */
[----:B----4-:R1:W-:Y:S04]  /*61600*/  STS.U16 [R15+UR4+0x1d780], R0 ;  /* 0x01d780000f007988 */ /* 0x0103e80008000404 */
[----:B0-----:R-:W2:Y:S04]  /*61610*/  LDL.LU R2, [R1+0x3b38] ;  /* 0x003b380001027983 */ /* 0x001ea80000300800 */
[----:B-1----:R-:W4:Y:S04]  /*61620*/  LDL.LU R0, [R1+0x3b34] ;  /* 0x003b340001007983 */ /* 0x002f280000300800 */
[----:B------:R-:W-:Y:S04]  /*61630*/  STS.U16 [R15+UR4+0x1df00], R9 ;  /* 0x01df00090f007988 */ /* 0x000fe80008000404 */
[----:B------:R-:W-:Y:S04]  /*61640*/  STS.U16 [R15+UR4+0x1df80], R10 ;  /* 0x01df800a0f007988 */ /* 0x000fe80008000404 */
[----:B------:R-:W-:Y:S04]  /*61650*/  STS.U16 [R15+UR4+0x1e700], R11 ;  /* 0x01e7000b0f007988 */ /* 0x000fe80008000404 */
[----:B------:R-:W-:Y:S04]  /*61660*/  STS.U16 [R15+UR4+0x1e780], R14 ;  /* 0x01e7800e0f007988 */ /* 0x000fe80008000404 */
[----:B---3--:R-:W-:Y:S04]  /*61670*/  STS.U16 [R15+UR4+0x1ef00], R24 ;  /* 0x01ef00180f007988 */ /* 0x008fe80008000404 */
[----:B------:R-:W-:Y:S04]  /*61680*/  STS.U16 [R15+UR4+0x1ef80], R22 ;  /* 0x01ef80160f007988 */ /* 0x000fe80008000404 */
[----:B------:R-:W-:Y:S04]  /*61690*/  STS.U16 [R15+UR4+0x1f700], R19 ;  /* 0x01f700130f007988 */ /* 0x000fe80008000404 */
[----:B------:R-:W-:Y:S01]  /*616a0*/  STS.U16 [R15+UR4+0x1f780], R21 ;  /* 0x01f780150f007988 */ /* 0x000fe20008000404 */
[----:B------:R-:W0:Y:S03]  /*616b0*/  S2R R3, SR_TID.X ;  /* 0x0000000000037919 */ /* 0x000e260000002100 */
[----:B--2---:R1:W-:Y:S04]  /*616c0*/  STS.U16 [R15+UR4+0x1ff00], R2 ;  /* 0x01ff00020f007988 */ /* 0x0043e80008000404 */
[----:B----4-:R2:W-:Y:S04]  /*616d0*/  STS.U16 [R15+UR4+0x1ff80], R0 ;  /* 0x01ff80000f007988 */ /* 0x0105e80008000404 */
[----:B-1----:R-:W3:Y:S04]  /*616e0*/  LDL.LU R2, [R1+0x3b30] ;  /* 0x003b300001027983 */ /* 0x002ee80000300800 */
[----:B--2---:R-:W2:Y:S01]  /*616f0*/  LDL.LU R0, [R1+0x3b2c] ;  /* 0x003b2c0001007983 */ /* 0x004ea20000300800 */
[----:B0-----:R-:W-:-:S04]  /*61700*/  LOP3.LUT R3, R3, 0x3f, RZ, 0xc0, !PT ;  /* 0x0000003f03037812 */ /* 0x001fc800078ec0ff */
[----:B------:R-:W-:Y:S01]  /*61710*/  SHF.L.U32 R3, R3, 0x1, RZ ;  /* 0x0000000103037819 */ /* 0x000fe200000006ff */
[----:B------:R-:W0:Y:S05]  /*61720*/  S2R R15, SR_TID.X ;  /* 0x00000000000f7919 */ /* 0x000e2a0000002100 */
[----:B------:R-:W1:Y:S01]  /*61730*/  S2R R3, SR_TID.X ;  /* 0x0000000000037919 */ /* 0x000e620000002100 */
[----:B------:R-:W4:Y:S01]  /*61740*/  S2R R11, SR_TID.X ;  /* 0x00000000000b7919 */ /* 0x000f220000002100 */
[----:B------:R-:W-:Y:S01]  /*61750*/  BAR.SYNC.DEFER_BLOCKING 0x0 ;  /* 0x0000000000007b1d */ /* 0x000fe20000010000 */
[C---:B0-----:R-:W-:Y:S01]  /*61760*/  LOP3.LUT R14, R15.reuse, 0x7, RZ, 0xc0, !PT ;  /* 0x000000070f0e7812 */ /* 0x041fe200078ec0ff */
[----:B------:R-:W-:-:S02]  /*61770*/  IMAD.SHL.U32 R15, R15, 0x100, RZ ;  /* 0x000001000f0f7824 */ /* 0x000fc400078e00ff */
[----:B-1----:R-:W-:Y:S02]  /*61780*/  IMAD.SHL.U32 R29, R3, 0x2, RZ ;  /* 0x00000002031d7824 */ /* 0x002fe400078e00ff */
[----:B------:R-:W-:Y:S01]  /*61790*/  STL [R1+0xaf78], R3 ;  /* 0x00af780301007387 */ /* 0x000fe20000100800 */
[----:B------:R-:W-:Y:S02]  /*617a0*/  IMAD R14, R14, 0x210, RZ ;  /* 0x000002100e0e7824 */ /* 0x000fe400078e02ff */
[C---:B----4-:R-:W-:Y:S01]  /*617b0*/  IMAD.SHL.U32 R16, R11.reuse, 0x2, RZ ;  /* 0x000000020b107824 */ /* 0x050fe200078e00ff */
[----:B---3--:R-:W-:Y:S02]  /*617c0*/  STL [R1+0x3f10], R2 ;  /* 0x003f100201007387 */ /* 0x008fe40000100800 */
[----:B------:R-:W-:Y:S02]  /*617d0*/  LOP3.LUT R29, R14, 0x10, R29, 0x78, !PT ;  /* 0x000000100e1d7812 */ /* 0x000fe400078e781d */
[----:B------:R-:W-:Y:S01]  /*617e0*/  LOP3.LUT R14, R11, 0x7, RZ, 0xc0, !PT ;  /* 0x000000070b0e7812 */ /* 0x000fe200078ec0ff */
[----:B--2---:R-:W-:Y:S01]  /*617f0*/  STL [R1+0x3c70], R0 ;  /* 0x003c700001007387 */ /* 0x004fe20000100800 */
[----:B------:R-:W-:Y:S01]  /*61800*/  LOP3.LUT R29, R29, 0x1000, R15, 0xf8, !PT ;  /* 0x000010001d1d7812 */ /* 0x000fe200078ef80f */
[----:B------:R-:W-:-:S02]  /*61810*/  IMAD.SHL.U32 R15, R11, 0x40, RZ ;  /* 0x000000400b0f7824 */ /* 0x000fc400078e00ff */
[----:B------:R-:W-:-:S05]  /*61820*/  IMAD R14, R14, 0x110, RZ ;  /* 0x000001100e0e7824 */ /* 0x000fca00078e02ff */
[----:B------:R-:W-:-:S04]  /*61830*/  LOP3.LUT R16, R14, 0x30, R16, 0x78, !PT ;  /* 0x000000300e107812 */ /* 0x000fc800078e7810 */
[----:B------:R-:W-:Y:S02]  /*61840*/  LOP3.LUT R16, R16, 0x800, R15, 0xf8, !PT ;  /* 0x0000080010107812 */ /* 0x000fe400078ef80f */
[----:B------:R-:W-:Y:S04]  /*61850*/  LDSM.16.MT88.4 R12, [R29+UR4] ;  /* 0x000000041d0c783b */ /* 0x000fe80008004200 */
[----:B------:R-:W0:Y:S04]  /*61860*/  LDSM.16.M88.4 R24, [R16+UR4+0x10000] ;  /* 0x010000041018783b */ /* 0x000e280008000200 */
[----:B------:R-:W1:Y:S04]  /*61870*/  LDSM.16.M88.4 R4, [R16+UR4+0x11000] ;  /* 0x011000041004783b */ /* 0x000e680008000200 */
[----:B------:R-:W2:Y:S04]  /*61880*/  LDSM.16.M88.4 R8, [R16+UR4+0x12000] ;  /* 0x012000041008783b */ /* 0x000ea80008000200 */
[----:B------:R-:W3:Y:S04]  /*61890*/  LDSM.16.M88.4 R20, [R16+UR4+0x13000] ;  /* 0x013000041014783b */ /* 0x000ee80008000200 */
[----:B0-----:R2:W-:Y:S04]  /*618a0*/  STL [R1+0xbfcc], R26 ;  /* 0x00bfcc1a01007387 */ /* 0x0015e80000100800 */
[----:B------:R-:W-:Y:S04]  /*618b0*/  STL [R1+0xbfc8], R27 ;  /* 0x00bfc81b01007387 */ /* 0x000fe80000100800 */
[----:B-1----:R0:W-:Y:S01]  /*618c0*/  STL [R1+0xbfc4], R6 ;  /* 0x00bfc40601007387 */ /* 0x0021e20000100800 */
[----:B--2---:R-:W-:-:S03]  /*618d0*/  IMAD.MOV.U32 R26, RZ, RZ, R8 ;  /* 0x000000ffff1a7224 */ /* 0x004fc600078e0008 */
[----:B------:R-:W-:Y:S04]  /*618e0*/  STL [R1+0xbfc0], R7 ;  /* 0x00bfc00701007387 */ /* 0x000fe80000100800 */
[----:B------:R-:W-:Y:S01]  /*618f0*/  STL.64 [R1], R8 ;  /* 0x0000000801007387 */ /* 0x000fe20000100a00 */
[----:B0-----:R-:W-:-:S03]  /*61900*/  IMAD.MOV.U32 R6, RZ, RZ, R9 ;  /* 0x000000ffff067224 */ /* 0x001fc600078e0009 */
[----:B------:R-:W-:Y:S04]  /*61910*/  STL.64 [R1+0x8], R10 ;  /* 0x0000080a01007387 */ /* 0x000fe80000100a00 */
[----:B------:R-:W0:Y:S04]  /*61920*/  LDSM.16.M88.4 R8, [R16+UR4+0x14000] ;  /* 0x014000041008783b */ /* 0x000e280008000200 */
[----:B---3--:R-:W-:Y:S04]  /*61930*/  STL.64 [R1+0xd0], R20 ;  /* 0x0000d01401007387 */ /* 0x008fe80000100a00 */
[----:B------:R-:W-:Y:S04]  /*61940*/  STL.64 [R1+0xd8], R22 ;  /* 0x0000d81601007387 */ /* 0x000fe80000100a00 */
[----:B------:R-:W-:Y:S04]  /*61950*/  LDSM.16.M88.4 R20, [R16+UR4+0x16000] ;  /* 0x016000041014783b */ /* 0x000fe80008000200 */
[----:B0-----:R-:W-:Y:S01]  /*61960*/  STL.64 [R1+0xc0], R8 ;  /* 0x0000c00801007387 */ /* 0x001fe20000100a00 */
[----:B------:R-:W-:-:S02]  /*61970*/  IMAD.MOV.U32 R0, RZ, RZ, R8 ;  /* 0x000000ffff007224 */ /* 0x000fc400078e0008 */
[----:B------:R-:W-:Y:S01]  /*61980*/  IMAD.MOV.U32 R28, RZ, RZ, R9 ;  /* 0x000000ffff1c7224 */ /* 0x000fe200078e0009 */
[----:B------:R-:W-:Y:S04]  /*61990*/  STL.64 [R1+0xc8], R10 ;  /* 0x0000c80a01007387 */ /* 0x000fe80000100a00 */
[----:B------:R-:W0:Y:S04]  /*619a0*/  LDSM.16.M88.4 R8, [R16+UR4+0x15000] ;  /* 0x015000041008783b */ /* 0x000e280008000200 */
[----:B0-----:R-:W-:Y:S04]  /*619b0*/  STL.64 [R1+0xb0], R8 ;  /* 0x0000b00801007387 */ /* 0x001fe80000100a00 */
[----:B------:R-:W-:Y:S04]  /*619c0*/  STL.64 [R1+0xb8], R10 ;  /* 0x0000b80a01007387 */ /* 0x000fe80000100a00 */
[----:B------:R-:W0:Y:S04]  /*619d0*/  LDSM.16.M88.4 R8, [R16+UR4+0x17000] ;  /* 0x017000041008783b */ /* 0x000e280008000200 */
[----:B------:R-:W-:Y:S04]  /*619e0*/  STL.64 [R1+0xa0], R20 ;  /* 0x0000a01401007387 */ /* 0x000fe80000100a00 */
[----:B------:R-:W-:Y:S04]  /*619f0*/  STL.64 [R1+0xa8], R22 ;  /* 0x0000a81601007387 */ /* 0x000fe80000100a00 */
[----:B------:R-:W1:Y:S04]  /*61a00*/  LDSM.16.M88.4 R20, [R16+UR4+0x18000] ;  /* 0x018000041014783b */ /* 0x000e680008000200 */
[----:B0-----:R0:W-:Y:S04]  /*61a10*/  STL.64 [R1+0x90], R8 ;  /* 0x0000900801007387 */ /* 0x0011e80000100a00 */
[----:B------:R2:W-:Y:S04]  /*61a20*/  STL.64 [R1+0x98], R10 ;  /* 0x0000980a01007387 */ /* 0x0005e80000100a00 */
[----:B0-----:R-:W3:Y:S04]  /*61a30*/  LDL.LU.64 R8, [R1+0x19e0] ;  /* 0x0019e00001087983 */ /* 0x001ee80000300a00 */
[----:B--2---:R-:W2:Y:S04]  /*61a40*/  LDL.LU.64 R10, [R1+0x19e8] ;  /* 0x0019e800010a7983 */ /* 0x004ea80000300a00 */
[----:B-1----:R-:W-:Y:S04]  /*61a50*/  STL.64 [R1+0x80], R20 ;  /* 0x0000801401007387 */ /* 0x002fe80000100a00 */
[----:B------:R-:W-:Y:S04]  /*61a60*/  STL.64 [R1+0x88], R22 ;  /* 0x0000881601007387 */ /* 0x000fe80000100a00 */
[----:B------:R-:W0:Y:S02]  /*61a70*/  LDSM.16.M88.4 R20, [R16+UR4+0x19000] ;  /* 0x019000041014783b */ /* 0x000e240008000200 */
[----:B0-----:R-:W-:-:S02]  /*61a80*/  IMAD.MOV.U32 R7, RZ, RZ, R20 ;  /* 0x000000ffff077224 */ /* 0x001fc400078e0014 */
[----:B------:R-:W-:Y:S01]  /*61a90*/  IMAD.MOV.U32 R2, RZ, RZ, R21 ;  /* 0x000000ffff027224 */ /* 0x000fe200078e0015 */
[----:B--2---:R-:W-:Y:S04]  /*61aa0*/  STL.64 [R1+0xcf28], R10 ;  /* 0x00cf280a01007387 */ /* 0x004fe80000100a00 */
[----:B---3--:R0:W-:Y:S04]  /*61ab0*/  STL.64 [R1+0xcf20], R8 ;  /* 0x00cf200801007387 */ /* 0x0081e80000100a00 */
[----:B0-----:R-:W2:Y:S04]  /*61ac0*/  LDL.LU.64 R8, [R1+0x1ae0] ;  /* 0x001ae00001087983 */ /* 0x001ea80000300a00 */
[----:B------:R-:W2:Y:S04]  /*61ad0*/  LDL.LU.64 R10, [R1+0x1ae8] ;  /* 0x001ae800010a7983 */ /* 0x000ea80000300a00 */
[----:B------:R-:W-:Y:S04]  /*61ae0*/  STL.64 [R1+0x70], R20 ;  /* 0x0000701401007387 */ /* 0x000fe80000100a00 */
[----:B------:R-:W-:Y:S04]  /*61af0*/  STL.64 [R1+0x78], R22 ;  /* 0x0000781601007387 */ /* 0x000fe80000100a00 */
[----:B------:R-:W0:Y:S04]  /*61b00*/  LDSM.16.M88.4 R20, [R16+UR4+0x1a000] ;  /* 0x01a000041014783b */ /* 0x000e280008000200 */
[----:B0-----:R-:W-:Y:S04]  /*61b10*/  STL.64 [R1+0x60], R20 ;  /* 0x0000601401007387 */ /* 0x001fe80000100a00 */
        /* <DEDUP_REMOVED lines=11> */
[----:B0-----:R-:W-:Y:S01]  /*61bd0*/  STL.64 [R1+0x20], R20 ;  /* 0x0000201401007387 */ /* 0x001fe20000100a00 */
[----:B------:R-:W-:-:S03]  /*61be0*/  IMAD.MOV.U32 R3, RZ, RZ, R21 ;  /* 0x000000ffff037224 */ /* 0x000fc600078e0015 */
[----:B------:R-:W-:Y:S04]  /*61bf0*/  STL.64 [R1+0x28], R22 ;  /* 0x0000281601007387 */ /* 0x000fe80000100a00 */
[----:B------:R-:W-:Y:S04]  /*61c00*/  LDSM.16.M88.4 R20, [R16+UR4+0x1f000] ;  /* 0x01f000041014783b */ /* 0x000fe80008000200 */
[----:B------:R-:W0:Y:S04]  /*61c10*/  LDSM.16.MT88.4 R16, [R29+UR4+0x80] ;  /* 0x000080041d10783b */ /* 0x000e280008004200 */
[----:B0-----:R-:W-:Y:S01]  /*61c20*/  STL.64 [R1+0xce70], R18 ;  /* 0x00ce701201007387 */ /* 0x001fe20000100a00 */
[----:B--2---:R-:W-:Y:S03]  /*61c30*/  HMMA.16816.F32.BF16 R8, R12, R24, R8 ;  /* 0x000000180c08723c */ /* 0x004fe60000041808 */
[----:B------:R0:W-:Y:S02]  /*61c40*/  STL.64 [R1+0xce68], R16 ;  /* 0x00ce681001007387 */ /* 0x0001e40000100a00 */
[----:B0-----:R-:W-:-:S02]  /*61c50*/  IMAD.MOV.U32 R16, RZ, RZ, R26 ;  /* 0x000000ffff107224 */ /* 0x001fc400078e001a */
[----:B------:R-:W-:-:S15]  /*61c60*/  IMAD.MOV.U32 R17, RZ, RZ, R6 ;  /* 0x000000ffff117224 */ /* 0x000fde00078e0006 */
[----:B------:R-:W-:-:S01]  /*61c70*/  NOP ;  /* 0x0000000000007918 */ /* 0x000fc20000000000 */
[----:B------:R-:W-:Y:S04]  /*61c80*/  STL.64 [R1+0x4a0], R8 ;  /* 0x0004a00801007387 */ /* 0x000fe80000100a00 */
[----:B------:R0:W-:Y:S04]  /*61c90*/  STL.64 [R1+0x4a8], R10 ;  /* 0x0004a80a01007387 */ /* 0x0001e80000100a00 */
[----:B0-----:R-:W2:Y:S04]  /*61ca0*/  LDL.LU.64 R10, [R1+0xcf28] ;  /* 0x00cf2800010a7983 */ /* 0x001ea80000300a00 */
[----:B------:R-:W2:Y:S02]  /*61cb0*/  LDL.LU.64 R8, [R1+0xcf20] ;  /* 0x00cf200001087983 */ /* 0x000ea40000300a00 */
[----:B--2---:R-:W-:-:S15]  /*61cc0*/  HMMA.16816.F32.BF16 R8, R12, R4, R8 ;  /* 0x000000040c08723c */ /* 0x004fde0000041808 */
[----:B------:R-:W-:-:S08]  /*61cd0*/  NOP ;  /* 0x0000000000007918 */ /* 0x000fd00000000000 */
[----:B------:R-:W-:Y:S01]  /*61ce0*/  STL [R1+0x490], R8 ;  /* 0x0004900801007387 */ /* 0x000fe20000100800 */
[----:B------:R-:W-:Y:S02]  /*61cf0*/  IMAD.MOV.U32 R26, RZ, RZ, R9 ;  /* 0x000000ffff1a7224 */ /* 0x000fe400078e0009 */
[----:B------:R-:W-:Y:S01]  /*61d00*/  IMAD.MOV.U32 R27, RZ, RZ, R10 ;  /* 0x000000ffff1b7224 */ /* 0x000fe200078e000a */
[----:B------:R-:W-:Y:S01]  /*61d10*/  STL.64 [R1+0x10], R20 ;  /* 0x0000101401007387 */ /* 0x000fe20000100a00 */
[----:B------:R-:W-:-:S03]  /*61d20*/  IMAD.MOV.U32 R6, RZ, RZ, R11 ;  /* 0x000000ffff067224 */ /* 0x000fc600078e000b */
[----:B------:R-:W-:Y:S04]  /*61d30*/  STL.64 [R1+0x18], R22 ;  /* 0x0000181601007387 */ /* 0x000fe80000100a00 */
[----:B------:R0:W-:Y:S04]  /*61d40*/  STL.64 [R1+0xcf08], R20 ;  /* 0x00cf081401007387 */ /* 0x0001e80000100a00 */
[----:B------:R-:W1:Y:S04]  /*61d50*/  LDSM.16.MT88.4 R8, [R29+UR4+0x100] ;  /* 0x000100041d08783b */ /* 0x000e680008004200 */
[----:B0-----:R-:W2:Y:S04]  /*61d60*/  LDL.64 R20, [R1+0xd0] ;  /* 0x0000d00001147983 */ /* 0x001ea80000100a00 */
[----:B--2---:R0:W-:Y:S04]  /*61d70*/  STL.64 [R1+0xcf18], R20 ;  /* 0x00cf181401007387 */ /* 0x0041e80000100a00 */
[----:B0-----:R-:W2:Y:S04]  /*61d80*/  LDL.LU.64 R20, [R1+0x18e0] ;  /* 0x0018e00001147983 */ /* 0x001ea80000300a00 */
[----:B------:R-:W2:Y:S04]  /*61d90*/  LDL.LU.64 R22, [R1+0x18e8] ;  /* 0x0018e80001167983 */ /* 0x000ea80000300a00 */
[----:B------:R-:W-:Y:S04]  /*61da0*/  STL [R1+0xbfe8], R6 ;  /* 0x00bfe80601007387 */ /* 0x000fe80000100800 */
[----:B------:R-:W-:Y:S04]  /*61db0*/  STL [R1+0xbfe4], R27 ;  /* 0x00bfe41b01007387 */ /* 0x000fe80000100800 */
[----:B------:R-:W-:Y:S04]  /*61dc0*/  STL [R1+0xbfe0], R26 ;  /* 0x00bfe01a01007387 */ /* 0x000fe80000100800 */
[----:B------:R0:W-:Y:S04]  /*61dd0*/  STL [R1+0xce50], R29 ;  /* 0x00ce501d01007387 */ /* 0x0001e80000100800 */
[----:B-1----:R-:W-:Y:S04]  /*61de0*/  STL.64 [R1+0xcd58], R10 ;  /* 0x00cd580a01007387 */ /* 0x002fe80000100a00 */
[----:B------:R1:W-:Y:S01]  /*61df0*/  STL.64 [R1+0xcd50], R8 ;  /* 0x00cd500801007387 */ /* 0x0003e20000100a00 */
[----:B0-----:R-:W-:Y:S01]  /*61e00*/  IMAD.MOV.U32 R29, RZ, RZ, R0 ;  /* 0x000000ffff1d7224 */ /* 0x001fe200078e0000 */
[----:B-1----:R-:W-:Y:S01]  /*61e10*/  MOV R8, R7 ;  /* 0x0000000700087202 */ /* 0x002fe20000000f00 */
[----:B------:R-:W-:-:S05]  /*61e20*/  IMAD.MOV.U32 R9, RZ, RZ, R2 ;  /* 0x000000ffff097224 */ /* 0x000fca00078e0002 */
[----:B------:R0:W-:Y:S04]  /*61e30*/  STL.64 [R1+0xcee0], R8 ;  /* 0x00cee00801007387 */ /* 0x0001e80000100a00 */
[----:B0-----:R-:W3:Y:S04]  /*61e40*/  LDL.LU.64 R8, [R1+0x17f0] ;  /* 0x0017f00001087983 */ /* 0x001ee80000300a00 */
[----:B------:R-:W3:Y:S01]  /*61e50*/  LDL.LU.64 R10, [R1+0x17f8] ;  /* 0x0017f800010a7983 */ /* 0x000ee20000300a00 */
[----:B--2---:R-:W-:Y:S03]  /*61e60*/  HMMA.16816.F32.BF16 R16, R12, R16, R20 ;  /* 0x000000100c10723c */ /* 0x004fe60000041814 */
[----:B------:R-:W3:-:S15]  /*61e70*/  LDL.LU.64 R20, [R1+0xcf18] ;  /* 0x00cf180001147983 */ /* 0x000ede0000300a00 */
[----:B------:R-:W-:-:S05]  /*61e80*/  NOP ;  /* 0x0000000000007918 */ /* 0x000fca0000000000 */
[----:B------:R0:W-:Y:S01]  /*61e90*/  STL [R1+0xfc4], R17 ;  /* 0x000fc41101007387 */ /* 0x0001e20000100800 */
[----:B------:R-:W-:-:S03]  /*61ea0*/  IMAD.MOV.U32 R7, RZ, RZ, R16 ;  /* 0x000000ffff077224 */ /* 0x000fc600078e0010 */
[----:B------:R-:W-:Y:S04]  /*61eb0*/  STL.64 [R1+0xfc8], R18 ;  /* 0x000fc81201007387 */ /* 0x000fe80000100a00 */
[----:B0-----:R-:W2:Y:S04]  /*61ec0*/  LDL.64 R16, [R1+0x80] ;  /* 0x0000800001107983 */ /* 0x001ea80000100a00 */
[----:B--2---:R0:W-:Y:S04]  /*61ed0*/  STL.64 [R1+0xcee8], R16 ;  /* 0x00cee81001007387 */ /* 0x0041e80000100a00 */
[----:B0-----:R-:W2:Y:S01]  /*61ee0*/  LDL.64 R16, [R1+0xa0] ;  /* 0x0000a00001107983 */ /* 0x001ea20000100a00 */
[----:B---3--:R-:W-:Y:S03]  /*61ef0*/  HMMA.16816.F32.BF16 R8, R12, R20, R8 ;  /* 0x000000140c08723c */ /* 0x008fe60000041808 */
[----:B--2---:R0:W-:Y:S04]  /*61f00*/  STL.64 [R1+0xcf00], R16 ;  /* 0x00cf001001007387 */ /* 0x0041e80000100a00 */
[----:B0-----:R-:W2:Y:S01]  /*61f10*/  LDL.64 R16, [R1+0xb0] ;  /* 0x0000b00001107983 */ /* 0x001ea20000100a00 */
[----:B------:R-:W-:-:S02]  /*61f20*/  IMAD.MOV.U32 R2, RZ, RZ, R20 ;  /* 0x000000ffff027224 */ /* 0x000fc400078e0014 */
[----:B------:R-:W-:-:S14]  /*61f30*/  IMAD.MOV.U32 R0, RZ, RZ, R21 ;  /* 0x000000ffff007224 */ /* 0x000fdc00078e0015 */
[----:B------:R-:W-:Y:S02]  /*61f40*/  IMAD.MOV.U32 R6, RZ, RZ, R9 ;  /* 0x000000ffff067224 */ /* 0x000fe400078e0009 */
[----:B------:R-:W-:Y:S02]  /*61f50*/  IMAD.MOV.U32 R27, RZ, RZ, R10 ;  /* 0x000000ffff1b7224 */ /* 0x000fe400078e000a */
[----:B------:R-:W-:Y:S01]  /*61f60*/  IMAD.MOV.U32 R26, RZ, RZ, R11 ;  /* 0x000000ffff1a7224 */ /* 0x000fe200078e000b */
[----:B--2---:R0:W-:Y:S04]  /*61f70*/  STL.64 [R1+0xcf10], R16 ;  /* 0x00cf101001007387 */ /* 0x0041e80000100a00 */
[----:B------:R-:W-:Y:S04]  /*61f80*/  STL [R1+0xc128], R7 ;  /* 0x00c1280701007387 */ /* 0x000fe80000100800 */
[----:B------:R1:W-:Y:S04]  /*61f90*/  STL [R1+0xfb0], R8 ;  /* 0x000fb00801007387 */ /* 0x0003e80000100800 */
[----:B0-----:R-:W2:Y:S04]  /*61fa0*/  LDL.LU.64 R16, [R1+0x16f0] ;  /* 0x0016f00001107983 */ /* 0x001ea80000300a00 */
[----:B------:R-:W2:Y:S04]  /*61fb0*/  LDL.LU.64 R18, [R1+0x16f8] ;  /* 0x0016f80001127983 */ /* 0x000ea80000300a00 */
[----:B------:R-:W3:Y:S04]  /*61fc0*/  LDL.LU.64 R20, [R1+0x15e0] ;  /* 0x0015e00001147983 */ /* 0x000ee80000300a00 */
[----:B------:R-:W3:Y:S04]  /*61fd0*/  LDL.LU.64 R22, [R1+0x15e8] ;  /* 0x0015e80001167983 */ /* 0x000ee80000300a00 */
[----:B-1----:R-:W4:Y:S04]  /*61fe0*/  LDL.LU.64 R8, [R1+0x13e0] ;  /* 0x0013e00001087983 */ /* 0x002f280000300a00 */
[----:B------:R-:W2:Y:S04]  /*61ff0*/  LDL.LU.64 R10, [R1+0x13e8] ;  /* 0x0013e800010a7983 */ /* 0x000ea80000300a00 */
[----:B--2---:R-:W-:Y:S04]  /*62000*/  STL.64 [R1+0xcef8], R10 ;  /* 0x00cef80a01007387 */ /* 0x004fe80000100a00 */
[----:B----4-:R0:W-:Y:S04]  /*62010*/  STL.64 [R1+0xcef0], R8 ;  /* 0x00cef00801007387 */ /* 0x0101e80000100a00 */
[----:B0-----:R-:W2:Y:S04]  /*62020*/  LDL.LU.64 R8, [R1+0x14e0] ;  /* 0x0014e00001087983 */ /* 0x001ea80000300a00 */
[----:B------:R-:W2:Y:S04]  /*62030*/  LDL.LU.64 R10, [R1+0x14e8] ;  /* 0x0014e800010a7983 */ /* 0x000ea80000300a00 */
[----:B------:R-:W-:Y:S04]  /*62040*/  STL [R1+0xce48], R2 ;  /* 0x00ce480201007387 */ /* 0x000fe80000100800 */
[----:B------:R-:W-:Y:S04]  /*62050*/  STL [R1+0xce44], R0 ;  /* 0x00ce440001007387 */ /* 0x000fe80000100800 */
[----:B------:R-:W-:Y:S04]  /*62060*/  STL [R1+0xc320], R6 ;  /* 0x00c3200601007387 */ /* 0x000fe80000100800 */
[----:B------:R-:W-:Y:S04]  /*62070*/  STL [R1+0xc144], R26 ;  /* 0x00c1441a01007387 */ /* 0x000fe80000100800 */
[----:B------:R-:W-:Y:S04]  /*62080*/  STL [R1+0xc140], R27 ;  /* 0x00c1401b01007387 */ /* 0x000fe80000100800 */
[----:B------:R0:W-:Y:S02]  /*62090*/  STL.64 [R1+0xceb8], R24 ;  /* 0x00ceb81801007387 */ /* 0x0001e40000100a00 */
[----:B0-----:R-:W-:-:S02]  /*620a0*/  IMAD.MOV.U32 R24, RZ, RZ, R29 ;  /* 0x000000ffff187224 */ /* 0x001fc400078e001d */
[----:B------:R-:W-:-:S07]  /*620b0*/  IMAD.MOV.U32 R25, RZ, RZ, R28 ;  /* 0x000000ffff197224 */ /* 0x000fce00078e001c */
[----:B------:R-:W-:Y:S01]  /*620c0*/  HMMA.16816.F32.BF16 R24, R12, R24, R16 ;  /* 0x000000180c18723c */ /* 0x000fe20000041810 */
[----:B------:R-:W3:-:S15]  /*620d0*/  LDL.LU.64 R16, [R1+0xcf10] ;  /* 0x00cf100001107983 */ /* 0x000ede0000300a00 */
[----:B------:R-:W-:-:S07]  /*620e0*/  NOP ;  /* 0x0000000000007918 */ /* 0x000fce0000000000 */
[----:B------:R0:W-:Y:S01]  /*620f0*/  STL.64 [R1+0xfa0], R24 ;  /* 0x000fa01801007387 */ /* 0x0001e20000100a00 */
[----:B------:R-:W-:-:S03]  /*62100*/  IMAD.MOV.U32 R28, RZ, RZ, R27 ;  /* 0x000000ffff1c7224 */ /* 0x000fc600078e001b */
[----:B------:R1:W-:Y:S04]  /*62110*/  STL [R1+0xfa8], R26 ;  /* 0x000fa81a01007387 */ /* 0x0003e80000100800 */
[----:B0-----:R-:W4:Y:S04]  /*62120*/  LDL.LU.64 R24, [R1+0x12e0] ;  /* 0x0012e00001187983 */ /* 0x001f280000300a00 */
[----:B-1----:R-:W4:Y:S04]  /*62130*/  LDL.LU.64 R26, [R1+0x12e8] ;  /* 0x0012e800011a7983 */ /* 0x002f280000300a00 */
[----:B------:R-:W-:Y:S01]  /*62140*/  STL [R1+0xc0f0], R28 ;  /* 0x00c0f01c01007387 */ /* 0x000fe20000100800 */
[----:B---3--:R-:W-:-:S15]  /*62150*/  HMMA.16816.F32.BF16 R20, R12, R16, R20 ;  /* 0x000000100c14723c */ /* 0x008fde0000041814 */
[----:B------:R-:W-:-:S08]  /*62160*/  NOP ;  /* 0x0000000000007918 */ /* 0x000fd00000000000 */
[----:B------:R0:W-:Y:S04]  /*62170*/  STL.64 [R1+0xf90], R20 ;  /* 0x000f901401007387 */ /* 0x0001e80000100a00 */
[----:B------:R1:W-:Y:S04]  /*62180*/  STL.64 [R1+0xf98], R22 ;  /* 0x000f981601007387 */ /* 0x0003e80000100a00 */
[----:B0-----:R-:W3:Y:S01]  /*62190*/  LDL.LU.64 R20, [R1+0xcf08] ;  /* 0x00cf080001147983 */ /* 0x001ee20000300a00 */
[----:B-1----:R-:W-:Y:S02]  /*621a0*/  IMAD.MOV.U32 R23, RZ, RZ, R16 ;  /* 0x000000ffff177224 */ /* 0x002fe400078e0010 */
[----:B------:R-:W-:-:S02]  /*621b0*/  IMAD.MOV.U32 R22, RZ, RZ, R17 ;  /* 0x000000ffff167224 */ /* 0x000fc400078e0011 */
[----:B------:R-:W2:Y:S04]  /*621c0*/  LDL.LU.64 R16, [R1+0xcf00] ;  /* 0x00cf000001107983 */ /* 0x000ea80000300a00 */
[----:B------:R-:W-:Y:S04]  /*621d0*/  STL [R1+0xce54], R22 ;  /* 0x00ce541601007387 */ /* 0x000fe80000100800 */
[----:B------:R-:W-:Y:S01]  /*621e0*/  STL [R1+0xce4c], R23 ;  /* 0x00ce4c1701007387 */ /* 0x000fe20000100800 */
[----:B--2---:R-:W-:Y:S06]  /*621f0*/  HMMA.16816.F32.BF16 R8, R12, R16, R8 ;  /* 0x000000100c08723c */ /* 0x004fec0000041808 */
[----:B------:R-:W-:-:S02]  /*62200*/  IMAD.MOV.U32 R7, RZ, RZ, R16 ;  /* 0x000000ffff077224 */ /* 0x000fc400078e0010 */
[----:B------:R-:W-:-:S15]  /*62210*/  IMAD.MOV.U32 R6, RZ, RZ, R17 ;  /* 0x000000ffff067224 */ /* 0x000fde00078e0011 */
[----:B------:R-:W-:Y:S04]  /*62220*/  STL.64 [R1+0xf80], R8 ;  /* 0x000f800801007387 */ /* 0x000fe80000100a00 */
[----:B------:R0:W-:Y:S04]  /*62230*/  STL.64 [R1+0xf88], R10 ;  /* 0x000f880a01007387 */ /* 0x0001e80000100a00 */
[----:B0-----:R-:W2:Y:S04]  /*62240*/  LDL.LU.64 R10, [R1+0xcef8] ;  /* 0x00cef800010a7983 */ /* 0x001ea80000300a00 */
[----:B------:R-:W2:Y:S04]  /*62250*/  LDL.LU.64 R8, [R1+0xcef0] ;  /* 0x00cef00001087983 */ /* 0x000ea80000300a00 */
[----:B------:R-:W4:Y:S04]  /*62260*/  LDL.LU.64 R16, [R1+0xcee8] ;  /* 0x00cee80001107983 */ /* 0x000f280000300a00 */
[----:B------:R-:W-:Y:S04]  /*62270*/  STL.64 [R1+0xce60], R6 ;  /* 0x00ce600601007387 */ /* 0x000fe80000100a00 */
[----:B------:R0:W-:Y:S04]  /*62280*/  STL.64 [R1+0xce58], R4 ;  /* 0x00ce580401007387 */ /* 0x0001e80000100a00 */
[----:B0-----:R-:W2:Y:S02]  /*62290*/  LDL.64 R4, [R1+0x90] ;  /* 0x0000900001047983 */ /* 0x001ea40000100a00 */
[----:B--2---:R-:W-:Y:S06]  /*622a0*/  HMMA.16816.F32.BF16 R8, R12, R4, R8 ;  /* 0x000000040c08723c */ /* 0x004fec0000041808 */
[----:B------:R-:W-:Y:S01]  /*622b0*/  IMAD.MOV.U32 R23, RZ, RZ, R4 ;  /* 0x000000ffff177224 */ /* 0x000fe200078e0004 */
[----:B------:R-:W-:-:S15]  /*622c0*/  MOV R2, R5 ;  /* 0x0000000500027202 */ /* 0x000fde0000000f00 */
[----:B------:R-:W-:-:S01]  /*622d0*/  NOP ;  /* 0x0000000000007918 */ /* 0x000fc20000000000 */
[----:B------:R0:W-:Y:S04]  /*622e0*/  STL.64 [R1+0xf70], R8 ;  /* 0x000f700801007387 */ /* 0x0001e80000100a00 */
[----:B------:R-:W-:Y:S04]  /*622f0*/  STL.64 [R1+0xf78], R10 ;  /* 0x000f780a01007387 */ /* 0x000fe80000100a00 */
[----:B0-----:R-:W2:Y:S04]  /*62300*/  LDL.LU.64 R8, [R1+0xcee0] ;  /* 0x00cee00001087983 */ /* 0x001ea80000300a00 */
[----:B------:R-:W3:Y:S01]  /*62310*/  LDL.64 R4, [R1+0x60] ;  /* 0x0000600001047983 */ /* 0x000ee20000100a00 */
[----:B----4-:R-:W-:-:S02]  /*62320*/  IMAD.MOV.U32 R22, RZ, RZ, R16 ;  /* 0x000000ffff167224 */ /* 0x010fc400078e0010 */
[----:B------:R-:W-:Y:S01]  /*62330*/  IMAD.MOV.U32 R29, RZ, RZ, R17 ;  /* 0x000000ffff1d7224 */ /* 0x000fe200078e0011 */
[----:B---3--:R0:W-:Y:S02]  /*62340*/  STL.64 [R1+0xced8], R4 ;  /* 0x00ced80401007387 */ /* 0x0081e40000100a00 */
[----:B0-----:R-:W-:-:S15]  /*62350*/  HMMA.16816.F32.BF16 R4, R12, R16, R24 ;  /* 0x000000100c04723c */ /* 0x001fde0000041818 */
[----:B------:R-:W-:-:S08]  /*62360*/  NOP ;  /* 0x0000000000007918 */ /* 0x000fd00000000000 */
[----:B------:R0:W-:Y:S04]  /*62370*/  STL.64 [R1+0xf60], R4 ;  /* 0x000f600401007387 */ /* 0x0001e80000100a00 */
[----:B------:R1:W-:Y:S04]  /*62380*/  STL.64 [R1+0xf68], R6 ;  /* 0x000f680601007387 */ /* 0x0003e80000100a00 */
[----:B0-----:R-:W2:Y:S04]  /*62390*/  LDL.LU.64 R4, [R1+0x1240] ;  /* 0x0012400001047983 */ /* 0x001ea80000300a00 */
[----:B-1----:R-:W2:Y:S04]  /*623a0*/  LDL.LU.64 R6, [R1+0x1248] ;  /* 0x0012480001067983 */ /* 0x002ea80000300a00 */
[----:B------:R-:W-:Y:S04]  /*623b0*/  STL.64 [R1+0xce80], R22 ;  /* 0x00ce801601007387 */ /* 0x000fe80000100a00 */
[----:B------:R0:W-:Y:S04]  /*623c0*/  STL.64 [R1+0xce78], R20 ;  /* 0x00ce781401007387 */ /* 0x0001e80000100a00 */
[----:B0-----:R-:W3:Y:S01]  /*623d0*/  LDL R20, [R1+0x20] ;  /* 0x0000200001147983 */ /* 0x001ee20000100800 */
[----:B------:R-:W-:-:S03]  /*623e0*/  IMAD.MOV.U32 R21, RZ, RZ, R3 ;  /* 0x000000ffff157224 */ /* 0x000fc600078e0003 */
[----:B------:R-:W4:Y:S04]  /*623f0*/  LDL.LU.64 R24, [R1+0x1210] ;  /* 0x0012100001187983 */ /* 0x000f280000300a00 */
[----:B------:R-:W2:Y:S04]  /*62400*/  LDL.LU.64 R26, [R1+0x1218] ;  /* 0x00121800011a7983 */ /* 0x000ea80000300a00 */
[----:B--2---:R-:W-:Y:S04]  /*62410*/  STL.64 [R1+0xcec8], R26 ;  /* 0x00cec81a01007387 */ /* 0x004fe80000100a00 */
[----:B----4-:R0:W-:Y:S04]  /*62420*/  STL.64 [R1+0xcec0], R24 ;  /* 0x00cec01801007387 */ /* 0x0101e80000100a00 */
[----:B0-----:R-:W2:Y:S04]  /*62430*/  LDL.64 R24, [R1+0x50] ;  /* 0x0000500001187983 */ /* 0x001ea80000100a00 */
[----:B--2---:R0:W-:Y:S04]  /*62440*/  STL.64 [R1+0xced0], R24 ;  /* 0x00ced01801007387 */ /* 0x0041e80000100a00 */
[----:B0-----:R-:W2:Y:S04]  /*62450*/  LDL.LU.64 R24, [R1+0x1230] ;  /* 0x0012300001187983 */ /* 0x001ea80000300a00 */
[----:B------:R-:W2:Y:S04]  /*62460*/  LDL.LU.64 R26, [R1+0x1238] ;  /* 0x00123800011a7983 */ /* 0x000ea80000300a00 */
[----:B---3--:R0:W-:Y:S04]  /*62470*/  STL.64 [R1+0xce98], R20 ;  /* 0x00ce981401007387 */ /* 0x0081e80000100a00 */
[----:B0-----:R-:W3:Y:S04]  /*62480*/  LDL.64 R20, [R1+0x30] ;  /* 0x0000300001147983 */ /* 0x001ee80000100a00 */
[----:B---3--:R0:W-:Y:S04]  /*62490*/  STL.64 [R1+0xceb0], R20 ;  /* 0x00ceb01401007387 */ /* 0x0081e80000100a00 */
[----:B0-----:R-:W3:Y:S04]  /*624a0*/  LDL.64 R20, [R1+0x40] ;  /* 0x0000400001147983 */ /* 0x001ee80000100a00 */
[----:B------:R-:W4:Y:S04]  /*624b0*/  LDL.LU.64 R16, [R1+0x570] ;  /* 0x0005700001107983 */ /* 0x000f280000300a00 */
[----:B------:R-:W2:Y:S01]  /*624c0*/  LDL.LU.64 R18, [R1+0x578] ;  /* 0x0005780001127983 */ /* 0x000ea20000300a00 */
[C---:B------:R-:W-:Y:S03]  /*624d0*/  HMMA.16816.F32.BF16 R4, R12.reuse, R8, R4 ;  /* 0x000000080c04723c */ /* 0x040fe60000041804 */
[----:B--2---:R-:W-:Y:S04]  /*624e0*/  STL.64 [R1+0xce90], R18 ;  /* 0x00ce901201007387 */ /* 0x004fe80000100a00 */
[----:B----4-:R0:W-:Y:S04]  /*624f0*/  STL.64 [R1+0xce88], R16 ;  /* 0x00ce881001007387 */ /* 0x0101e80000100a00 */
[----:B0-----:R-:W2:Y:S04]  /*62500*/  LDL.LU.64 R16, [R1+0x11f0] ;  /* 0x0011f00001107983 */ /* 0x001ea80000300a00 */
[----:B------:R-:W4:Y:S04]  /*62510*/  LDL.LU.64 R18, [R1+0x11f8] ;  /* 0x0011f80001127983 */ /* 0x000f280000300a00 */
[----:B----4-:R-:W-:Y:S04]  /*62520*/  STL.64 [R1+0xcea8], R18 ;  /* 0x00cea81201007387 */ /* 0x010fe80000100a00 */
[----:B--2---:R0:W-:Y:S04]  /*62530*/  STL.64 [R1+0xcea0], R16 ;  /* 0x00cea01001007387 */ /* 0x0041e80000100a00 */
[----:B0-----:R-:W2:Y:S04]  /*62540*/  LDL.LU.64 R16, [R1+0x1200] ;  /* 0x0012000001107983 */ /* 0x001ea80000300a00 */
[----:B------:R-:W2:Y:S04]  /*62550*/  LDL.LU.64 R18, [R1+0x1208] ;  /* 0x0012080001127983 */ /* 0x000ea80000300a00 */
[----:B------:R0:W-:Y:S04]  /*62560*/  STL.64 [R1+0xf50], R4 ;  /* 0x000f500401007387 */ /* 0x0001e80000100a00 */
[----:B------:R-:W-:Y:S04]  /*62570*/  STL.64 [R1+0xf58], R6 ;  /* 0x000f580601007387 */ /* 0x000fe80000100a00 */
[----:B0-----:R-:W4:Y:S04]  /*62580*/  LDL.LU.64 R4, [R1+0xced8] ;  /* 0x00ced80001047983 */ /* 0x001f280000300a00 */
[----:B------:R0:W-:Y:S04]  /*62590*/  STL.64 [R1+0xcdc8], R8 ;  /* 0x00cdc80801007387 */ /* 0x0001e80000100a00 */
[----:B0-----:R-:W3:Y:S04]  /*625a0*/  LDL.LU.64 R8, [R1+0x1220] ;  /* 0x0012200001087983 */ /* 0x001ee80000300a00 */
[----:B------:R-:W3:Y:S01]  /*625b0*/  LDL.LU.64 R10, [R1+0x1228] ;  /* 0x00122800010a7983 */ /* 0x000ee20000300a00 */
[----:B----4-:R-:W-:-:S15]  /*625c0*/  HMMA.16816.F32.BF16 R24, R12, R4, R24 ;  /* 0x000000040c18723c */ /* 0x010fde0000041818 */
[----:B------:R-:W-:-:S08]  /*625d0*/  NOP ;  /* 0x0000000000007918 */ /* 0x000fd00000000000 */
[----:B------:R0:W-:Y:S04]  /*625e0*/  STL.64 [R1+0xf40], R24 ;  /* 0x000f401801007387 */ /* 0x0001e80000100a00 */
[----:B------:R1:W-:Y:S04]  /*625f0*/  STL.64 [R1+0xf48], R26 ;  /* 0x000f481a01007387 */ /* 0x0003e80000100a00 */
[----:B0-----:R-:W3:Y:S01]  /*62600*/  LDL.LU.64 R24, [R1+0xced0] ;  /* 0x00ced00001187983 */ /* 0x001ee20000300a00 */
[----:B------:R-:W-:-:S03]  /*62610*/  IMAD.MOV.U32 R0, RZ, RZ, R4 ;  /* 0x000000ffff007224 */ /* 0x000fc600078e0004 */
[----:B------:R-:W4:Y:S04]  /*62620*/  LDL.LU.64 R4, [R1+0x1ad0] ;  /* 0x001ad00001047983 */ /* 0x000f280000300a00 */
[----:B------:R-:W4:Y:S01]  /*62630*/  LDL.LU.64 R6, [R1+0x1ad8] ;  /* 0x001ad80001067983 */ /* 0x000f220000300a00 */
[----:B---3--:R-:W-:-:S15]  /*62640*/  HMMA.16816.F32.BF16 R8, R12, R24, R8 ;  /* 0x000000180c08723c */ /* 0x008fde0000041808 */
[----:B------:R-:W-:-:S08]  /*62650*/  NOP ;  /* 0x0000000000007918 */ /* 0x000fd00000000000 */
[----:B------:R-:W-:Y:S04]  /*62660*/  STL.64 [R1+0xf30], R8 ;  /* 0x000f300801007387 */ /* 0x000fe80000100a00 */
[----:B------:R0:W-:Y:S04]  /*62670*/  STL.64 [R1+0xf38], R10 ;  /* 0x000f380a01007387 */ /* 0x0001e80000100a00 */
[----:B-1----:R-:W3:Y:S01]  /*62680*/  LDL.LU.64 R26, [R1+0xcec8] ;  /* 0x00cec800011a7983 */ /* 0x002ee20000300a00 */
[----:B0-----:R-:W-:Y:S02]  /*62690*/  IMAD.MOV.U32 R11, RZ, RZ, R24 ;  /* 0x000000ffff0b7224 */ /* 0x001fe400078e0018 */
[----:B------:R-:W-:-:S02]  /*626a0*/  IMAD.MOV.U32 R10, RZ, RZ, R25 ;  /* 0x000000ffff0a7224 */ /* 0x000fc400078e0019 */
[----:B------:R-:W3:Y:S01]  /*626b0*/  LDL.LU.64 R24, [R1+0xcec0] ;  /* 0x00cec00001187983 */ /* 0x000ee20000300a00 */
[----:B------:R-:W-:Y:S01]  /*626c0*/  IMAD.MOV.U32 R3, RZ, RZ, R21 ;  /* 0x000000ffff037224 */ /* 0x000fe200078e0015 */
[----:B---3--:R-:W-:-:S15]  /*626d0*/  HMMA.16816.F32.BF16 R24, R12, R20, R24 ;  /* 0x000000140c18723c */ /* 0x008fde0000041818 */
[----:B------:R-:W-:-:S08]  /*626e0*/  NOP ;  /* 0x0000000000007918 */ /* 0x000fd00000000000 */
[----:B------:R0:W-:Y:S04]  /*626f0*/  STL.64 [R1+0xf20], R24 ;  /* 0x000f201801007387 */ /* 0x0001e80000100a00 */
[----:B------:R1:W-:Y:S04]  /*62700*/  STL.64 [R1+0xf28], R26 ;  /* 0x000f281a01007387 */ /* 0x0003e80000100a00 */
[----:B0-----:R-:W4:Y:S01]  /*62710*/  LDL.LU.64 R24, [R1+0xceb8] ;  /* 0x00ceb80001187983 */ /* 0x001f220000300a00 */
[----:B-1----:R-:W-:-:S03]  /*62720*/  IMAD.MOV.U32 R26, RZ, RZ, R20 ;  /* 0x000000ffff1a7224 */ /* 0x002fc600078e0014 */
[----:B------:R-:W2:Y:S02]  /*62730*/  LDL.LU.64 R20, [R1+0xceb0] ;  /* 0x00ceb00001147983 */ /* 0x000ea40000300a00 */
[----:B--2---:R-:W-:Y:S06]  /*62740*/  HMMA.16816.F32.BF16 R16, R12, R20, R16 ;  /* 0x000000140c10723c */ /* 0x004fec0000041810 */
[----:B------:R-:W-:Y:S02]  /*62750*/  IMAD.MOV.U32 R28, RZ, RZ, R20 ;  /* 0x000000ffff1c7224 */ /* 0x000fe400078e0014 */
[----:B------:R-:W-:-:S15]  /*62760*/  IMAD.MOV.U32 R27, RZ, RZ, R21 ;  /* 0x000000ffff1b7224 */ /* 0x000fde00078e0015 */
[----:B------:R-:W-:Y:S04]  /*62770*/  STL.64 [R1+0xf10], R16 ;  /* 0x000f101001007387 */ /* 0x000fe80000100a00 */
[----:B------:R0:W-:Y:S04]  /*62780*/  STL.64 [R1+0xf18], R18 ;  /* 0x000f181201007387 */ /* 0x0001e80000100a00 */
[----:B0-----:R-:W2:Y:S04]  /*62790*/  LDL.LU.64 R18, [R1+0xcea8] ;  /* 0x00cea80001127983 */ /* 0x001ea80000300a00 */
[----:B------:R-:W2:Y:S04]  /*627a0*/  LDL.LU.64 R16, [R1+0xcea0] ;  /* 0x00cea00001107983 */ /* 0x000ea80000300a00 */
[----:B------:R-:W2:Y:S02]  /*627b0*/  LDL.LU.64 R20, [R1+0xce98] ;  /* 0x00ce980001147983 */ /* 0x000ea40000300a00 */
[----:B--2---:R-:W-:Y:S02]  /*627c0*/  HMMA.16816.F32.BF16 R20, R12, R20, R16 ;  /* 0x000000140c14723c */ /* 0x004fe40000041810 */
[----:B------:R-:W2:Y:S04]  /*627d0*/  LDL.LU.64 R18, [R1+0xce90] ;  /* 0x00ce900001127983 */ /* 0x000ea80000300a00 */
[----:B------:R-:W2:-:S15]  /*627e0*/  LDL.LU.64 R16, [R1+0xce88] ;  /* 0x00ce880001107983 */ /* 0x000e9e0000300a00 */
[----:B------:R-:W-:-:S02]  /*627f0*/  NOP ;  /* 0x0000000000007918 */ /* 0x000fc40000000000 */
[----:B------:R-:W-:Y:S04]  /*62800*/  STL.64 [R1+0xf00], R20 ;  /* 0x000f001401007387 */ /* 0x000fe80000100a00 */
[----:B------:R0:W-:Y:S04]  /*62810*/  STL.64 [R1+0xf08], R22 ;  /* 0x000f081601007387 */ /* 0x0001e80000100a00 */
[----:B0-----:R-:W3:Y:S04]  /*62820*/  LDL.LU.64 R22, [R1+0xce80] ;  /* 0x00ce800001167983 */ /* 0x001ee80000300a00 */
[----:B------:R-:W2:Y:S02]  /*62830*/  LDL.LU.64 R20, [R1+0xce78] ;  /* 0x00ce780001147983 */ /* 0x000ea40000300a00 */
[----:B--2---:R-:W-:Y:S02]  /*62840*/  HMMA.16816.F32.BF16 R12, R12, R20, R16 ;  /* 0x000000140c0c723c */ /* 0x004fe40000041810 */
[----:B------:R-:W4:Y:S04]  /*62850*/  LDL.LU.64 R18, [R1+0xce70] ;  /* 0x00ce700001127983 */ /* 0x000f280000300a00 */
[----:B------:R-:W4:-:S15]  /*62860*/  LDL.LU.64 R16, [R1+0xce68] ;  /* 0x00ce680001107983 */ /* 0x000f1e0000300a00 */
[----:B------:R-:W-:-:S02]  /*62870*/  NOP ;  /* 0x0000000000007918 */ /* 0x000fc40000000000 */
[----:B------:R0:W-:Y:S04]  /*62880*/  STL.64 [R1+0x480], R12 ;  /* 0x0004800c01007387 */ /* 0x0001e80000100a00 */
[----:B------:R1:W-:Y:S04]  /*62890*/  STL.64 [R1+0x488], R14 ;  /* 0x0004880e01007387 */ /* 0x0003e80000100a00 */
[----:B0-----:R-:W2:Y:S04]  /*628a0*/  LDL.LU.64 R12, [R1+0x19d0] ;  /* 0x0019d000010c7983 */ /* 0x001ea80000300a00 */
[----:B-1----:R-:W2:Y:S04]  /*628b0*/  LDL.LU.64 R14, [R1+0x19d8] ;  /* 0x0019d800010e7983 */ /* 0x002ea80000300a00 */
[----:B------:R0:W-:Y:S04]  /*628c0*/  STL.64 [R1+0xcdc0], R20 ;  /* 0x00cdc01401007387 */ /* 0x0001e80000100a00 */
[----:B0-----:R-:W2:Y:S01]  /*628d0*/  LDL.64 R20, [R1] ;  /* 0x0000000001147983 */ /* 0x001ea20000100a00 */
[----:B---3--:R-:W-:-:S02]  /*628e0*/  IMAD.MOV.U32 R8, RZ, RZ, R22 ;  /* 0x000000ffff087224 */ /* 0x008fc400078e0016 */
[----:B------:R-:W-:Y:S01]  /*628f0*/  IMAD.MOV.U32 R9, RZ, RZ, R29 ;  /* 0x000000ffff097224 */ /* 0x000fe200078e001d */
[----:B----4-:R-:W-:-:S15]  /*62900*/  HMMA.16816.F32.BF16 R4, R16, R24, R4 ;  /* 0x000000181004723c */ /* 0x010fde0000041804 */
[----:B------:R-:W-:-:S08]  /*62910*/  NOP ;  /* 0x0000000000007918 */ /* 0x000fd00000000000 */
[----:B------:R-:W-:Y:S04]  /*62920*/  STL.64 [R1+0x3f0], R4 ;  /* 0x0003f00401007387 */ /* 0x000fe80000100a00 */
[----:B------:R0:W-:Y:S04]  /*62930*/  STL.64 [R1+0x3f8], R6 ;  /* 0x0003f80601007387 */ /* 0x0001e80000100a00 */
[----:B0-----:R-:W3:Y:S04]  /*62940*/  LDL.LU.64 R6, [R1+0xce60] ;  /* 0x00ce600001067983 */ /* 0x001ee80000300a00 */
[----:B------:R-:W2:Y:S04]  /*62950*/  LDL.LU.64 R4, [R1+0xce58] ;  /* 0x00ce580001047983 */ /* 0x000ea80000300a00 */
[----:B------:R-:W4:Y:S04]  /*62960*/  LDL.LU R22, [R1+0xce54] ;  /* 0x00ce540001167983 */ /* 0x000f280000300800 */
[----:B------:R-:W3:Y:S04]  /*62970*/  LDL.LU R29, [R1+0xce50] ;  /* 0x00ce5000011d7983 */ /* 0x000ee80000300800 */
[----:B------:R0:W-:Y:S04]  /*62980*/  STL.64 [R1+0xcde0], R8 ;  /* 0x00cde00801007387 */ /* 0x0001e80000100a00 */
[----:B------:R-:W-:Y:S01]  /*62990*/  STL.64 [R1+0xcd80], R24 ;  /* 0x00cd801801007387 */ /* 0x000fe20000100a00 */
[----:B0-----:R-:W-:-:S03]  /*629a0*/  IMAD.MOV.U32 R8, RZ, RZ, R23 ;  /* 0x000000ffff087224 */ /* 0x001fc600078e0017 */
[----:B------:R-:W4:Y:S01]  /*629b0*/  LDL.LU R23, [R1+0xce4c] ;  /* 0x00ce4c0001177983 */ /* 0x000f220000300800 */
[----:B------:R-:W-:Y:S01]  /*629c0*/  IMAD.MOV.U32 R9, RZ, RZ, R2 ;  /* 0x000000ffff097224 */ /* 0x000fe200078e0002 */
[----:B--2---:R-:W-:-:S15]  /*629d0*/  HMMA.16816.F32.BF16 R12, R16, R4, R12 ;  /* 0x00000004100c723c */ /* 0x004fde000004180c */
[----:B------:R-:W-:-:S08]  /*629e0*/  NOP ;  /* 0x0000000000007918 */ /* 0x000fd00000000000 */
[----:B------:R-:W-:Y:S04]  /*629f0*/  STL.64 [R1+0x3e0], R12 ;  /* 0x0003e00c01007387 */ /* 0x000fe80000100a00 */
[----:B------:R-:W-:Y:S04]  /*62a00*/  STL.64 [R1+0x3e8], R14 ;  /* 0x0003e80e01007387 */ /* 0x000fe80000100a00 */
[----:B---3--:R-:W0:Y:S04]  /*62a10*/  LDSM.16.MT88.4 R12, [R29+UR4+0x180] ;  /* 0x000180041d0c783b */ /* 0x008e280008004200 */
[----:B------:R-:W2:Y:S04]  /*62a20*/  LDL.LU R2, [R1+0xce48] ;  /* 0x00ce480001027983 */ /* 0x000ea80000300800 */
[----:B------:R1:W-:Y:S02]  /*62a30*/  STL.64 [R1+0xcdf8], R8 ;  /* 0x00cdf80801007387 */ /* 0x0003e40000100a00 */
[----:B-1----:R-:W-:-:S02]  /*62a40*/  IMAD.MOV.U32 R8, RZ, RZ, R7 ;  /* 0x000000ffff087224 */ /* 0x002fc400078e0007 */
[----:B------:R-:W-:-:S05]  /*62a50*/  IMAD.MOV.U32 R9, RZ, RZ, R6 ;  /* 0x000000ffff097224 */ /* 0x000fca00078e0006 */
[----:B------:R-:W-:Y:S04]  /*62a60*/  STL.64 [R1+0xce10], R8 ;  /* 0x00ce100801007387 */ /* 0x000fe80000100a00 */
[----:B------:R1:W-:Y:S04]  /*62a70*/  STL.64 [R1+0xcd48], R4 ;  /* 0x00cd480401007387 */ /* 0x0003e80000100a00 */
[----:B-1----:R-:W3:Y:S04]  /*62a80*/  LDL.LU.64 R4, [R1+0x18d0] ;  /* 0x0018d00001047983 */ /* 0x002ee80000300a00 */
[----:B------:R-:W3:Y:S04]  /*62a90*/  LDL.LU.64 R6, [R1+0x18d8] ;  /* 0x0018d80001067983 */ /* 0x000ee80000300a00 */
[----:B0-----:R-:W-:Y:S04]  /*62aa0*/  STL.64 [R1+0xcca0], R14 ;  /* 0x00cca00e01007387 */ /* 0x001fe80000100a00 */
[----:B------:R0:W-:Y:S02]  /*62ab0*/  STL.64 [R1+0xcc98], R12 ;  /* 0x00cc980c01007387 */ /* 0x0001e40000100a00 */
[----:B0-----:R-:W-:-:S02]  /*62ac0*/  MOV R12, R0 ;  /* 0x00000000000c7202 */ /* 0x001fc40000000f00 */
[----:B------:R-:W2:Y:S04]  /*62ad0*/  LDL.LU R0, [R1+0xce44] ;  /* 0x00ce440001007983 */ /* 0x000ea80000300800 */
[----:B------:R-:W2:Y:S01]  /*62ae0*/  LDL R13, [R1+0x64] ;  /* 0x00006400010d7983 */ /* 0x000ea20000100800 */
[----:B----4-:R-:W-:Y:S02]  /*62af0*/  IMAD.MOV.U32 R8, RZ, RZ, R23 ;  /* 0x000000ffff087224 */ /* 0x010fe400078e0017 */
[----:B------:R-:W-:Y:S02]  /*62b00*/  IMAD.MOV.U32 R9, RZ, RZ, R22 ;  /* 0x000000ffff097224 */ /* 0x000fe400078e0016 */
[----:B------:R-:W-:Y:S02]  /*62b10*/  IMAD.MOV.U32 R24, RZ, RZ, R28 ;  /* 0x000000ffff187224 */ /* 0x000fe400078e001c */
[----:B------:R-:W-:Y:S01]  /*62b20*/  IMAD.MOV.U32 R25, RZ, RZ, R27 ;  /* 0x000000ffff197224 */ /* 0x000fe200078e001b */
[----:B---3--:R-:W-:Y:S01]  /*62b30*/  HMMA.16816.F32.BF16 R4, R16, R20, R4 ;  /* 0x000000141004723c */ /* 0x008fe20000041804 */
[----:B--2---:R-:W-:Y:S04]  /*62b40*/  STL.64 [R1+0xce28], R12 ;  /* 0x00ce280c01007387 */ /* 0x004fe80000100a00 */
[----:B------:R-:W-:Y:S04]  /*62b50*/  STL.64 [R1+0xce38], R10 ;  /* 0x00ce380a01007387 */ /* 0x000fe80000100a00 */
[----:B------:R0:W-:Y:S04]  /*62b60*/  STL.64 [R1+0xce30], R8 ;  /* 0x00ce300801007387 */ /* 0x0001e80000100a00 */
[----:B------:R1:W-:Y:S04]  /*62b70*/  STL.64 [R1+0xcd90], R24 ;  /* 0x00cd901801007387 */ /* 0x0003e80000100a00 */
[----:B------:R2:W-:Y:S04]  /*62b80*/  STL [R1+0xce40], R26 ;  /* 0x00ce401a01007387 */ /* 0x0005e80000100800 */
[----:B------:R-:W-:Y:S04]  /*62b90*/  STL [R1+0xc318], R29 ;  /* 0x00c3181d01007387 */ /* 0x000fe80000100800 */
[----:B------:R-:W-:Y:S01]  /*62ba0*/  STL.64 [R1+0xc90], R4 ;  /* 0x000c900401007387 */ /* 0x000fe20000100a00 */
[----:B0-----:R-:W-:-:S03]  /*62bb0*/  IMAD.MOV.U32 R8, RZ, RZ, R2 ;  /* 0x000000ffff087224 */ /* 0x001fc600078e0002 */
[----:B------:R-:W-:Y:S01]  /*62bc0*/  STL.64 [R1+0xc98], R6 ;  /* 0x000c980601007387 */ /* 0x000fe20000100a00 */
[----:B------:R-:W-:-:S03]  /*62bd0*/  IMAD.MOV.U32 R9, RZ, RZ, R0 ;  /* 0x000000ffff097224 */ /* 0x000fc600078e0000 */
[----:B-1----:R-:W3:Y:S01]  /*62be0*/  LDL.LU.64 R24, [R1+0x17e0] ;  /* 0x0017e00001187983 */ /* 0x002ee20000300a00 */
[----:B------:R-:W-:-:S03]  /*62bf0*/  IMAD.MOV.U32 R2, RZ, RZ, R20 ;  /* 0x000000ffff027224 */ /* 0x000fc600078e0014 */
[----:B--2---:R-:W3:Y:S01]  /*62c00*/  LDL.LU.64 R26, [R1+0x17e8] ;  /* 0x0017e800011a7983 */ /* 0x004ee20000300a00 */
[----:B------:R-:W-:-:S03]  /*62c10*/  IMAD.MOV.U32 R0, RZ, RZ, R21 ;  /* 0x000000ffff007224 */ /* 0x000fc600078e0015 */
[----:B------:R-:W2:Y:S04]  /*62c20*/  LDL.LU.64 R12, [R1+0x16d0] ;  /* 0x0016d000010c7983 */ /* 0x000ea80000300a00 */
[----:B------:R-:W2:Y:S04]  /*62c30*/  LDL.LU.64 R14, [R1+0x16d8] ;  /* 0x0016d800010e7983 */ /* 0x000ea80000300a00 */
[----:B------:R-:W4:Y:S04]  /*62c40*/  LDL.LU.64 R20, [R1+0xd40] ;  /* 0x000d400001147983 */ /* 0x000f280000300a00 */
[----:B------:R-:W3:Y:S04]  /*62c50*/  LDL.LU.64 R22, [R1+0xd48] ;  /* 0x000d480001167983 */ /* 0x000ee80000300a00 */
[----:B---3--:R-:W-:Y:S04]  /*62c60*/  STL.64 [R1+0xcdd8], R22 ;  /* 0x00cdd81601007387 */ /* 0x008fe80000100a00 */
[----:B----4-:R0:W-:Y:S04]  /*62c70*/  STL.64 [R1+0xcdd0], R20 ;  /* 0x00cdd01401007387 */ /* 0x0101e80000100a00 */
[----:B0-----:R-:W3:Y:S04]  /*62c80*/  LDL.LU.64 R20, [R1+0x12d0] ;  /* 0x0012d00001147983 */ /* 0x001ee80000300a00 */
[----:B------:R-:W4:Y:S04]  /*62c90*/  LDL.LU.64 R22, [R1+0x12d8] ;  /* 0x0012d80001167983 */ /* 0x000f280000300a00 */
[----:B----4-:R-:W-:Y:S04]  /*62ca0*/  STL.64 [R1+0xcdf0], R22 ;  /* 0x00cdf01601007387 */ /* 0x010fe80000100a00 */
[----:B---3--:R0:W-:Y:S04]  /*62cb0*/  STL.64 [R1+0xcde8], R20 ;  /* 0x00cde81401007387 */ /* 0x0081e80000100a00 */
[----:B0-----:R-:W3:Y:S04]  /*62cc0*/  LDL.LU.64 R20, [R1+0x13d0] ;  /* 0x0013d00001147983 */ /* 0x001ee80000300a00 */
[----:B------:R-:W4:Y:S04]  /*62cd0*/  LDL.LU.64 R22, [R1+0x13d8] ;  /* 0x0013d80001167983 */ /* 0x000f280000300a00 */
[----:B----4-:R-:W-:Y:S04]  /*62ce0*/  STL.64 [R1+0xce08], R22 ;  /* 0x00ce081601007387 */ /* 0x010fe80000100a00 */
[----:B---3--:R0:W-:Y:S04]  /*62cf0*/  STL.64 [R1+0xce00], R20 ;  /* 0x00ce001401007387 */ /* 0x0081e80000100a00 */
[----:B0-----:R-:W3:Y:S04]  /*62d00*/  LDL.LU.64 R20, [R1+0x14d0] ;  /* 0x0014d00001147983 */ /* 0x001ee80000300a00 */
[----:B------:R-:W4:Y:S01]  /*62d10*/  LDL.LU.64 R22, [R1+0x14d8] ;  /* 0x0014d80001167983 */ /* 0x000f220000300a00 */
[----:B------:R-:W-:Y:S03]  /*62d20*/  HMMA.16816.F32.BF16 R8, R16, R8, R24 ;  /* 0x000000081008723c */ /* 0x000fe60000041818 */
[----:B----4-:R-:W-:Y:S04]  /*62d30*/  STL.64 [R1+0xce20], R22 ;  /* 0x00ce201601007387 */ /* 0x010fe80000100a00 */
[----:B---3--:R0:W-:Y:S04]  /*62d40*/  STL.64 [R1+0xce18], R20 ;  /* 0x00ce181401007387 */ /* 0x0081e80000100a00 */
[----:B0-----:R-:W3:Y:S04]  /*62d50*/  LDL.LU.64 R20, [R1+0x15d0] ;  /* 0x0015d00001147983 */ /* 0x001ee80000300a00 */
[----:B------:R-:W3:Y:S04]  /*62d60*/  LDL.LU.64 R22, [R1+0x15d8] ;  /* 0x0015d80001167983 */ /* 0x000ee80000300a00 */
[----:B------:R-:W4:Y:S04]  /*62d70*/  LDL.LU.64 R4, [R1+0xd30] ;  /* 0x000d300001047983 */ /* 0x000f280000300a00 */
[----:B------:R-:W4:Y:S04]  /*62d80*/  LDL.LU.64 R6, [R1+0xd38] ;  /* 0x000d380001067983 */ /* 0x000f280000300a00 */
[----:B------:R-:W2:Y:S01]  /*62d90*/  LDL.LU R26, [R1+0xce40] ;  /* 0x00ce4000011a7983 */ /* 0x000ea20000300800 */
[----:B------:R-:W-:-:S03]  /*62da0*/  IMAD.MOV.U32 R25, RZ, RZ, R3 ;  /* 0x000000ffff197224 */ /* 0x000fc600078e0003 */
[----:B------:R-:W-:Y:S04]  /*62db0*/  STL.64 [R1+0xc80], R8 ;  /* 0x000c800801007387 */ /* 0x000fe80000100a00 */
[----:B------:R0:W-:Y:S04]  /*62dc0*/  STL.64 [R1+0xc88], R10 ;  /* 0x000c880a01007387 */ /* 0x0001e80000100a00 */
[----:B0-----:R-:W3:Y:S04]  /*62dd0*/  LDL.LU.64 R10, [R1+0xce38] ;  /* 0x00ce3800010a7983 */ /* 0x001ee80000300a00 */
[----:B------:R-:W4:Y:S01]  /*62de0*/  LDL.LU.64 R8, [R1+0xce30] ;  /* 0x00ce300001087983 */ /* 0x000f220000300a00 */
[----:B--2---:R-:W-:-:S05]  /*62df0*/  IMAD.MOV.U32 R24, RZ, RZ, R26 ;  /* 0x000000ffff187224 */ /* 0x004fca00078e001a */
[----:B------:R0:W-:Y:S04]  /*62e00*/  STL.64 [R1+0xcda8], R24 ;  /* 0x00cda81801007387 */ /* 0x0001e80000100a00 */
[----:B0-----:R-:W2:Y:S02]  /*62e10*/  LDL.64 R24, [R1+0xc0] ;  /* 0x0000c00001187983 */ /* 0x001ea40000100a00 */
[----:B--2---:R-:W-:Y:S06]  /*62e20*/  HMMA.16816.F32.BF16 R12, R16, R24, R12 ;  /* 0x00000018100c723c */ /* 0x004fec000004180c */
[----:B------:R-:W-:-:S02]  /*62e30*/  IMAD.MOV.U32 R3, RZ, RZ, R25 ;  /* 0x000000ffff037224 */ /* 0x000fc400078e0019 */
[----:B---3--:R-:W-:-:S15]  /*62e40*/  IMAD.MOV.U32 R25, RZ, RZ, R10 ;  /* 0x000000ffff197224 */ /* 0x008fde00078e000a */
[----:B------:R0:W-:Y:S04]  /*62e50*/  STL.64 [R1+0xc70], R12 ;  /* 0x000c700c01007387 */ /* 0x0001e80000100a00 */
[----:B------:R1:W-:Y:S04]  /*62e60*/  STL.64 [R1+0xc78], R14 ;  /* 0x000c780e01007387 */ /* 0x0003e80000100a00 */
[----:B0-----:R-:W2:Y:S01]  /*62e70*/  LDL.LU.64 R12, [R1+0xce28] ;  /* 0x00ce2800010c7983 */ /* 0x001ea20000300a00 */
[----:B-1----:R-:W-:Y:S02]  /*62e80*/  IMAD.MOV.U32 R14, RZ, RZ, R24 ;  /* 0x000000ffff0e7224 */ /* 0x002fe400078e0018 */
[----:B------:R-:W-:-:S02]  /*62e90*/  IMAD.MOV.U32 R24, RZ, RZ, R11 ;  /* 0x000000ffff187224 */ /* 0x000fc400078e000b */
[----:B----4-:R-:W-:Y:S01]  /*62ea0*/  HMMA.16816.F32.BF16 R8, R16, R8, R20 ;  /* 0x000000081008723c */ /* 0x010fe20000041814 */
[----:B------:R-:W3:Y:S04]  /*62eb0*/  LDL.LU.64 R22, [R1+0xce20] ;  /* 0x00ce200001167983 */ /* 0x000ee80000300a00 */
[----:B------:R-:W3:-:S15]  /*62ec0*/  LDL.LU.64 R20, [R1+0xce18] ;  /* 0x00ce180001147983 */ /* 0x000ede0000300a00 */
[----:B------:R-:W-:-:S03]  /*62ed0*/  NOP ;  /* 0x0000000000007918 */ /* 0x000fc60000000000 */
[----:B------:R0:W-:Y:S04]  /*62ee0*/  STL.64 [R1+0xc60], R8 ;  /* 0x000c600801007387 */ /* 0x0001e80000100a00 */
[----:B------:R3:W-:Y:S04]  /*62ef0*/  STL.64 [R1+0xc68], R10 ;  /* 0x000c680a01007387 */ /* 0x0007e80000100a00 */
[----:B0-----:R-:W3:Y:S02]  /*62f00*/  LDL.LU.64 R8, [R1+0xce10] ;  /* 0x00ce100001087983 */ /* 0x001ee40000300a00 */
[----:B---3--:R-:W-:Y:S02]  /*62f10*/  HMMA.16816.F32.BF16 R8, R16, R8, R20 ;  /* 0x000000081008723c */ /* 0x008fe40000041814 */
[----:B------:R-:W3:Y:S04]  /*62f20*/  LDL.LU.64 R22, [R1+0xce08] ;  /* 0x00ce080001167983 */ /* 0x000ee80000300a00 */
[----:B------:R-:W3:-:S15]  /*62f30*/  LDL.LU.64 R20, [R1+0xce00] ;  /* 0x00ce000001147983 */ /* 0x000ede0000300a00 */
[----:B------:R-:W-:-:S02]  /*62f40*/  NOP ;  /* 0x0000000000007918 */ /* 0x000fc40000000000 */
        /* <DEDUP_REMOVED lines=18> */
[----:B------:R-:W3:-:S15]  /*63070*/  LDL.LU.64 R20, [R1+0xcdc0] ;  /* 0x00cdc00001147983 */ /* 0x000ede0000300a00 */
[----:B------:R-:W-:-:S06]  /*63080*/  NOP ;  /* 0x0000000000007918 */ /* 0x000fcc0000000000 */
[----:B------:R0:W-:Y:S04]  /*63090*/  STL.64 [R1+0xc20], R8 ;  /* 0x000c200801007387 */ /* 0x0001e80000100a00 */
[----:B------:R1:W-:Y:S04]  /*630a0*/  STL.64 [R1+0xc28], R10 ;  /* 0x000c280a01007387 */ /* 0x0003e80000100a00 */
[----:B0-----:R-:W4:Y:S04]  /*630b0*/  LDL.LU.64 R8, [R1+0x4c0] ;  /* 0x0004c00001087983 */ /* 0x001f280000300a00 */
[----:B-1----:R-:W3:Y:S01]  /*630c0*/  LDL.LU.64 R10, [R1+0x4c8] ;  /* 0x0004c800010a7983 */ /* 0x002ee20000300a00 */
[----:B--2---:R-:W-:-:S15]  /*630d0*/  HMMA.16816.F32.BF16 R4, R16, R12, R4 ;  /* 0x0000000c1004723c */ /* 0x004fde0000041804 */
[----:B------:R-:W-:-:S08]  /*630e0*/  NOP ;  /* 0x0000000000007918 */ /* 0x000fd00000000000 */
[----:B------:R-:W-:Y:S04]  /*630f0*/  STL.64 [R1+0xc10], R4 ;  /* 0x000c100401007387 */ /* 0x000fe80000100a00 */
[----:B------:R-:W-:Y:S04]  /*63100*/  STL.64 [R1+0xc18], R6 ;  /* 0x000c180601007387 */ /* 0x000fe80000100a00 */
[----:B---3--:R-:W-:Y:S04]  /*63110*/  STL.64 [R1+0xcd68], R10 ;  /* 0x00cd680a01007387 */ /* 0x008fe80000100a00 */
[----:B----4-:R0:W-:Y:S04]  /*63120*/  STL.64 [R1+0xcd60], R8 ;  /* 0x00cd600801007387 */ /* 0x0101e80000100a00 */
[----:B0-----:R-:W2:Y:S04]  /*63130*/  LDL.64 R8, [R1+0x20] ;  /* 0x0000200001087983 */ /* 0x001ea80000100a00 */
[----:B--2---:R0:W-:Y:S04]  /*63140*/  STL.64 [R1+0xcd88], R8 ;  /* 0x00cd880801007387 */ /* 0x0041e80000100a00 */
[----:B0-----:R-:W2:Y:S04]  /*63150*/  LDL.LU.64 R8, [R1+0xd00] ;  /* 0x000d000001087983 */ /* 0x001ea80000300a00 */
[----:B------:R-:W3:Y:S04]  /*63160*/  LDL.LU.64 R10, [R1+0xd08] ;  /* 0x000d0800010a7983 */ /* 0x000ee80000300a00 */
[----:B---3--:R-:W-:Y:S04]  /*63170*/  STL.64 [R1+0xcda0], R10 ;  /* 0x00cda00a01007387 */ /* 0x008fe80000100a00 */
[----:B--2---:R0:W-:Y:S04]  /*63180*/  STL.64 [R1+0xcd98], R8 ;  /* 0x00cd980801007387 */ /* 0x0041e80000100a00 */
[----:B0-----:R-:W2:Y:S04]  /*63190*/  LDL.LU.64 R8, [R1+0xd10] ;  /* 0x000d100001087983 */ /* 0x001ea80000300a00 */
[----:B------:R-:W3:Y:S04]  /*631a0*/  LDL.LU.64 R10, [R1+0xd18] ;  /* 0x000d1800010a7983 */ /* 0x000ee80000300a00 */
[----:B---3--:R-:W-:Y:S04]  /*631b0*/  STL.64 [R1+0xcdb8], R10 ;  /* 0x00cdb80a01007387 */ /* 0x008fe80000100a00 */
[----:B--2---:R0:W-:Y:S04]  /*631c0*/  STL.64 [R1+0xcdb0], R8 ;  /* 0x00cdb00801007387 */ /* 0x0041e80000100a00 */
[----:B0-----:R-:W2:Y:S04]  /*631d0*/  LDL.LU.64 R8, [R1+0xd20] ;  /* 0x000d200001087983 */ /* 0x001ea80000300a00 */
[----:B------:R-:W2:Y:S04]  /*631e0*/  LDL.LU.64 R10, [R1+0xd28] ;  /* 0x000d2800010a7983 */ /* 0x000ea80000300a00 */
[----:B------:R-:W3:Y:S04]  /*631f0*/  LDL.LU.64 R4, [R1+0x1a60] ;  /* 0x001a600001047983 */ /* 0x000ee80000300a00 */
[----:B------:R-:W4:Y:S04]  /*63200*/  LDL.LU.64 R6, [R1+0x1a68] ;  /* 0x001a680001067983 */ /* 0x000f280000300a00 */
[----:B----4-:R-:W-:Y:S04]  /*63210*/  STL.64 [R1+0xcd78], R6 ;  /* 0x00cd780601007387 */ /* 0x010fe80000100a00 */
[----:B---3--:R0:W-:Y:S04]  /*63220*/  STL.64 [R1+0xcd70], R4 ;  /* 0x00cd700401007387 */ /* 0x0081e80000100a00 */
[----:B0-----:R-:W3:Y:S04]  /*63230*/  LDL.LU.64 R4, [R1+0xcf0] ;  /* 0x000cf00001047983 */ /* 0x001ee80000300a00 */
[----:B------:R-:W3:Y:S04]  /*63240*/  LDL.LU.64 R6, [R1+0xcf8] ;  /* 0x000cf80001067983 */ /* 0x000ee80000300a00 */
[----:B------:R0:W-:Y:S04]  /*63250*/  STL.64 [R1+0xcd00], R12 ;  /* 0x00cd000c01007387 */ /* 0x0001e80000100a00 */
[----:B0-----:R-:W4:Y:S01]  /*63260*/  LDL.64 R12, [R1+0xd0] ;  /* 0x0000d000010c7983 */ /* 0x001f220000100a00 */
[----:B--2---:R-:W-:Y:S03]  /*63270*/  HMMA.16816.F32.BF16 R24, R16, R24, R8 ;  /* 0x000000181018723c */ /* 0x004fe60000041808 */
[----:B----4-:R-:W-:Y:S04]  /*63280*/  STL.64 [R1+0xcd30], R12 ;  /* 0x00cd300c01007387 */ /* 0x010fe80000100a00 */
[----:B------:R-:W2:Y:S04]  /*63290*/  LDL.LU.64 R10, [R1+0xcdb8] ;  /* 0x00cdb800010a7983 */ /* 0x000ea80000300a00 */
[----:B------:R-:W2:-:S12]  /*632a0*/  LDL.LU.64 R8, [R1+0xcdb0] ;  /* 0x00cdb00001087983 */ /* 0x000e980000300a00 */
[----:B------:R0:W-:Y:S04]  /*632b0*/  STL.64 [R1+0xc00], R24 ;  /* 0x000c001801007387 */ /* 0x0001e80000100a00 */
[----:B------:R2:W-:Y:S04]  /*632c0*/  STL.64 [R1+0xc08], R26 ;  /* 0x000c081a01007387 */ /* 0x0005e80000100a00 */
[----:B0-----:R-:W2:Y:S02]  /*632d0*/  LDL.LU.64 R24, [R1+0xcda8] ;  /* 0x00cda80001187983 */ /* 0x001ea40000300a00 */
[----:B--2---:R-:W-:Y:S02]  /*632e0*/  HMMA.16816.F32.BF16 R24, R16, R24, R8 ;  /* 0x000000181018723c */ /* 0x004fe40000041808 */
[----:B------:R-:W2:Y:S04]  /*632f0*/  LDL.LU.64 R10, [R1+0xcda0] ;  /* 0x00cda000010a7983 */ /* 0x000ea80000300a00 */
[----:B------:R-:W2:-:S15]  /*63300*/  LDL.LU.64 R8, [R1+0xcd98] ;  /* 0x00cd980001087983 */ /* 0x000e9e0000300a00 */
[----:B------:R-:W-:-:S02]  /*63310*/  NOP ;  /* 0x0000000000007918 */ /* 0x000fc40000000000 */
[----:B------:R0:W-:Y:S04]  /*63320*/  STL.64 [R1+0xbf0], R24 ;  /* 0x000bf01801007387 */ /* 0x0001e80000100a00 */
[----:B------:R2:W-:Y:S04]  /*63330*/  STL.64 [R1+0xbf8], R26 ;  /* 0x000bf81a01007387 */ /* 0x0005e80000100a00 */
[----:B0-----:R-:W2:Y:S02]  /*63340*/  LDL.LU.64 R24, [R1+0xcd90] ;  /* 0x00cd900001187983 */ /* 0x001ea40000300a00 */
[----:B--2---:R-:W-:Y:S02]  /*63350*/  HMMA.16816.F32.BF16 R24, R16, R24, R8 ;  /* 0x000000181018723c */ /* 0x004fe40000041808 */
[----:B------:R-:W3:Y:S01]  /*63360*/  LDL.LU.64 R8, [R1+0xcd88] ;  /* 0x00cd880001087983 */ /* 0x000ee20000300a00 */
[----:B------:R-:W-:-:S02]  /*63370*/  IMAD.MOV.U32 R12, RZ, RZ, R2 ;  /* 0x000000ffff0c7224 */ /* 0x000fc400078e0002 */
[----:B------:R-:W-:-:S15]  /*63380*/  IMAD.MOV.U32 R13, RZ, RZ, R0 ;  /* 0x000000ffff0d7224 */ /* 0x000fde00078e0000 */
[----:B------:R-:W-:-:S03]  /*63390*/  NOP ;  /* 0x0000000000007918 */ /* 0x000fc60000000000 */
[----:B------:R0:W-:Y:S04]  /*633a0*/  STL.64 [R1+0xbe0], R24 ;  /* 0x000be01801007387 */ /* 0x0001e80000100a00 */
[----:B------:R-:W-:Y:S04]  /*633b0*/  STL.64 [R1+0xbe8], R26 ;  /* 0x000be81a01007387 */ /* 0x000fe80000100a00 */
[----:B0-----:R-:W2:Y:S01]  /*633c0*/  LDL.LU.64 R24, [R1+0xcd80] ;  /* 0x00cd800001187983 */ /* 0x001ea20000300a00 */
[----:B---3--:R-:W-:Y:S06]  /*633d0*/  HMMA.16816.F32.BF16 R4, R16, R8, R4 ;  /* 0x000000081004723c */ /* 0x008fec0000041804 */
[----:B------:R-:W-:-:S02]  /*633e0*/  IMAD.MOV.U32 R2, RZ, RZ, R8 ;  /* 0x000000ffff027224 */ /* 0x000fc400078e0008 */
[----:B------:R-:W-:-:S15]  /*633f0*/  IMAD.MOV.U32 R0, RZ, RZ, R9 ;  /* 0x000000ffff007224 */ /* 0x000fde00078e0009 */
[----:B------:R-:W-:Y:S04]  /*63400*/  STL.64 [R1+0xbd0], R4 ;  /* 0x000bd00401007387 */ /* 0x000fe80000100a00 */
[----:B------:R0:W-:Y:S04]  /*63410*/  STL.64 [R1+0xbd8], R6 ;  /* 0x000bd80601007387 */ /* 0x0001e80000100a00 */
[----:B0-----:R-:W2:Y:S04]  /*63420*/  LDL.LU.64 R6, [R1+0xcd78] ;  /* 0x00cd780001067983 */ /* 0x001ea80000300a00 */
[----:B------:R-:W2:Y:S04]  /*63430*/  LDL.LU.64 R4, [R1+0xcd70] ;  /* 0x00cd700001047983 */ /* 0x000ea80000300a00 */
[----:B------:R-:W3:Y:S04]  /*63440*/  LDL.LU.64 R10, [R1+0xcd68] ;  /* 0x00cd6800010a7983 */ /* 0x000ee80000300a00 */
[----:B------:R-:W3:Y:S02]  /*63450*/  LDL.LU.64 R8, [R1+0xcd60] ;  /* 0x00cd600001087983 */ /* 0x000ee40000300a00 */
[----:B---3--:R-:W-:Y:S02]  /*63460*/  HMMA.16816.F32.BF16 R16, R16, R20, R8 ;  /* 0x000000141010723c */ /* 0x008fe40000041808 */
[----:B------:R-:W2:Y:S04]  /*63470*/  LDL.LU.64 R10, [R1+0xcd58] ;  /* 0x00cd5800010a7983 */ /* 0x000ea80000300a00 */
[----:B------:R-:W2:-:S15]  /*63480*/  LDL.LU.64 R8, [R1+0xcd50] ;  /* 0x00cd500001087983 */ /* 0x000e9e0000300a00 */
[----:B------:R-:W-:-:S02]  /*63490*/  NOP ;  /* 0x0000000000007918 */ /* 0x000fc40000000000 */
[----:B------:R0:W-:Y:S04]  /*634a0*/  STL.64 [R1+0x3d0], R16 ;  /* 0x0003d01001007387 */ /* 0x0001e80000100a00 */
[----:B------:R1:W-:Y:S04]  /*634b0*/  STL.64 [R1+0x3d8], R18 ;  /* 0x0003d81201007387 */ /* 0x0003e80000100a00 */
[----:B0-----:R-:W3:Y:S04]  /*634c0*/  LDL.LU.64 R16, [R1+0x1960] ;  /* 0x0019600001107983 */ /* 0x001ee80000300a00 */
[----:B-1----:R-:W3:Y:S01]  /*634d0*/  LDL.LU.64 R18, [R1+0x1968] ;  /* 0x0019680001127983 */ /* 0x002ee20000300a00 */
[----:B--2---:R-:W-:-:S15]  /*634e0*/  HMMA.16816.F32.BF16 R4, R8, R24, R4 ;  /* 0x000000180804723c */ /* 0x004fde0000041804 */
[----:B------:R-:W-:-:S08]  /*634f0*/  NOP ;  /* 0x0000000000007918 */ /* 0x000fd00000000000 */
[----:B------:R0:W-:Y:S04]  /*63500*/  STL.64 [R1+0x350], R4 ;  /* 0x0003500401007387 */ /* 0x0001e80000100a00 */
[----:B------:R-:W-:Y:S04]  /*63510*/  STL.64 [R1+0x358], R6 ;  /* 0x0003580601007387 */ /* 0x000fe80000100a00 */
[----:B0-----:R-:W3:Y:S04]  /*63520*/  LDL.LU.64 R4, [R1+0xcd48] ;  /* 0x00cd480001047983 */ /* 0x001ee80000300a00 */
[----:B------:R0:W-:Y:S04]  /*63530*/  STL.64 [R1+0xcca8], R24 ;  /* 0x00cca81801007387 */ /* 0x0001e80000100a00 */
[----:B0-----:R-:W2:Y:S01]  /*63540*/  LDL.64 R24, [R1+0xb0] ;  /* 0x0000b00001187983 */ /* 0x001ea20000100a00 */
[----:B------:R-:W0:Y:S02]  /*63550*/  S2R R23, SR_TID.X ;  /* 0x0000000000177919 */ /* 0x000e240000002100 */
[----:B0-----:R-:W-:-:S02]  /*63560*/  LOP3.LUT R26, R23, 0x7, RZ, 0xc0, !PT ;  /* 0x00000007171a7812 */ /* 0x001fc400078ec0ff */
[C---:B------:R-:W-:Y:S01]  /*63570*/  SHF.L.U32 R22, R23.reuse, 0x8, RZ ;  /* 0x0000000817167819 */ /* 0x040fe200000006ff */
[----:B------:R-:W-:Y:S02]  /*63580*/  IMAD.SHL.U32 R23, R23, 0x2, RZ ;  /* 0x0000000217177824 */ /* 0x000fe400078e00ff */
[----:B------:R-:W-:-:S05]  /*63590*/  IMAD R26, R26, 0x210, RZ ;  /* 0x000002101a1a7824 */ /* 0x000fca00078e02ff */
[----:B------:R-:W-:Y:S01]  /*635a0*/  LOP3.LUT R23, R26, 0x10, R23, 0x78, !PT ;  /* 0x000000101a177812 */ /* 0x000fe200078e7817 */
[----:B--2---:R0:W-:Y:S04]  /*635b0*/  STL.64 [R1+0xcd28], R24 ;  /* 0x00cd281801007387 */ /* 0x0041e80000100a00 */
[----:B0-----:R-:W2:Y:S04]  /*635c0*/  LDL.LU.64 R24, [R1+0x1760] ;  /* 0x0017600001187983 */ /* 0x001ea80000300a00 */
[----:B------:R-:W4:Y:S01]  /*635d0*/  LDL.LU.64 R26, [R1+0x1768] ;  /* 0x00176800011a7983 */ /* 0x000f220000300a00 */
[----:B---3--:R-:W-:Y:S01]  /*635e0*/  HMMA.16816.F32.BF16 R16, R8, R4, R16 ;  /* 0x000000040810723c */ /* 0x008fe20000041810 */
[----:B------:R-:W-:-:S04]  /*635f0*/  LOP3.LUT R23, R23, 0x1000, R22, 0xf8, !PT ;  /* 0x0000100017177812 */ /* 0x000fc800078ef816 */
[----:B------:R-:W-:Y:S01]  /*63600*/  LOP3.LUT R23, R23, 0x20, RZ, 0x3c, !PT ;  /* 0x0000002017177812 */ /* 0x000fe200078e3cff */
[----:B----4-:R-:W-:Y:S04]  /*63610*/  STL.64 [R1+0xcd40], R26 ;  /* 0x00cd401a01007387 */ /* 0x010fe80000100a00 */
[----:B--2---:R0:W-:Y:S04]  /*63620*/  STL.64 [R1+0xcd38], R24 ;  /* 0x00cd381801007387 */ /* 0x0041e80000100a00 */
[----:B0-----:R-:W2:Y:S04]  /*63630*/  LDL.LU.64 R24, [R1+0x1860] ;  /* 0x0018600001187983 */ /* 0x001ea80000300a00 */
[----:B------:R-:W2:Y:S04]  /*63640*/  LDL.LU.64 R26, [R1+0x1868] ;  /* 0x00186800011a7983 */ /* 0x000ea80000300a00 */
[----:B------:R0:W-:Y:S04]  /*63650*/  STL.64 [R1+0xcd08], R4 ;  /* 0x00cd080401007387 */ /* 0x0001e80000100a00 */
[----:B0-----:R-:W3:Y:S04]  /*63660*/  LDL.LU.64 R4, [R1+0x1550] ;  /* 0x0015500001047983 */ /* 0x001ee80000300a00 */
[----:B------:R-:W-:Y:S04]  /*63670*/  STL.64 [R1+0x340], R16 ;  /* 0x0003401001007387 */ /* 0x000fe80000100a00 */
[----:B------:R-:W-:Y:S04]  /*63680*/  STL.64 [R1+0x348], R18 ;  /* 0x0003481201007387 */ /* 0x000fe80000100a00 */
[----:B------:R-:W0:Y:S04]  /*63690*/  LDSM.16.MT88.4 R16, [R23+UR4] ;  /* 0x000000041710783b */ /* 0x000e280008004200 */
[----:B------:R-:W3:Y:S04]  /*636a0*/  LDL.LU.64 R6, [R1+0x1558] ;  /* 0x0015580001067983 */ /* 0x000ee80000300a00 */
[----:B0-----:R-:W-:Y:S04]  /*636b0*/  STL.64 [R1+0xcb88], R18 ;  /* 0x00cb881201007387 */ /* 0x001fe80000100a00 */
[----:B------:R0:W-:Y:S04]  /*636c0*/  STL.64 [R1+0xcb80], R16 ;  /* 0x00cb801001007387 */ /* 0x0001e80000100a00 */
[----:B0-----:R-:W4:Y:S04]  /*636d0*/  LDL.64 R16, [R1+0x90] ;  /* 0x0000900001107983 */ /* 0x001f280000100a00 */
[----:B----4-:R0:W-:Y:S02]  /*636e0*/  STL.64 [R1+0xcd20], R16 ;  /* 0x00cd201001007387 */ /* 0x0101e40000100a00 */
[----:B0-----:R-:W-:-:S02]  /*636f0*/  IMAD.MOV.U32 R16, RZ, RZ, R14 ;  /* 0x000000ffff107224 */ /* 0x001fc400078e000e */
[----:B--2---:R-:W-:Y:S01]  /*63700*/  HMMA.16816.F32.BF16 R12, R8, R12, R24 ;  /* 0x0000000c080c723c */ /* 0x004fe20000041818 */
[----:B------:R-:W2:Y:S04]  /*63710*/  LDL.LU.64 R26, [R1+0xcd40] ;  /* 0x00cd4000011a7983 */ /* 0x000ea80000300a00 */
[----:B------:R-:W2:-:S15]  /*63720*/  LDL.LU.64 R24, [R1+0xcd38] ;  /* 0x00cd380001187983 */ /* 0x000e9e0000300a00 */
[----:B------:R-:W-:-:S03]  /*63730*/  NOP ;  /* 0x0000000000007918 */ /* 0x000fc60000000000 */
[----:B------:R0:W-:Y:S04]  /*63740*/  STL.64 [R1+0x930], R12 ;  /* 0x0009300c01007387 */ /* 0x0001e80000100a00 */
[----:B------:R-:W-:Y:S04]  /*63750*/  STL.64 [R1+0x938], R14 ;  /* 0x0009380e01007387 */ /* 0x000fe80000100a00 */
[----:B0-----:R-:W2:Y:S02]  /*63760*/  LDL.LU.64 R12, [R1+0xcd30] ;  /* 0x00cd3000010c7983 */ /* 0x001ea40000300a00 */
[----:B--2---:R-:W-:Y:S06]  /*63770*/  HMMA.16816.F32.BF16 R24, R8, R12, R24 ;  /* 0x0000000c0818723c */ /* 0x004fec0000041818 */
[----:B------:R-:W-:-:S02]  /*63780*/  IMAD.MOV.U32 R28, RZ, RZ, R12 ;  /* 0x000000ffff1c7224 */ /* 0x000fc400078e000c */
[----:B------:R-:W-:-:S15]  /*63790*/  IMAD.MOV.U32 R22, RZ, RZ, R13 ;  /* 0x000000ffff167224 */ /* 0x000fde00078e000d */
[----:B------:R0:W-:Y:S04]  /*637a0*/  STL.64 [R1+0x920], R24 ;  /* 0x0009201801007387 */ /* 0x0001e80000100a00 */
[----:B------:R-:W-:Y:S04]  /*637b0*/  STL.64 [R1+0x928], R26 ;  /* 0x0009281a01007387 */ /* 0x000fe80000100a00 */
[----:B0-----:R-:W3:Y:S04]  /*637c0*/  LDL.LU.64 R24, [R1+0xcd28] ;  /* 0x00cd280001187983 */ /* 0x001ee80000300a00 */
[----:B------:R-:W2:Y:S04]  /*637d0*/  LDL.64 R12, [R1+0x70] ;  /* 0x00007000010c7983 */ /* 0x000ea80000100a00 */
[----:B--2---:R0:W-:Y:S04]  /*637e0*/  STL.64 [R1+0xcd10], R12 ;  /* 0x00cd100c01007387 */ /* 0x0041e80000100a00 */
[----:B0-----:R-:W2:Y:S01]  /*637f0*/  LDL.64 R12, [R1+0x80] ;  /* 0x00008000010c7983 */ /* 0x001ea20000100a00 */
[----:B------:R-:W-:-:S03]  /*63800*/  IMAD.MOV.U32 R17, RZ, RZ, R3 ;  /* 0x000000ffff117224 */ /* 0x000fc600078e0003 */
[----:B--2---:R0:W-:Y:S04]  /*63810*/  STL.64 [R1+0xcd18], R12 ;  /* 0x00cd180c01007387 */ /* 0x0041e80000100a00 */
[----:B0-----:R-:W2:Y:S04]  /*63820*/  LDL.LU.64 R12, [R1+0x1650] ;  /* 0x00165000010c7983 */ /* 0x001ea80000300a00 */
[----:B------:R-:W2:Y:S01]  /*63830*/  LDL.LU.64 R14, [R1+0x1658] ;  /* 0x00165800010e7983 */ /* 0x000ea20000300a00 */
[----:B---3--:R-:W-:Y:S03]  /*63840*/  HMMA.16816.F32.BF16 R4, R8, R24, R4 ;  /* 0x000000180804723c */ /* 0x008fe60000041804 */
[----:B------:R0:W-:Y:S04]  /*63850*/  STL [R1+0xcc7c], R22 ;  /* 0x00cc7c1601007387 */ /* 0x0001e80000100800 */
[----:B------:R1:W-:Y:S01]  /*63860*/  STL [R1+0xcc78], R28 ;  /* 0x00cc781c01007387 */ /* 0x0003e20000100800 */
[----:B0-----:R-:W-:-:S02]  /*63870*/  IMAD.MOV.U32 R22, RZ, RZ, R24 ;  /* 0x000000ffff167224 */ /* 0x001fc400078e0018 */
[----:B------:R-:W-:Y:S02]  /*63880*/  IMAD.MOV.U32 R24, RZ, RZ, R2 ;  /* 0x000000ffff187224 */ /* 0x000fe400078e0002 */
[----:B-1----:R-:W-:Y:S02]  /*63890*/  IMAD.MOV.U32 R28, RZ, RZ, R25 ;  /* 0x000000ffff1c7224 */ /* 0x002fe400078e0019 */
[----:B------:R-:W-:Y:S01]  /*638a0*/  IMAD.MOV.U32 R25, RZ, RZ, R0 ;  /* 0x000000ffff197224 */ /* 0x000fe200078e0000 */
[----:B--2---:R-:W-:-:S15]  /*638b0*/  HMMA.16816.F32.BF16 R12, R8, R16, R12 ;  /* 0x00000010080c723c */ /* 0x004fde000004180c */
[----:B------:R-:W-:-:S08]  /*638c0*/  NOP ;  /* 0x0000000000007918 */ /* 0x000fd00000000000 */
[----:B------:R0:W-:Y:S04]  /*638d0*/  STL.64 [R1+0x910], R12 ;  /* 0x0009100c01007387 */ /* 0x0001e80000100a00 */
[----:B------:R1:W-:Y:S04]  /*638e0*/  STL.64 [R1+0x918], R14 ;  /* 0x0009180e01007387 */ /* 0x0003e80000100a00 */
[----:B------:R-:W-:Y:S04]  /*638f0*/  STL.64 [R1+0x900], R4 ;  /* 0x0009000401007387 */ /* 0x000fe80000100a00 */
[----:B------:R-:W-:Y:S04]  /*63900*/  STL.64 [R1+0x908], R6 ;  /* 0x0009080601007387 */ /* 0x000fe80000100a00 */
[----:B------:R-:W2:Y:S04]  /*63910*/  LDL.LU.64 R16, [R1+0x1460] ;  /* 0x0014600001107983 */ /* 0x000ea80000300a00 */
[----:B------:R-:W2:Y:S04]  /*63920*/  LDL.LU.64 R18, [R1+0x1468] ;  /* 0x0014680001127983 */ /* 0x000ea80000300a00 */
[----:B0-----:R-:W3:Y:S04]  /*63930*/  LDL.LU.64 R12, [R1+0x1360] ;  /* 0x00136000010c7983 */ /* 0x001ee80000300a00 */
[----:B-1----:R-:W3:Y:S04]  /*63940*/  LDL.LU.64 R14, [R1+0x1368] ;  /* 0x00136800010e7983 */ /* 0x002ee80000300a00 */
[----:B------:R-:W-:Y:S04]  /*63950*/  STL.64 [R1+0xccb8], R22 ;  /* 0x00ccb81601007387 */ /* 0x000fe80000100a00 */
[----:B------:R0:W-:Y:S04]  /*63960*/  STL.64 [R1+0xccb0], R20 ;  /* 0x00ccb01401007387 */ /* 0x0001e80000100a00 */
[----:B0-----:R-:W2:Y:S04]  /*63970*/  LDL.64 R20, [R1+0xa0] ;  /* 0x0000a00001147983 */ /* 0x001ea80000100a00 */
[----:B------:R-:W4:Y:S04]  /*63980*/  LDL.LU.64 R4, [R1+0x9c0] ;  /* 0x0009c00001047983 */ /* 0x000f280000300a00 */
[----:B------:R-:W4:Y:S04]  /*63990*/  LDL.LU.64 R6, [R1+0x9c8] ;  /* 0x0009c80001067983 */ /* 0x000f280000300a00 */
[----:B------:R0:W-:Y:S04]  /*639a0*/  STL.64 [R1+0xccc0], R24 ;  /* 0x00ccc01801007387 */ /* 0x0001e80000100a00 */
[----:B0-----:R-:W3:Y:S04]  /*639b0*/  LDL.64 R24, [R1+0x30] ;  /* 0x0000300001187983 */ /* 0x001ee80000100a00 */
[----:B---3--:R0:W-:Y:S04]  /*639c0*/  STL.64 [R1+0xccd8], R24 ;  /* 0x00ccd81801007387 */ /* 0x0081e80000100a00 */
[----:B0-----:R-:W3:Y:S01]  /*639d0*/  LDL.64 R24, [R1+0x40] ;  /* 0x0000400001187983 */ /* 0x001ee20000100a00 */
[----:B--2---:R-:W-:Y:S03]  /*639e0*/  HMMA.16816.F32.BF16 R16, R8, R20, R16 ;  /* 0x000000140810723c */ /* 0x004fe60000041810 */
[----:B---3--:R0:W-:Y:S04]  /*639f0*/  STL.64 [R1+0xccf0], R24 ;  /* 0x00ccf01801007387 */ /* 0x0081e80000100a00 */
[----:B0-----:R-:W2:-:S15]  /*63a00*/  LDL.64 R24, [R1+0x50] ;  /* 0x0000500001187983 */ /* 0x001e9e0000100a00 */
[----:B------:R-:W-:-:S01]  /*63a10*/  NOP ;  /* 0x0000000000007918 */ /* 0x000fc20000000000 */
[----:B------:R0:W-:Y:S04]  /*63a20*/  STL.64 [R1+0x8f0], R16 ;  /* 0x0008f01001007387 */ /* 0x0001e80000100a00 */
[----:B------:R-:W-:Y:S04]  /*63a30*/  STL.64 [R1+0x8f8], R18 ;  /* 0x0008f81201007387 */ /* 0x000fe80000100a00 */
[----:B0-----:R-:W3:Y:S01]  /*63a40*/  LDL.LU.64 R16, [R1+0xcd20] ;  /* 0x00cd200001107983 */ /* 0x001ee20000300a00 */
[----:B------:R-:W-:Y:S02]  /*63a50*/  IMAD.MOV.U32 R0, RZ, RZ, R21 ;  /* 0x000000ffff007224 */ /* 0x000fe400078e0015 */
[----:B------:R-:W-:-:S02]  /*63a60*/  IMAD.MOV.U32 R2, RZ, RZ, R20 ;  /* 0x000000ffff027224 */ /* 0x000fc400078e0014 */
[----:B------:R-:W2:Y:S04]  /*63a70*/  LDL.LU.64 R20, [R1+0x9b0] ;  /* 0x0009b00001147983 */ /* 0x000ea80000300a00 */
[----:B------:R-:W2:Y:S04]  /*63a80*/  LDL.LU.64 R22, [R1+0x9b8] ;  /* 0x0009b80001167983 */ /* 0x000ea80000300a00 */
[----:B------:R-:W-:Y:S04]  /*63a90*/  STL [R1+0xcc74], R0 ;  /* 0x00cc740001007387 */ /* 0x000fe80000100800 */
[----:B------:R-:W-:Y:S01]  /*63aa0*/  STL [R1+0xcc70], R2 ;  /* 0x00cc700201007387 */ /* 0x000fe20000100800 */
[----:B---3--:R-:W-:-:S15]  /*63ab0*/  HMMA.16816.F32.BF16 R12, R8, R16, R12 ;  /* 0x00000010080c723c */ /* 0x008fde000004180c */
[----:B------:R-:W-:-:S08]  /*63ac0*/  NOP ;  /* 0x0000000000007918 */ /* 0x000fd00000000000 */
[----:B------:R0:W-:Y:S04]  /*63ad0*/  STL.64 [R1+0x8e0], R12 ;  /* 0x0008e00c01007387 */ /* 0x0001e80000100a00 */
[----:B------:R-:W-:Y:S04]  /*63ae0*/  STL.64 [R1+0x8e8], R14 ;  /* 0x0008e80e01007387 */ /* 0x000fe80000100a00 */
[----:B0-----:R-:W3:Y:S04]  /*63af0*/  LDL.LU.64 R12, [R1+0xcd18] ;  /* 0x00cd1800010c7983 */ /* 0x001ee80000300a00 */
[----:B------:R0:W-:Y:S04]  /*63b00*/  STL.64 [R1+0xcc30], R16 ;  /* 0x00cc301001007387 */ /* 0x0001e80000100a00 */
[----:B0-----:R-:W3:Y:S04]  /*63b10*/  LDL.LU.64 R16, [R1+0x1260] ;  /* 0x0012600001107983 */ /* 0x001ee80000300a00 */
[----:B------:R-:W3:Y:S02]  /*63b20*/  LDL.LU.64 R18, [R1+0x1268] ;  /* 0x0012680001127983 */ /* 0x000ee40000300a00 */
[----:B---3--:R-:W-:-:S15]  /*63b30*/  HMMA.16816.F32.BF16 R16, R8, R12, R16 ;  /* 0x0000000c0810723c */ /* 0x008fde0000041810 */
[----:B------:R-:W-:-:S08]  /*63b40*/  NOP ;  /* 0x0000000000007918 */ /* 0x000fd00000000000 */
[----:B------:R-:W-:Y:S04]  /*63b50*/  STL.64 [R1+0x8d0], R16 ;  /* 0x0008d01001007387 */ /* 0x000fe80000100a00 */
[----:B------:R0:W-:Y:S02]  /*63b60*/  STL.64 [R1+0x8d8], R18 ;  /* 0x0008d81201007387 */ /* 0x0001e40000100a00 */
[----:B0-----:R-:W-:Y:S02]  /*63b70*/  IMAD.MOV.U32 R19, RZ, RZ, R12 ;  /* 0x000000ffff137224 */ /* 0x001fe400078e000c */
[----:B------:R-:W-:Y:S02]  /*63b80*/  IMAD.MOV.U32 R18, RZ, RZ, R13 ;  /* 0x000000ffff127224 */ /* 0x000fe400078e000d */
[----:B------:R-:W4:Y:S04]  /*63b90*/  LDL.LU.64 R12, [R1+0xcd10] ;  /* 0x00cd1000010c7983 */ /* 0x000f280000300a00 */
[----:B------:R0:W-:Y:S04]  /*63ba0*/  STL.64 [R1+0xccf8], R18 ;  /* 0x00ccf81201007387 */ /* 0x0001e80000100a00 */
[----:B------:R-:W2:Y:S04]  /*63bb0*/  LDL.LU.64 R16, [R1+0x9a0] ;  /* 0x0009a00001107983 */ /* 0x000ea80000300a00 */
[----:B0-----:R-:W2:Y:S01]  /*63bc0*/  LDL.LU.64 R18, [R1+0x9a8] ;  /* 0x0009a80001127983 */ /* 0x001ea20000300a00 */
[----:B----4-:R-:W-:-:S15]  /*63bd0*/  HMMA.16816.F32.BF16 R4, R8, R12, R4 ;  /* 0x0000000c0804723c */ /* 0x010fde0000041804 */
[----:B------:R-:W-:-:S08]  /*63be0*/  NOP ;  /* 0x0000000000007918 */ /* 0x000fd00000000000 */
[----:B------:R0:W-:Y:S04]  /*63bf0*/  STL.64 [R1+0x8c0], R4 ;  /* 0x0008c00401007387 */ /* 0x0001e80000100a00 */
[----:B------:R1:W-:Y:S04]  /*63c00*/  STL.64 [R1+0x8c8], R6 ;  /* 0x0008c80601007387 */ /* 0x0003e80000100a00 */
[----:B0-----:R-:W3:Y:S01]  /*63c10*/  LDL.LU.64 R4, [R1+0xcd08] ;  /* 0x00cd080001047983 */ /* 0x001ee20000300a00 */
[----:B------:R-:W-:Y:S01]  /*63c20*/  MOV R3, R13 ;  /* 0x0000000d00037202 */ /* 0x000fe20000000f00 */
[----:B-1----:R-:W-:-:S02]  /*63c30*/  IMAD.MOV.U32 R6, RZ, RZ, R12 ;  /* 0x000000ffff067224 */ /* 0x002fc400078e000c */
[----:B------:R-:W4:Y:S04]  /*63c40*/  LDL.LU.64 R12, [R1+0xcd00] ;  /* 0x00cd0000010c7983 */ /* 0x000f280000300a00 */
[----:B------:R-:W-:Y:S01]  /*63c50*/  STL [R1+0xccd0], R6 ;  /* 0x00ccd00601007387 */ /* 0x000fe20000100800 */
[C---:B--2---:R-:W-:Y:S03]  /*63c60*/  HMMA.16816.F32.BF16 R16, R8.reuse, R24, R16 ;  /* 0x000000180810723c */ /* 0x044fe60000041810 */
[----:B---3--:R0:W-:Y:S04]  /*63c70*/  STL.64 [R1+0xccc8], R4 ;  /* 0x00ccc80401007387 */ /* 0x0081e80000100a00 */
[----:B0-----:R-:W2:Y:S04]  /*63c80*/  LDL.LU.64 R4, [R1+0x980] ;  /* 0x0009800001047983 */ /* 0x001ea80000300a00 */
[----:B------:R-:W3:Y:S01]  /*63c90*/  LDL.LU.64 R6, [R1+0x988] ;  /* 0x0009880001067983 */ /* 0x000ee20000300a00 */
[----:B----4-:R-:W-:-:S15]  /*63ca0*/  HMMA.16816.F32.BF16 R12, R8, R12, R20 ;  /* 0x0000000c080c723c */ /* 0x010fde0000041814 */
[----:B------:R-:W-:-:S08]  /*63cb0*/  NOP ;  /* 0x0000000000007918 */ /* 0x000fd00000000000 */
[----:B------:R-:W-:Y:S04]  /*63cc0*/  STL.64 [R1+0x8b0], R12 ;  /* 0x0008b00c01007387 */ /* 0x000fe80000100a00 */
[----:B------:R-:W-:Y:S04]  /*63cd0*/  STL.64 [R1+0x8b8], R14 ;  /* 0x0008b80e01007387 */ /* 0x000fe80000100a00 */
[----:B---3--:R-:W-:Y:S04]  /*63ce0*/  STL.64 [R1+0xcce8], R6 ;  /* 0x00cce80601007387 */ /* 0x008fe80000100a00 */
[----:B--2---:R0:W-:Y:S04]  /*63cf0*/  STL.64 [R1+0xcce0], R4 ;  /* 0x00cce00401007387 */ /* 0x0041e80000100a00 */
[----:B0-----:R-:W2:Y:S04]  /*63d00*/  LDL.LU.64 R4, [R1+0x990] ;  /* 0x0009900001047983 */ /* 0x001ea80000300a00 */
[----:B------:R-:W2:Y:S04]  /*63d10*/  LDL.LU.64 R6, [R1+0x998] ;  /* 0x0009980001067983 */ /* 0x000ea80000300a00 */
[----:B------:R-:W3:Y:S04]  /*63d20*/  LDL.LU.64 R20, [R1+0x970] ;  /* 0x0009700001147983 */ /* 0x000ee80000300a00 */
[----:B------:R-:W3:Y:S04]  /*63d30*/  LDL.LU.64 R22, [R1+0x978] ;  /* 0x0009780001167983 */ /* 0x000ee80000300a00 */
[----:B------:R-:W4:Y:S04]  /*63d40*/  LDL.LU.64 R12, [R1+0x420] ;  /* 0x00042000010c7983 */ /* 0x000f280000300a00 */
[----:B------:R-:W4:Y:S04]  /*63d50*/  LDL.LU.64 R14, [R1+0x428] ;  /* 0x00042800010e7983 */ /* 0x000f280000300a00 */
[----:B------:R0:W-:Y:S04]  /*63d60*/  STL.64 [R1+0x8a0], R16 ;  /* 0x0008a01001007387 */ /* 0x0001e80000100a00 */
[----:B------:R1:W-:Y:S01]  /*63d70*/  STL.64 [R1+0x8a8], R18 ;  /* 0x0008a81201007387 */ /* 0x0003e20000100a00 */
[----:B0-----:R-:W-:-:S02]  /*63d80*/  IMAD.MOV.U32 R17, RZ, RZ, R24 ;  /* 0x000000ffff117224 */ /* 0x001fc400078e0018 */
[----:B------:R-:W-:Y:S01]  /*63d90*/  IMAD.MOV.U32 R16, RZ, RZ, R25 ;  /* 0x000000ffff107224 */ /* 0x000fe200078e0019 */
[----:B-1----:R-:W3:Y:S04]  /*63da0*/  LDL.LU.64 R18, [R1+0xccf8] ;  /* 0x00ccf80001127983 */ /* 0x002ee80000300a00 */
[----:B------:R-:W2:Y:S04]  /*63db0*/  LDL.LU.64 R24, [R1+0xccf0] ;  /* 0x00ccf00001187983 */ /* 0x000ea80000300a00 */
[----:B------:R0:W-:Y:S04]  /*63dc0*/  STL.64 [R1+0xcc68], R16 ;  /* 0x00cc681001007387 */ /* 0x0001e80000100a00 */
[----:B0-----:R-:W4:Y:S01]  /*63dd0*/  LDL.64 R16, [R1] ;  /* 0x0000000001107983 */ /* 0x001f220000100a00 */
[----:B--2---:R-:W-:Y:S03]  /*63de0*/  HMMA.16816.F32.BF16 R4, R8, R24, R4 ;  /* 0x000000180804723c */ /* 0x004fe60000041804 */
[----:B---3--:R-:W-:Y:S03]  /*63df0*/  STL.64 [R1+0xcc90], R18 ;  /* 0x00cc901201007387 */ /* 0x008fe60000100a00 */
[----:B------:R-:W-:-:S02]  /*63e00*/  IMAD.MOV.U32 R2, RZ, RZ, R24 ;  /* 0x000000ffff027224 */ /* 0x000fc400078e0018 */
[----:B------:R-:W-:Y:S01]  /*63e10*/  IMAD.MOV.U32 R29, RZ, RZ, R25 ;  /* 0x000000ffff1d7224 */ /* 0x000fe200078e0019 */
[----:B----4-:R0:W-:Y:S04]  /*63e20*/  STL.64 [R1+0xcc88], R16 ;  /* 0x00cc881001007387 */ /* 0x0101e80000100a00 */
[----:B0-----:R-:W2:Y:S04]  /*63e30*/  LDL.LU.64 R16, [R1+0x1a50] ;  /* 0x001a500001107983 */ /* 0x001ea80000300a00 */
[----:B------:R-:W2:Y:S06]  /*63e40*/  LDL.LU.64 R18, [R1+0x1a58] ;  /* 0x001a580001127983 */ /* 0x000eac0000300a00 */
[----:B------:R-:W-:Y:S04]  /*63e50*/  STL.64 [R1+0x890], R4 ;  /* 0x0008900401007387 */ /* 0x000fe80000100a00 */
[----:B------:R0:W-:Y:S04]  /*63e60*/  STL.64 [R1+0x898], R6 ;  /* 0x0008980601007387 */ /* 0x0001e80000100a00 */
[----:B0-----:R-:W3:Y:S04]  /*63e70*/  LDL.LU.64 R6, [R1+0xcce8] ;  /* 0x00cce80001067983 */ /* 0x001ee80000300a00 */
[----:B------:R-:W3:Y:S04]  /*63e80*/  LDL.LU.64 R4, [R1+0xcce0] ;  /* 0x00cce00001047983 */ /* 0x000ee80000300a00 */
[----:B------:R-:W3:Y:S02]  /*63e90*/  LDL.LU.64 R24, [R1+0xccd8] ;  /* 0x00ccd80001187983 */ /* 0x000ee40000300a00 */
[----:B---3--:R-:W-:Y:S06]  /*63ea0*/  HMMA.16816.F32.BF16 R4, R8, R24, R4 ;  /* 0x000000180804723c */ /* 0x008fec0000041804 */
[----:B------:R-:W-:-:S15]  /*63eb0*/  IMAD.MOV.U32 R0, RZ, RZ, R24 ;  /* 0x000000ffff007224 */ /* 0x000fde00078e0018 */
[----:B------:R-:W-:-:S02]  /*63ec0*/  NOP ;  /* 0x0000000000007918 */ /* 0x000fc40000000000 */
[----:B------:R-:W-:Y:S04]  /*63ed0*/  STL.64 [R1+0x880], R4 ;  /* 0x0008800401007387 */ /* 0x000fe80000100a00 */
[----:B------:R0:W-:Y:S04]  /*63ee0*/  STL.64 [R1+0x888], R6 ;  /* 0x0008880601007387 */ /* 0x0001e80000100a00 */
[----:B0-----:R-:W3:Y:S01]  /*63ef0*/  LDL.LU R6, [R1+0xccd0] ;  /* 0x00ccd00001067983 */ /* 0x001ee20000300800 */
[----:B------:R-:W-:-:S03]  /*63f00*/  IMAD.MOV.U32 R7, RZ, RZ, R25 ;  /* 0x000000ffff077224 */ /* 0x000fc600078e0019 */
[----:B------:R-:W4:Y:S04]  /*63f10*/  LDL.LU.64 R4, [R1+0xccc8] ;  /* 0x00ccc80001047983 */ /* 0x000f280000300a00 */
[----:B------:R-:W2:Y:S02]  /*63f20*/  LDL.LU.64 R24, [R1+0xccc0] ;  /* 0x00ccc00001187983 */ /* 0x000ea40000300a00 */
[----:B--2---:R-:W-:Y:S02]  /*63f30*/  HMMA.16816.F32.BF16 R24, R8, R24, R20 ;  /* 0x000000180818723c */ /* 0x004fe40000041814 */
[----:B------:R-:W2:Y:S04]  /*63f40*/  LDL.LU.64 R22, [R1+0xccb8] ;  /* 0x00ccb80001167983 */ /* 0x000ea80000300a00 */
[----:B------:R-:W3:-:S15]  /*63f50*/  LDL.LU.64 R20, [R1+0xccb0] ;  /* 0x00ccb00001147983 */ /* 0x000ede0000300a00 */
[----:B------:R-:W-:-:S02]  /*63f60*/  NOP ;  /* 0x0000000000007918 */ /* 0x000fc40000000000 */
[----:B------:R0:W-:Y:S04]  /*63f70*/  STL.64 [R1+0x870], R24 ;  /* 0x0008701801007387 */ /* 0x0001e80000100a00 */
[----:B------:R-:W-:Y:S04]  /*63f80*/  STL.64 [R1+0x878], R26 ;  /* 0x0008781a01007387 */ /* 0x000fe80000100a00 */
[----:B0-----:R-:W4:Y:S01]  /*63f90*/  LDL.LU.64 R24, [R1+0xcca8] ;  /* 0x00cca80001187983 */ /* 0x001f220000300a00 */
[----:B---3--:R-:W-:Y:S03]  /*63fa0*/  HMMA.16816.F32.BF16 R8, R8, R20, R12 ;  /* 0x000000140808723c */ /* 0x008fe6000004180c */
[----:B------:R-:W4:Y:S04]  /*63fb0*/  LDL.LU.64 R14, [R1+0xcca0] ;  /* 0x00cca000010e7983 */ /* 0x000f280000300a00 */
[----:B------:R-:W4:-:S15]  /*63fc0*/  LDL.LU.64 R12, [R1+0xcc98] ;  /* 0x00cc9800010c7983 */ /* 0x000f1e0000300a00 */
[----:B------:R-:W-:-:S01]  /*63fd0*/  NOP ;  /* 0x0000000000007918 */ /* 0x000fc20000000000 */
[----:B------:R0:W-:Y:S04]  /*63fe0*/  STL.64 [R1+0x330], R8 ;  /* 0x0003300801007387 */ /* 0x0001e80000100a00 */
[----:B------:R1:W-:Y:S04]  /*63ff0*/  STL.64 [R1+0x338], R10 ;  /* 0x0003380a01007387 */ /* 0x0003e80000100a00 */
[----:B0-----:R-:W3:Y:S04]  /*64000*/  LDL.LU.64 R8, [R1+0x1950] ;  /* 0x0019500001087983 */ /* 0x001ee80000300a00 */
[----:B-1----:R-:W3:Y:S01]  /*64010*/  LDL.LU.64 R10, [R1+0x1958] ;  /* 0x00195800010a7983 */ /* 0x002ee20000300a00 */
[----:B----4-:R-:W-:-:S15]  /*64020*/  HMMA.16816.F32.BF16 R16, R12, R24, R16 ;  /* 0x000000180c10723c */ /* 0x010fde0000041810 */
[----:B------:R-:W-:-:S08]  /*64030*/  NOP ;  /* 0x0000000000007918 */ /* 0x000fd00000000000 */
[----:B------:R-:W-:Y:S04]  /*64040*/  STL.64 [R1+0x1d0], R16 ;  /* 0x0001d01001007387 */ /* 0x000fe80000100a00 */
[----:B------:R0:W-:Y:S04]  /*64050*/  STL.64 [R1+0x1d8], R18 ;  /* 0x0001d81201007387 */ /* 0x0001e80000100a00 */
[----:B0-----:R-:W4:Y:S04]  /*64060*/  LDL.LU.64 R18, [R1+0xcc90] ;  /* 0x00cc900001127983 */ /* 0x001f280000300a00 */
[----:B------:R-:W4:Y:S04]  /*64070*/  LDL.LU.64 R16, [R1+0xcc88] ;  /* 0x00cc880001107983 */ /* 0x000f280000300a00 */
[----:B------:R0:W-:Y:S04]  /*64080*/  STL.64 [R1+0xcc80], R24 ;  /* 0x00cc801801007387 */ /* 0x0001e80000100a00 */
[----:B0-----:R-:W4:Y:S04]  /*64090*/  LDL.LU.64 R24, [R1+0x1850] ;  /* 0x0018500001187983 */ /* 0x001f280000300a00 */
[----:B------:R-:W4:Y:S01]  /*640a0*/  LDL.LU.64 R26, [R1+0x1858] ;  /* 0x00185800011a7983 */ /* 0x000f220000300a00 */
[----:B---3--:R-:W-:Y:S03]  /*640b0*/  HMMA.16816.F32.BF16 R8, R12, R4, R8 ;  /* 0x000000040c08723c */ /* 0x008fe60000041808 */
[----:B------:R-:W-:Y:S04]  /*640c0*/  STL [R1+0xcc60], R6 ;  /* 0x00cc600601007387 */ /* 0x000fe80000100800 */
[----:B------:R-:W-:-:S15]  /*640d0*/  STL.64 [R1+0xcc58], R4 ;  /* 0x00cc580401007387 */ /* 0x000fde0000100a00 */
[----:B------:R-:W-:-:S01]  /*640e0*/  NOP ;  /* 0x0000000000007918 */ /* 0x000fc20000000000 */
[----:B------:R-:W-:Y:S04]  /*640f0*/  STL.64 [R1+0x1c0], R8 ;  /* 0x0001c00801007387 */ /* 0x000fe80000100a00 */
[----:B------:R-:W-:Y:S04]  /*64100*/  STL.64 [R1+0x1c8], R10 ;  /* 0x0001c80a01007387 */ /* 0x000fe80000100a00 */
[----:B--2---:R-:W0:Y:S04]  /*64110*/  LDSM.16.MT88.4 R8, [R23+UR4+0x80] ;  /* 0x000080041708783b */ /* 0x004e280008004200 */
[----:B------:R-:W-:Y:S04]  /*64120*/  STL [R1+0xcc40], R23 ;  /* 0x00cc401701007387 */ /* 0x000fe80000100800 */
[----:B------:R-:W-:Y:S04]  /*64130*/  STL.64 [R1+0xcc38], R20 ;  /* 0x00cc381401007387 */ /* 0x000fe80000100a00 */
[----:B0-----:R-:W-:Y:S04]  /*64140*/  STL.64 [R1+0xca90], R10 ;  /* 0x00ca900a01007387 */ /* 0x001fe80000100a00 */
[----:B------:R-:W-:Y:S01]  /*64150*/  STL.64 [R1+0xca88], R8 ;  /* 0x00ca880801007387 */ /* 0x000fe20000100a00 */
[----:B----4-:R-:W-:-:S15]  /*64160*/  HMMA.16816.F32.BF16 R24, R12, R16, R24 ;  /* 0x000000100c18723c */ /* 0x010fde0000041818 */
[----:B------:R-:W-:-:S08]  /*64170*/  NOP ;  /* 0x0000000000007918 */ /* 0x000fd00000000000 */
[----:B------:R0:W-:Y:S04]  /*64180*/  STL.64 [R1+0x6c0], R24 ;  /* 0x0006c01801007387 */ /* 0x0001e80000100a00 */
[----:B------:R1:W-:Y:S04]  /*64190*/  STL.64 [R1+0x6c8], R26 ;  /* 0x0006c81a01007387 */ /* 0x0003e80000100a00 */
[----:B0-----:R-:W2:Y:S01]  /*641a0*/  LDL.LU.64 R24, [R1+0xcc80] ;  /* 0x00cc800001187983 */ /* 0x001ea20000300a00 */
[----:B------:R-:W-:Y:S02]  /*641b0*/  IMAD.MOV.U32 R8, RZ, RZ, R19 ;  /* 0x000000ffff087224 */ /* 0x000fe400078e0013 */
[----:B------:R-:W-:-:S02]  /*641c0*/  IMAD.MOV.U32 R9, RZ, RZ, R18 ;  /* 0x000000ffff097224 */ /* 0x000fc400078e0012 */
[----:B-1----:R-:W-:Y:S02]  /*641d0*/  IMAD.MOV.U32 R27, RZ, RZ, R16 ;  /* 0x000000ffff1b7224 */ /* 0x002fe400078e0010 */
[----:B------:R-:W-:Y:S02]  /*641e0*/  IMAD.MOV.U32 R26, RZ, RZ, R17 ;  /* 0x000000ffff1a7224 */ /* 0x000fe400078e0011 */
[----:B------:R-:W3:Y:S01]  /*641f0*/  LDL.LU.64 R16, [R1+0x1750] ;  /* 0x0017500001107983 */ /* 0x000ee20000300a00 */
[----:B------:R-:W-:Y:S02]  /*64200*/  IMAD.MOV.U32 R20, RZ, RZ, R22 ;  /* 0x000000ffff147224 */ /* 0x000fe400078e0016 */
[----:B------:R-:W-:Y:S01]  /*64210*/  IMAD.MOV.U32 R21, RZ, RZ, R28 ;  /* 0x000000ffff157224 */ /* 0x000fe200078e001c */
[----:B------:R-:W3:Y:S04]  /*64220*/  LDL.LU.64 R18, [R1+0x1758] ;  /* 0x0017580001127983 */ /* 0x000ee80000300a00 */
[----:B------:R-:W4:Y:S04]  /*64230*/  LDL.LU R22, [R1+0xcc7c] ;  /* 0x00cc7c0001167983 */ /* 0x000f280000300800 */
[----:B------:R-:W3:Y:S04]  /*64240*/  LDL.LU R28, [R1+0xcc78] ;  /* 0x00cc7800011c7983 */ /* 0x000ee80000300800 */
[----:B------:R-:W-:Y:S04]  /*64250*/  STL.64 [R1+0xcb98], R26 ;  /* 0x00cb981a01007387 */ /* 0x000fe80000100a00 */
[----:B--2---:R0:W-:Y:S04]  /*64260*/  STL.64 [R1+0xcb90], R24 ;  /* 0x00cb901801007387 */ /* 0x0041e80000100a00 */
[----:B0-----:R-:W2:Y:S04]  /*64270*/  LDL.64 R24, [R1+0x20] ;  /* 0x0000200001187983 */ /* 0x001ea80000100a00 */
[----:B--2---:R0:W-:Y:S02]  /*64280*/  STL.64 [R1+0xcbb0], R24 ;  /* 0x00cbb01801007387 */ /* 0x0041e40000100a00 */
[----:B0-----:R-:W-:-:S02]  /*64290*/  IMAD.MOV.U32 R24, RZ, RZ, R0 ;  /* 0x000000ffff187224 */ /* 0x001fc400078e0000 */
[----:B------:R-:W-:Y:S01]  /*642a0*/  IMAD.MOV.U32 R25, RZ, RZ, R7 ;  /* 0x000000ffff197224 */ /* 0x000fe200078e0007 */
[----:B------:R-:W2:Y:S04]  /*642b0*/  LDL.LU R0, [R1+0xcc74] ;  /* 0x00cc740001007983 */ /* 0x000ea80000300800 */
[----:B------:R-:W2:Y:S04]  /*642c0*/  LDL.LU.64 R4, [R1+0x1640] ;  /* 0x0016400001047983 */ /* 0x000ea80000300a00 */
[----:B------:R-:W2:Y:S04]  /*642d0*/  LDL.LU.64 R6, [R1+0x1648] ;  /* 0x0016480001067983 */ /* 0x000ea80000300a00 */
[----:B------:R0:W-:Y:S02]  /*642e0*/  STL.64 [R1+0xcbc8], R24 ;  /* 0x00cbc81801007387 */ /* 0x0001e40000100a00 */
[----:B0-----:R-:W-:-:S02]  /*642f0*/  IMAD.MOV.U32 R24, RZ, RZ, R2 ;  /* 0x000000ffff187224 */ /* 0x001fc400078e0002 */
[----:B------:R-:W-:Y:S01]  /*64300*/  IMAD.MOV.U32 R25, RZ, RZ, R29 ;  /* 0x000000ffff197224 */ /* 0x000fe200078e001d */
[----:B------:R-:W2:Y:S04]  /*64310*/  LDL.LU R2, [R1+0xcc70] ;  /* 0x00cc700001027983 */ /* 0x000ea80000300800 */
[----:B------:R3:W-:Y:S02]  /*64320*/  STL.64 [R1+0xcbe0], R24 ;  /* 0x00cbe01801007387 */ /* 0x0007e40000100a00 */
[----:B---3--:R-:W-:Y:S01]  /*64330*/  MOV R24, R28 ;  /* 0x0000001c00187202 */ /* 0x008fe20000000f00 */
[----:B----4-:R-:W-:-:S07]  /*64340*/  IMAD.MOV.U32 R25, RZ, RZ, R22 ;  /* 0x000000ffff197224 */ /* 0x010fce00078e0016 */
[----:B------:R-:W-:Y:S01]  /*64350*/  HMMA.16816.F32.BF16 R24, R12, R24, R16 ;  /* 0x000000180c18723c */ /* 0x000fe20000041810 */
[----:B------:R-:W3:-:S15]  /*64360*/  LDL.LU.64 R16, [R1+0xcc68] ;  /* 0x00cc680001107983 */ /* 0x000ede0000300a00 */
[----:B------:R-:W-:-:S07]  /*64370*/  NOP ;  /* 0x0000000000007918 */ /* 0x000fce0000000000 */
[----:B------:R3:W-:Y:S04]  /*64380*/  STL.64 [R1+0x6b0], R24 ;  /* 0x0006b01801007387 */ /* 0x0007e80000100a00 */
[----:B------:R-:W-:Y:S01]  /*64390*/  STL.64 [R1+0x6b8], R26 ;  /* 0x0006b81a01007387 */ /* 0x000fe20000100a00 */
[----:B---3--:R-:W-:Y:S02]  /*643a0*/  IMAD.MOV.U32 R24, RZ, RZ, R17 ;  /* 0x000000ffff187224 */ /* 0x008fe400078e0011 */
[----:B------:R-:W-:Y:S02]  /*643b0*/  IMAD.MOV.U32 R25, RZ, RZ, R16 ;  /* 0x000000ffff197224 */ /* 0x000fe400078e0010 */
[----:B------:R-:W3:Y:S04]  /*643c0*/  LDL.LU.64 R16, [R1+0x1450] ;  /* 0x0014500001107983 */ /* 0x000ee80000300a00 */
[----:B------:R-:W4:Y:S04]  /*643d0*/  LDL.LU.64 R18, [R1+0x1458] ;  /* 0x0014580001127983 */ /* 0x000f280000300a00 */
[----:B----4-:R-:W-:Y:S04]  /*643e0*/  STL.64 [R1+0xcc50], R18 ;  /* 0x00cc501201007387 */ /* 0x010fe80000100a00 */
[----:B---3--:R0:W-:Y:S04]  /*643f0*/  STL.64 [R1+0xcc48], R16 ;  /* 0x00cc481001007387 */ /* 0x0081e80000100a00 */
[----:B0-----:R-:W3:Y:S04]  /*64400*/  LDL.LU.64 R16, [R1+0x1540] ;  /* 0x0015400001107983 */ /* 0x001ee80000300a00 */
[----:B------:R-:W3:Y:S04]  /*64410*/  LDL.LU.64 R18, [R1+0x1548] ;  /* 0x0015480001127983 */ /* 0x000ee80000300a00 */
[----:B------:R0:W-:Y:S04]  /*64420*/  STL.64 [R1+0xcbf8], R24 ;  /* 0x00cbf81801007387 */ /* 0x0001e80000100a00 */
[----:B0-----:R-:W4:Y:S04]  /*64430*/  LDL.64 R24, [R1+0x60] ;  /* 0x0000600001187983 */ /* 0x001f280000100a00 */
[----:B----4-:R0:W-:Y:S04]  /*64440*/  STL.64 [R1+0xcc10], R24 ;  /* 0x00cc101801007387 */ /* 0x0101e80000100a00 */
[----:B0-----:R-:W2:Y:S02]  /*64450*/  LDL.64 R24, [R1+0xc0] ;  /* 0x0000c00001187983 */ /* 0x001ea40000100a00 */
[----:B--2---:R-:W-:-:S15]  /*64460*/  HMMA.16816.F32.BF16 R4, R12, R24, R4 ;  /* 0x000000180c04723c */ /* 0x004fde0000041804 */
[----:B------:R-:W-:-:S08]  /*64470*/  NOP ;  /* 0x0000000000007918 */ /* 0x000fd00000000000 */
[----:B------:R-:W-:Y:S04]  /*64480*/  STL.64 [R1+0x6a0], R4 ;  /* 0x0006a00401007387 */ /* 0x000fe80000100a00 */
[----:B------:R0:W-:Y:S04]  /*64490*/  STL.64 [R1+0x6a8], R6 ;  /* 0x0006a80601007387 */ /* 0x0001e80000100a00 */
[----:B0-----:R-:W2:Y:S04]  /*644a0*/  LDL.LU R6, [R1+0xcc60] ;  /* 0x00cc600001067983 */ /* 0x001ea80000300800 */
[----:B------:R-:W4:Y:S01]  /*644b0*/  LDL.LU.64 R4, [R1+0xcc58] ;  /* 0x00cc580001047983 */ /* 0x000f220000300a00 */
[----:B------:R-:W-:-:S02]  /*644c0*/  IMAD.MOV.U32 R10, RZ, RZ, R24 ;  /* 0x000000ffff0a7224 */ /* 0x000fc400078e0018 */
[----:B------:R-:W-:Y:S02]  /*644d0*/  IMAD.MOV.U32 R7, RZ, RZ, R25 ;  /* 0x000000ffff077224 */ /* 0x000fe400078e0019 */
[----:B------:R-:W-:Y:S01]  /*644e0*/  IMAD.MOV.U32 R25, RZ, RZ, R3 ;  /* 0x000000ffff197224 */ /* 0x000fe200078e0003 */
[----:B---3--:R-:W-:Y:S01]  /*644f0*/  HMMA.16816.F32.BF16 R20, R12, R20, R16 ;  /* 0x000000140c14723c */ /* 0x008fe20000041810 */
[----:B--2---:R-:W-:-:S05]  /*64500*/  IMAD.MOV.U32 R24, RZ, RZ, R6 ;  /* 0x000000ffff187224 */ /* 0x004fca00078e0006 */
[----:B------:R0:W-:Y:S04]  /*64510*/  STL.64 [R1+0xcc28], R24 ;  /* 0x00cc281801007387 */ /* 0x0001e80000100a00 */
[----:B0-----:R-:W2:Y:S04]  /*64520*/  LDL.LU.64 R24, [R1+0x1350] ;  /* 0x0013500001187983 */ /* 0x001ea80000300a00 */
[----:B------:R-:W2:Y:S04]  /*64530*/  LDL.LU.64 R26, [R1+0x1358] ;  /* 0x00135800011a7983 */ /* 0x000ea80000300a00 */
[----:B------:R-:W-:Y:S04]  /*64540*/  STL [R1+0xcba8], R7 ;  /* 0x00cba80701007387 */ /* 0x000fe80000100800 */
[----:B----4-:R0:W-:Y:S04]  /*64550*/  STL.64 [R1+0xcba0], R4 ;  /* 0x00cba00401007387 */ /* 0x0101e80000100a00 */
[----:B------:R-:W3:Y:S04]  /*64560*/  LDL.LU.64 R18, [R1+0xcc50] ;  /* 0x00cc500001127983 */ /* 0x000ee80000300a00 */
[----:B------:R-:W3:Y:S01]  /*64570*/  LDL.LU.64 R16, [R1+0xcc48] ;  /* 0x00cc480001107983 */ /* 0x000ee20000300a00 */
[----:B0-----:R-:W-:-:S02]  /*64580*/  IMAD.MOV.U32 R4, RZ, RZ, R2 ;  /* 0x000000ffff047224 */ /* 0x001fc400078e0002 */
[----:B------:R-:W-:Y:S01]  /*64590*/  IMAD.MOV.U32 R5, RZ, RZ, R0 ;  /* 0x000000ffff057224 */ /* 0x000fe200078e0000 */
[----:B------:R-:W-:Y:S04]  /*645a0*/  STL.64 [R1+0x690], R20 ;  /* 0x0006901401007387 */ /* 0x000fe80000100a00 */
[----:B------:R0:W-:Y:S04]  /*645b0*/  STL.64 [R1+0x698], R22 ;  /* 0x0006981601007387 */ /* 0x0001e80000100a00 */
[----:B0-----:R-:W4:Y:S04]  /*645c0*/  LDL.LU R23, [R1+0xcc40] ;  /* 0x00cc400001177983 */ /* 0x001f280000300800 */
[----:B------:R-:W4:Y:S01]  /*645d0*/  LDL.LU.64 R20, [R1+0xcc38] ;  /* 0x00cc380001147983 */ /* 0x000f220000300a00 */
[----:B---3--:R-:W-:Y:S03]  /*645e0*/  HMMA.16816.F32.BF16 R4, R12, R4, R16 ;  /* 0x000000040c04723c */ /* 0x008fe60000041810 */
[----:B------:R-:W2:-:S15]  /*645f0*/  LDL.LU.64 R16, [R1+0xcc30] ;  /* 0x00cc300001107983 */ /* 0x000e9e0000300a00 */
[----:B------:R-:W-:-:S05]  /*64600*/  NOP ;  /* 0x0000000000007918 */ /* 0x000fca0000000000 */
[----:B------:R-:W-:Y:S04]  /*64610*/  STL.64 [R1+0x680], R4 ;  /* 0x0006800401007387 */ /* 0x000fe80000100a00 */
[----:B------:R2:W-:Y:S02]  /*64620*/  STL.64 [R1+0x688], R6 ;  /* 0x0006880601007387 */ /* 0x0005e40000100a00 */
[----:B--2---:R-:W-:Y:S06]  /*64630*/  HMMA.16816.F32.BF16 R4, R12, R16, R24 ;  /* 0x000000100c04723c */ /* 0x004fec0000041818 */
[----:B------:R-:W-:-:S15]  /*64640*/  IMAD.MOV.U32 R22, RZ, RZ, R16 ;  /* 0x000000ffff167224 */ /* 0x000fde00078e0010 */
[----:B------:R-:W-:-:S02]  /*64650*/  NOP ;  /* 0x0000000000007918 */ /* 0x000fc40000000000 */
[----:B------:R-:W-:Y:S04]  /*64660*/  STL.64 [R1+0x670], R4 ;  /* 0x0006700401007387 */ /* 0x000fe80000100a00 */
[----:B------:R-:W-:Y:S04]  /*64670*/  STL.64 [R1+0x678], R6 ;  /* 0x0006780601007387 */ /* 0x000fe80000100a00 */
[----:B------:R-:W2:Y:S04]  /*64680*/  LDL.LU.64 R24, [R1+0x1250] ;  /* 0x0012500001187983 */ /* 0x000ea80000300a00 */
[----:B------:R-:W2:Y:S04]  /*64690*/  LDL.LU.64 R26, [R1+0x1258] ;  /* 0x00125800011a7983 */ /* 0x000ea80000300a00 */
[----:B----4-:R-:W-:Y:S04]  /*646a0*/  STL.64 [R1+0xcbc0], R22 ;  /* 0x00cbc01601007387 */ /* 0x010fe80000100a00 */
[----:B------:R0:W-:Y:S04]  /*646b0*/  STL.64 [R1+0xcbb8], R20 ;  /* 0x00cbb81401007387 */ /* 0x0001e80000100a00 */
        /* <DEDUP_REMOVED lines=10> */
[----:B--2---:R-:W-:Y:S03]  /*64760*/  HMMA.16816.F32.BF16 R24, R12, R8, R24 ;  /* 0x000000080c18723c */ /* 0x004fe60000041818 */
[----:B----4-:R-:W-:Y:S04]  /*64770*/  STL.64 [R1+0xcc08], R22 ;  /* 0x00cc081601007387 */ /* 0x010fe80000100a00 */
[----:B---3--:R0:W-:Y:S04]  /*64780*/  STL.64 [R1+0xcc00], R20 ;  /* 0x00cc001401007387 */ /* 0x0081e80000100a00 */
[----:B0-----:R-:W2:Y:S04]  /*64790*/  LDL.LU.64 R20, [R1+0x740] ;  /* 0x0007400001147983 */ /* 0x001ea80000300a00 */
[----:B------:R-:W3:Y:S01]  /*647a0*/  LDL.LU.64 R22, [R1+0x748] ;  /* 0x0007480001167983 */ /* 0x000ee20000300a00 */
[----:B------:R-:W-:-:S03]  /*647b0*/  IMAD.MOV.U32 R11, RZ, RZ, R17 ;  /* 0x000000ffff0b7224 */ /* 0x000fc600078e0011 */
        /* <DEDUP_REMOVED lines=9> */
[----:B------:R-:W-:Y:S04]  /*64850*/  STL.64 [R1+0x668], R26 ;  /* 0x0006681a01007387 */ /* 0x000fe80000100a00 */
[----:B0-----:R-:W2:Y:S04]  /*64860*/  LDL.LU.64 R24, [R1+0xcc28] ;  /* 0x00cc280001187983 */ /* 0x001ea80000300a00 */
[----:B------:R0:W-:Y:S04]  /*64870*/  STL.64 [R1+0xcb08], R8 ;  /* 0x00cb080801007387 */ /* 0x0001e80000100a00 */
[----:B------:R1:W-:Y:S04]  /*64880*/  STL.64 [R1+0xcb78], R10 ;  /* 0x00cb780a01007387 */ /* 0x0003e80000100a00 */
[----:B0-----:R-:W4:Y:S04]  /*64890*/  LDL.LU.64 R8, [R1+0x1ac0] ;  /* 0x001ac00001087983 */ /* 0x001f280000300a00 */
[----:B-1----:R-:W4:Y:S01]  /*648a0*/  LDL.LU.64 R10, [R1+0x1ac8] ;  /* 0x001ac800010a7983 */ /* 0x002f220000300a00 */
[----:B--2---:R-:W-:Y:S03]  /*648b0*/  HMMA.16816.F32.BF16 R24, R12, R24, R20 ;  /* 0x000000180c18723c */ /* 0x004fe60000041814 */
[----:B------:R-:W2:Y:S04]  /*648c0*/  LDL.LU.64 R22, [R1+0xcc20] ;  /* 0x00cc200001167983 */ /* 0x000ea80000300a00 */
[----:B------:R-:W2:-:S15]  /*648d0*/  LDL.LU.64 R20, [R1+0xcc18] ;  /* 0x00cc180001147983 */ /* 0x000e9e0000300a00 */
[----:B------:R-:W-:-:S01]  /*648e0*/  NOP ;  /* 0x0000000000007918 */ /* 0x000fc20000000000 */
[----:B------:R0:W-:Y:S04]  /*648f0*/  STL.64 [R1+0x650], R24 ;  /* 0x0006501801007387 */ /* 0x0001e80000100a00 */
[----:B------:R-:W-:Y:S04]  /*64900*/  STL.64 [R1+0x658], R26 ;  /* 0x0006581a01007387 */ /* 0x000fe80000100a00 */
[----:B0-----:R-:W2:Y:S02]  /*64910*/  LDL.LU.64 R24, [R1+0xcc10] ;  /* 0x00cc100001187983 */ /* 0x001ea40000300a00 */
[----:B--2---:R-:W-:Y:S06]  /*64920*/  HMMA.16816.F32.BF16 R20, R12, R24, R20 ;  /* 0x000000180c14723c */ /* 0x004fec0000041814 */
[----:B------:R-:W-:-:S02]  /*64930*/  IMAD.MOV.U32 R2, RZ, RZ, R24 ;  /* 0x000000ffff027224 */ /* 0x000fc400078e0018 */
        /* <DEDUP_REMOVED lines=22> */
[----:B------:R-:W4:-:S15]  /*64aa0*/  LDL.LU.64 R20, [R1+0xcbb8] ;  /* 0x00cbb80001147983 */ /* 0x000f1e0000300a00 */
[----:B------:R-:W-:-:S02]  /*64ab0*/  NOP ;  /* 0x0000000000007918 */ /* 0x000fc40000000000 */
[----:B------:R0:W-:Y:S04]  /*64ac0*/  STL.64 [R1+0x610], R24 ;  /* 0x0006101801007387 */ /* 0x0001e80000100a00 */
[----:B------:R-:W-:Y:S04]  /*64ad0*/  STL.64 [R1+0x618], R26 ;  /* 0x0006181a01007387 */ /* 0x000fe80000100a00 */
[----:B0-----:R-:W3:Y:S02]  /*64ae0*/  LDL.LU.64 R24, [R1+0xcbb0] ;  /* 0x00cbb00001187983 */ /* 0x001ee40000300a00 */
[C---:B---3--:R-:W-:Y:S06]  /*64af0*/  HMMA.16816.F32.BF16 R4, R12.reuse, R24, R4 ;  /* 0x000000180c04723c */ /* 0x048fec0000041804 */
[----:B------:R-:W-:Y:S01]  /*64b00*/  IMAD.MOV.U32 R3, RZ, RZ, R25 ;  /* 0x000000ffff037224 */ /* 0x000fe200078e0019 */
[----:B----4-:R-:W-:-:S15]  /*64b10*/  HMMA.16816.F32.BF16 R12, R12, R20, R16 ;  /* 0x000000140c0c723c */ /* 0x010fde0000041810 */
[----:B------:R-:W-:-:S01]  /*64b20*/  NOP ;  /* 0x0000000000007918 */ /* 0x000fc20000000000 */
[----:B------:R-:W-:Y:S04]  /*64b30*/  STL.64 [R1+0x600], R4 ;  /* 0x0006000401007387 */ /* 0x000fe80000100a00 */
[----:B------:R0:W-:Y:S04]  /*64b40*/  STL.64 [R1+0x608], R6 ;  /* 0x0006080601007387 */ /* 0x0001e80000100a00 */
[----:B0-----:R-:W3:Y:S01]  /*64b50*/  LDL.LU R7, [R1+0xcba8] ;  /* 0x00cba80001077983 */ /* 0x001ee20000300800 */
[----:B------:R-:W-:-:S03]  /*64b60*/  IMAD.MOV.U32 R6, RZ, RZ, R24 ;  /* 0x000000ffff067224 */ /* 0x000fc600078e0018 */
[----:B------:R-:W4:Y:S04]  /*64b70*/  LDL.LU.64 R4, [R1+0xcba0] ;  /* 0x00cba00001047983 */ /* 0x000f280000300a00 */
[----:B------:R-:W2:Y:S04]  /*64b80*/  LDL.LU.64 R26, [R1+0xcb98] ;  /* 0x00cb9800011a7983 */ /* 0x000ea80000300a00 */
[----:B------:R-:W3:Y:S04]  /*64b90*/  LDL.LU.64 R24, [R1+0xcb90] ;  /* 0x00cb900001187983 */ /* 0x000ee80000300a00 */
[----:B------:R-:W3:Y:S04]  /*64ba0*/  LDL.LU.64 R18, [R1+0xcb88] ;  /* 0x00cb880001127983 */ /* 0x000ee80000300a00 */
[----:B------:R-:W3:Y:S04]  /*64bb0*/  LDL.LU.64 R16, [R1+0xcb80] ;  /* 0x00cb800001107983 */ /* 0x000ee80000300a00 */
[----:B------:R0:W-:Y:S04]  /*64bc0*/  STL.64 [R1+0x1b0], R12 ;  /* 0x0001b00c01007387 */ /* 0x0001e80000100a00 */
[----:B------:R1:W-:Y:S04]  /*64bd0*/  STL.64 [R1+0x1b8], R14 ;  /* 0x0001b80e01007387 */ /* 0x0003e80000100a00 */
[----:B0-----:R-:W4:Y:S04]  /*64be0*/  LDL.LU.64 R12, [R1+0x19c0] ;  /* 0x0019c000010c7983 */ /* 0x001f280000300a00 */
[----:B-1----:R-:W4:Y:S04]  /*64bf0*/  LDL.LU.64 R14, [R1+0x19c8] ;  /* 0x0019c800010e7983 */ /* 0x002f280000300a00 */
[----:B------:R-:W-:Y:S01]  /*64c00*/  STL.64 [R1+0xcb70], R20 ;  /* 0x00cb701401007387 */ /* 0x000fe20000100a00 */
[----:B---3--:R-:W-:-:S15]  /*64c10*/  HMMA.16816.F32.BF16 R8, R16, R24, R8 ;  /* 0x000000181008723c */ /* 0x008fde0000041808 */
[----:B------:R-:W-:-:S08]  /*64c20*/  NOP ;  /* 0x0000000000007918 */ /* 0x000fd00000000000 */
[----:B------:R-:W-:Y:S04]  /*64c30*/  STL.64 [R1+0x470], R8 ;  /* 0x0004700801007387 */ /* 0x000fe80000100a00 */
[----:B------:R0:W-:Y:S04]  /*64c40*/  STL.64 [R1+0x478], R10 ;  /* 0x0004780a01007387 */ /* 0x0001e80000100a00 */
[----:B0-----:R-:W3:Y:S01]  /*64c50*/  LDL.LU.64 R10, [R1+0xcb78] ;  /* 0x00cb7800010a7983 */ /* 0x001ee20000300a00 */
[----:B----4-:R-:W-:Y:S01]  /*64c60*/  HMMA.16816.F32.BF16 R12, R16, R4, R12 ;  /* 0x00000004100c723c */ /* 0x010fe2000004180c */
[----:B--2---:R-:W-:Y:S01]  /*64c70*/  IMAD.MOV.U32 R20, RZ, RZ, R27 ;  /* 0x000000ffff147224 */ /* 0x004fe200078e001b */
[----:B------:R-:W-:Y:S01]  /*64c80*/  MOV R21, R26 ;  /* 0x0000001a00157202 */ /* 0x000fe20000000f00 */
[----:B------:R0:W-:Y:S01]  /*64c90*/  STL.64 [R1+0xca98], R24 ;  /* 0x00ca981801007387 */ /* 0x0001e20000100a00 */
[----:B------:R-:W-:-:S03]  /*64ca0*/  IMAD.MOV.U32 R8, RZ, RZ, R22 ;  /* 0x000000ffff087224 */ /* 0x000fc600078e0016 */
[----:B0-----:R-:W2:Y:S04]  /*64cb0*/  LDL.LU.64 R24, [R1+0x18c0] ;  /* 0x0018c00001187983 */ /* 0x001ea80000300a00 */
[----:B------:R-:W2:-:S12]  /*64cc0*/  LDL.LU.64 R26, [R1+0x18c8] ;  /* 0x0018c800011a7983 */ /* 0x000e980000300a00 */
[----:B------:R-:W-:Y:S04]  /*64cd0*/  STL.64 [R1+0x460], R12 ;  /* 0x0004600c01007387 */ /* 0x000fe80000100a00 */
[----:B------:R-:W-:Y:S04]  /*64ce0*/  STL.64 [R1+0x468], R14 ;  /* 0x0004680e01007387 */ /* 0x000fe80000100a00 */
[----:B------:R-:W-:Y:S04]  /*64cf0*/  STL [R1+0xca7c], R5 ;  /* 0x00ca7c0501007387 */ /* 0x000fe80000100800 */
[----:B------:R-:W-:Y:S04]  /*64d00*/  STL [R1+0xcab8], R4 ;  /* 0x00cab80401007387 */ /* 0x000fe80000100800 */
[----:B------:R-:W0:Y:S01]  /*64d10*/  LDSM.16.MT88.4 R12, [R23+UR4+0x100] ;  /* 0x00010004170c783b */ /* 0x000e220008004200 */
[----:B---3--:R-:W-:-:S05]  /*64d20*/  IMAD.MOV.U32 R9, RZ, RZ, R11 ;  /* 0x000000ffff097224 */ /* 0x008fca00078e000b */
[----:B------:R1:W-:Y:S04]  /*64d30*/  STL.64 [R1+0xcb20], R8 ;  /* 0x00cb200801007387 */ /* 0x0003e80000100a00 */
[----:B-1----:R-:W3:Y:S01]  /*64d40*/  LDL.64 R8, [R1+0xa0] ;  /* 0x0000a00001087983 */ /* 0x002ee20000100a00 */
[----:B--2---:R-:W-:Y:S03]  /*64d50*/  HMMA.16816.F32.BF16 R24, R16, R20, R24 ;  /* 0x000000141018723c */ /* 0x004fe60000041818 */
[----:B---3--:R1:W-:Y:S04]  /*64d60*/  STL.64 [R1+0xcb38], R8 ;  /* 0x00cb380801007387 */ /* 0x0083e80000100a00 */
[----:B-1----:R-:W2:Y:S04]  /*64d70*/  LDL.64 R8, [R1+0xb0] ;  /* 0x0000b00001087983 */ /* 0x002ea80000100a00 */
[----:B--2---:R1:W-:Y:S02]  /*64d80*/  STL.64 [R1+0xcb50], R8 ;  /* 0x00cb500801007387 */ /* 0x0043e40000100a00 */
[----:B-1----:R-:W-:-:S02]  /*64d90*/  IMAD.MOV.U32 R8, RZ, RZ, R10 ;  /* 0x000000ffff087224 */ /* 0x002fc400078e000a */
[----:B------:R-:W-:-:S05]  /*64da0*/  IMAD.MOV.U32 R9, RZ, RZ, R7 ;  /* 0x000000ffff097224 */ /* 0x000fca00078e0007 */
[----:B------:R1:W-:Y:S04]  /*64db0*/  STL.64 [R1+0xcb68], R8 ;  /* 0x00cb680801007387 */ /* 0x0003e80000100a00 */
[----:B-1----:R-:W2:Y:S04]  /*64dc0*/  LDL.64 R8, [R1+0xd0] ;  /* 0x0000d00001087983 */ /* 0x002ea80000100a00 */
[----:B0-----:R-:W-:Y:S04]  /*64dd0*/  STL.64 [R1+0xc9a0], R14 ;  /* 0x00c9a00e01007387 */ /* 0x001fe80000100a00 */
[----:B------:R0:W-:Y:S04]  /*64de0*/  STL.64 [R1+0xc998], R12 ;  /* 0x00c9980c01007387 */ /* 0x0001e80000100a00 */
[----:B0-----:R-:W3:Y:S04]  /*64df0*/  LDL.64 R12, [R1+0x70] ;  /* 0x00007000010c7983 */ /* 0x001ee80000100a00 */
[----:B------:R-:W2:Y:S04]  /*64e00*/  LDL.LU.64 R20, [R1+0x17c0] ;  /* 0x0017c00001147983 */ /* 0x000ea80000300a00 */
[----:B------:R-:W2:Y:S04]  /*64e10*/  LDL.LU.64 R22, [R1+0x17c8] ;  /* 0x0017c80001167983 */ /* 0x000ea80000300a00 */
[----:B------:R0:W-:Y:S04]  /*64e20*/  STL.64 [R1+0xef0], R24 ;  /* 0x000ef01801007387 */ /* 0x0001e80000100a00 */
[----:B------:R-:W-:Y:S04]  /*64e30*/  STL.64 [R1+0xef8], R26 ;  /* 0x000ef81a01007387 */ /* 0x000fe80000100a00 */
[----:B------:R-:W4:Y:S01]  /*64e40*/  LDL.LU.64 R4, [R1+0x11e0] ;  /* 0x0011e00001047983 */ /* 0x000f220000300a00 */
[----:B0-----:R-:W-:-:S03]  /*64e50*/  IMAD.MOV.U32 R24, RZ, RZ, R6 ;  /* 0x000000ffff187224 */ /* 0x001fc600078e0006 */
        /* <DEDUP_REMOVED lines=13> */
[----:B------:R-:W-:-:S03]  /*64f30*/  IMAD.MOV.U32 R25, RZ, RZ, R3 ;  /* 0x000000ffff197224 */ /* 0x000fc600078e0003 */
[----:B----4-:R-:W-:Y:S04]  /*64f40*/  STL.64 [R1+0xcb60], R6 ;  /* 0x00cb600601007387 */ /* 0x010fe80000100a00 */
[----:B---3--:R0:W-:Y:S04]  /*64f50*/  STL.64 [R1+0xcb58], R4 ;  /* 0x00cb580401007387 */ /* 0x0081e80000100a00 */
[----:B0-----:R-:W3:Y:S04]  /*64f60*/  LDL.LU.64 R4, [R1+0x16b0] ;  /* 0x0016b00001047983 */ /* 0x001ee80000300a00 */
[----:B------:R-:W3:Y:S04]  /*64f70*/  LDL.LU.64 R6, [R1+0x16b8] ;  /* 0x0016b80001067983 */ /* 0x000ee80000300a00 */
[----:B------:R0:W-:Y:S04]  /*64f80*/  STL.64 [R1+0xcab0], R24 ;  /* 0x00cab01801007387 */ /* 0x0001e80000100a00 */
[----:B0-----:R-:W4:Y:S04]  /*64f90*/  LDL.64 R24, [R1+0x30] ;  /* 0x0000300001187983 */ /* 0x001f280000100a00 */
[----:B----4-:R0:W-:Y:S04]  /*64fa0*/  STL.64 [R1+0xcac0], R24 ;  /* 0x00cac01801007387 */ /* 0x0101e80000100a00 */
[----:B0-----:R-:W4:Y:S01]  /*64fb0*/  LDL.64 R24, [R1+0x40] ;  /* 0x0000400001187983 */ /* 0x001f220000100a00 */
[----:B--2---:R-:W-:Y:S03]  /*64fc0*/  HMMA.16816.F32.BF16 R20, R16, R8, R20 ;  /* 0x000000081014723c */ /* 0x004fe60000041814 */
[----:B----4-:R0:W-:Y:S04]  /*64fd0*/  STL.64 [R1+0xcad8], R24 ;  /* 0x00cad81801007387 */ /* 0x0101e80000100a00 */
[----:B0-----:R-:W2:Y:S01]  /*64fe0*/  LDL.64 R24, [R1+0x50] ;  /* 0x0000500001187983 */ /* 0x001ea20000100a00 */
[----:B------:R-:W-:-:S03]  /*64ff0*/  IMAD.MOV.U32 R15, RZ, RZ, R9 ;  /* 0x000000ffff0f7224 */ /* 0x000fc600078e0009 */
[----:B--2---:R-:W-:-:S12]  /*65000*/  STL.64 [R1+0xcaf0], R24 ;  /* 0x00caf01801007387 */ /* 0x004fd80000100a00 */
[----:B------:R0:W-:Y:S04]  /*65010*/  STL.64 [R1+0xee0], R20 ;  /* 0x000ee01401007387 */ /* 0x0001e80000100a00 */
[----:B------:R1:W-:Y:S04]  /*65020*/  STL.64 [R1+0xee8], R22 ;  /* 0x000ee81601007387 */ /* 0x0003e80000100a00 */
[----:B0-----:R-:W2:Y:S01]  /*65030*/  LDL.LU.64 R20, [R1+0xcb70] ;  /* 0x00cb700001147983 */ /* 0x001ea20000300a00 */
[----:B-1----:R-:W-:-:S03]  /*65040*/  IMAD.MOV.U32 R22, RZ, RZ, R8 ;  /* 0x000000ffff167224 */ /* 0x002fc600078e0008 */
[----:B------:R-:W3:Y:S04]  /*65050*/  LDL.LU.64 R8, [R1+0xcb68] ;  /* 0x00cb680001087983 */ /* 0x000ee80000300a00 */
[----:B------:R-:W-:Y:S01]  /*65060*/  STL [R1+0xca78], R15 ;  /* 0x00ca780f01007387 */ /* 0x000fe20000100800 */
[----:B---3--:R-:W-:Y:S03]  /*65070*/  HMMA.16816.F32.BF16 R8, R16, R8, R4 ;  /* 0x000000081008723c */ /* 0x008fe60000041804 */
[----:B------:R-:W3:Y:S04]  /*65080*/  LDL.LU.64 R6, [R1+0xcb60] ;  /* 0x00cb600001067983 */ /* 0x000ee80000300a00 */
[----:B------:R-:W3:-:S15]  /*65090*/  LDL.LU.64 R4, [R1+0xcb58] ;  /* 0x00cb580001047983 */ /* 0x000ede0000300a00 */
[----:B------:R-:W-:-:S01]  /*650a0*/  NOP ;  /* 0x0000000000007918 */ /* 0x000fc20000000000 */
[----:B------:R0:W-:Y:S04]  /*650b0*/  STL.64 [R1+0xed0], R8 ;  /* 0x000ed00801007387 */ /* 0x0001e80000100a00 */
[----:B------:R-:W-:Y:S04]  /*650c0*/  STL.64 [R1+0xed8], R10 ;  /* 0x000ed80a01007387 */ /* 0x000fe80000100a00 */
[----:B0-----:R-:W3:Y:S02]  /*650d0*/  LDL.LU.64 R8, [R1+0xcb50] ;  /* 0x00cb500001087983 */ /* 0x001ee40000300a00 */
[----:B---3--:R-:W-:Y:S06]  /*650e0*/  HMMA.16816.F32.BF16 R4, R16, R8, R4 ;  /* 0x000000081004723c */ /* 0x008fec0000041804 */
[----:B------:R-:W-:-:S02]  /*650f0*/  IMAD.MOV.U32 R28, RZ, RZ, R8 ;  /* 0x000000ffff1c7224 */ /* 0x000fc400078e0008 */
[----:B------:R-:W-:-:S15]  /*65100*/  IMAD.MOV.U32 R23, RZ, RZ, R9 ;  /* 0x000000ffff177224 */ /* 0x000fde00078e0009 */
[----:B------:R-:W-:Y:S04]  /*65110*/  STL.64 [R1+0xec0], R4 ;  /* 0x000ec00401007387 */ /* 0x000fe80000100a00 */
[----:B------:R0:W-:Y:S04]  /*65120*/  STL.64 [R1+0xec8], R6 ;  /* 0x000ec80601007387 */ /* 0x0001e80000100a00 */
[----:B0-----:R-:W3:Y:S04]  /*65130*/  LDL.LU.64 R6, [R1+0xcb48] ;  /* 0x00cb480001067983 */ /* 0x001ee80000300a00 */
[----:B------:R-:W3:Y:S04]  /*65140*/  LDL.LU.64 R4, [R1+0xcb40] ;  /* 0x00cb400001047983 */ /* 0x000ee80000300a00 */
[----:B------:R-:W3:Y:S04]  /*65150*/  LDL.LU.64 R8, [R1+0xcb38] ;  /* 0x00cb380001087983 */ /* 0x000ee80000300a00 */
[----:B------:R-:W-:Y:S04]  /*65160*/  STL.64 [R1+0xcaa8], R22 ;  /* 0x00caa81601007387 */ /* 0x000fe80000100a00 */
[----:B--2---:R0:W-:Y:S04]  /*65170*/  STL.64 [R1+0xcaa0], R20 ;  /* 0x00caa01401007387 */ /* 0x0041e80000100a00 */
[----:B0-----:R-:W2:Y:S04]  /*65180*/  LDL.LU.64 R20, [R1+0x12c0] ;  /* 0x0012c00001147983 */ /* 0x001ea80000300a00 */
[----:B------:R-:W2:Y:S01]  /*65190*/  LDL.LU.64 R22, [R1+0x12c8] ;  /* 0x0012c80001167983 */ /* 0x000ea20000300a00 */
[----:B---3--:R-:W-:Y:S06]  /*651a0*/  HMMA.16816.F32.BF16 R4, R16, R8, R4 ;  /* 0x000000081004723c */ /* 0x008fec0000041804 */
[----:B------:R-:W-:-:S02]  /*651b0*/  IMAD.MOV.U32 R15, RZ, RZ, R8 ;  /* 0x000000ffff0f7224 */ /* 0x000fc400078e0008 */
[----:B------:R-:W-:-:S15]  /*651c0*/  IMAD.MOV.U32 R29, RZ, RZ, R9 ;  /* 0x000000ffff1d7224 */ /* 0x000fde00078e0009 */
[----:B------:R-:W-:Y:S04]  /*651d0*/  STL.64 [R1+0xeb0], R4 ;  /* 0x000eb00401007387 */ /* 0x000fe80000100a00 */
[----:B------:R0:W-:Y:S04]  /*651e0*/  STL.64 [R1+0xeb8], R6 ;  /* 0x000eb80601007387 */ /* 0x0001e80000100a00 */
[----:B0-----:R-:W3:Y:S04]  /*651f0*/  LDL.LU.64 R6, [R1+0xcb30] ;  /* 0x00cb300001067983 */ /* 0x001ee80000300a00 */
[----:B------:R-:W3:Y:S04]  /*65200*/  LDL.LU.64 R4, [R1+0xcb28] ;  /* 0x00cb280001047983 */ /* 0x000ee80000300a00 */
[----:B------:R-:W3:Y:S02]  /*65210*/  LDL.LU.64 R8, [R1+0xcb20] ;  /* 0x00cb200001087983 */ /* 0x000ee40000300a00 */
[----:B---3--:R-:W-:Y:S02]  /*65220*/  HMMA.16816.F32.BF16 R8, R16, R8, R4 ;  /* 0x000000081008723c */ /* 0x008fe40000041804 */
[----:B------:R-:W3:Y:S04]  /*65230*/  LDL.LU.64 R6, [R1+0xcb18] ;  /* 0x00cb180001067983 */ /* 0x000ee80000300a00 */
[----:B------:R-:W3:-:S15]  /*65240*/  LDL.LU.64 R4, [R1+0xcb10] ;  /* 0x00cb100001047983 */ /* 0x000ede0000300a00 */
[----:B------:R-:W-:-:S02]  /*65250*/  NOP ;  /* 0x0000000000007918 */ /* 0x000fc40000000000 */
[----:B------:R0:W-:Y:S04]  /*65260*/  STL.64 [R1+0xea0], R8 ;  /* 0x000ea00801007387 */ /* 0x0001e80000100a00 */
[----:B------:R2:W-:Y:S04]  /*65270*/  STL.64 [R1+0xea8], R10 ;  /* 0x000ea80a01007387 */ /* 0x0005e80000100a00 */
[----:B0-----:R-:W2:Y:S04]  /*65280*/  LDL.LU.64 R8, [R1+0xcb08] ;  /* 0x00cb080001087983 */ /* 0x001ea80000300a00 */
[----:B------:R-:W-:Y:S01]  /*65290*/  STL [R1+0xcae8], R15 ;  /* 0x00cae80f01007387 */ /* 0x000fe20000100800 */
[C---:B---3--:R-:W-:Y:S06]  /*652a0*/  HMMA.16816.F32.BF16 R4, R16.reuse, R12, R4 ;  /* 0x0000000c1004723c */ /* 0x048fec0000041804 */
[----:B--2---:R-:W-:-:S15]  /*652b0*/  HMMA.16816.F32.BF16 R8, R16, R8, R20 ;  /* 0x000000081008723c */ /* 0x004fde0000041814 */
[----:B------:R-:W-:-:S08]  /*652c0*/  NOP ;  /* 0x0000000000007918 */ /* 0x000fd00000000000 */
[----:B------:R-:W-:Y:S04]  /*652d0*/  STL.64 [R1+0xe90], R8 ;  /* 0x000e900801007387 */ /* 0x000fe80000100a00 */
[----:B------:R-:W-:Y:S04]  /*652e0*/  STL.64 [R1+0xe98], R10 ;  /* 0x000e980a01007387 */ /* 0x000fe80000100a00 */
[----:B------:R0:W-:Y:S04]  /*652f0*/  STL.64 [R1+0xcae0], R12 ;  /* 0x00cae00c01007387 */ /* 0x0001e80000100a00 */
[----:B------:R-:W-:Y:S04]  /*65300*/  STL.64 [R1+0xe80], R4 ;  /* 0x000e800401007387 */ /* 0x000fe80000100a00 */
[----:B------:R-:W-:Y:S04]  /*65310*/  STL.64 [R1+0xe88], R6 ;  /* 0x000e880601007387 */ /* 0x000fe80000100a00 */
[----:B0-----:R-:W2:Y:S04]  /*65320*/  LDL.LU.64 R12, [R1+0x11b0] ;  /* 0x0011b000010c7983 */ /* 0x001ea80000300a00 */
[----:B------:R-:W3:Y:S01]  /*65330*/  LDL.LU.64 R14, [R1+0x11b8] ;  /* 0x0011b800010e7983 */ /* 0x000ee20000300a00 */
[----:B------:R-:W-:-:S02]  /*65340*/  IMAD.MOV.U32 R24, RZ, RZ, R2 ;  /* 0x000000ffff187224 */ /* 0x000fc400078e0002 */
[----:B------:R-:W-:Y:S01]  /*65350*/  IMAD.MOV.U32 R25, RZ, RZ, R0 ;  /* 0x000000ffff197224 */ /* 0x000fe200078e0000 */
[----:B---3--:R-:W-:Y:S04]  /*65360*/  STL.64 [R1+0xcb00], R14 ;  /* 0x00cb000e01007387 */ /* 0x008fe80000100a00 */
[----:B--2---:R0:W-:Y:S04]  /*65370*/  STL.64 [R1+0xcaf8], R12 ;  /* 0x00caf80c01007387 */ /* 0x0041e80000100a00 */
[----:B0-----:R-:W2:Y:S04]  /*65380*/  LDL.LU.64 R12, [R1+0x11c0] ;  /* 0x0011c000010c7983 */ /* 0x001ea80000300a00 */
[----:B------:R-:W2:Y:S04]  /*65390*/  LDL.LU.64 R14, [R1+0x11c8] ;  /* 0x0011c800010e7983 */ /* 0x000ea80000300a00 */
[----:B------:R-:W3:Y:S04]  /*653a0*/  LDL.LU.64 R4, [R1+0x1190] ;  /* 0x0011900001047983 */ /* 0x000ee80000300a00 */
[----:B------:R-:W4:Y:S01]  /*653b0*/  LDL.LU.64 R6, [R1+0x1198] ;  /* 0x0011980001067983 */ /* 0x000f220000300a00 */
[C---:B--2---:R-:W-:Y:S03]  /*653c0*/  HMMA.16816.F32.BF16 R24, R16.reuse, R24, R12 ;  /* 0x000000181018723c */ /* 0x044fe6000004180c */
[----:B----4-:R-:W-:Y:S04]  /*653d0*/  STL.64 [R1+0xcad0], R6 ;  /* 0x00cad00601007387 */ /* 0x010fe80000100a00 */
[----:B---3--:R0:W-:Y:S04]  /*653e0*/  STL.64 [R1+0xcac8], R4 ;  /* 0x00cac80401007387 */ /* 0x0081e80000100a00 */
[----:B0-----:R-:W2:Y:S04]  /*653f0*/  LDL.LU.64 R4, [R1+0x11a0] ;  /* 0x0011a00001047983 */ /* 0x001ea80000300a00 */
[----:B------:R-:W2:Y:S04]  /*65400*/  LDL.LU.64 R6, [R1+0x11a8] ;  /* 0x0011a80001067983 */ /* 0x000ea80000300a00 */
[----:B------:R-:W3:Y:S04]  /*65410*/  LDL.LU.64 R20, [R1+0x1180] ;  /* 0x0011800001147983 */ /* 0x000ee80000300a00 */
[----:B------:R-:W3:Y:S04]  /*65420*/  LDL.LU.64 R22, [R1+0x1188] ;  /* 0x0011880001167983 */ /* 0x000ee80000300a00 */
[----:B------:R-:W4:Y:S04]  /*65430*/  LDL.LU.64 R8, [R1+0x430] ;  /* 0x0004300001087983 */ /* 0x000f280000300a00 */
[----:B------:R-:W4:Y:S04]  /*65440*/  LDL.LU.64 R10, [R1+0x438] ;  /* 0x00043800010a7983 */ /* 0x000f280000300a00 */
[----:B------:R-:W2:Y:S04]  /*65450*/  LDL.LU.64 R14, [R1+0xcb00] ;  /* 0x00cb0000010e7983 */ /* 0x000ea80000300a00 */
[----:B------:R-:W2:Y:S04]  /*65460*/  LDL.LU.64 R12, [R1+0xcaf8] ;  /* 0x00caf800010c7983 */ /* 0x000ea80000300a00 */
[----:B------:R0:W-:Y:S04]  /*65470*/  STL.64 [R1+0xe70], R24 ;  /* 0x000e701801007387 */ /* 0x0001e80000100a00 */
[----:B------:R-:W-:Y:S04]  /*65480*/  STL.64 [R1+0xe78], R26 ;  /* 0x000e781a01007387 */ /* 0x000fe80000100a00 */
[----:B0-----:R-:W2:Y:S02]  /*65490*/  LDL.LU.64 R24, [R1+0xcaf0] ;  /* 0x00caf00001187983 */ /* 0x001ea40000300a00 */
[----:B--2---:R-:W-:Y:S06]  /*654a0*/  HMMA.16816.F32.BF16 R12, R16, R24, R12 ;  /* 0x00000018100c723c */ /* 0x004fec000004180c */
[----:B------:R-:W-:-:S15]  /*654b0*/  IMAD.MOV.U32 R3, RZ, RZ, R25 ;  /* 0x000000ffff037224 */ /* 0x000fde00078e0019 */
[----:B------:R-:W-:-:S02]  /*654c0*/  NOP ;  /* 0x0000000000007918 */ /* 0x000fc40000000000 */
[----:B------:R-:W-:Y:S04]  /*654d0*/  STL.64 [R1+0xe60], R12 ;  /* 0x000e600c01007387 */ /* 0x000fe80000100a00 */
[----:B------:R0:W-:Y:S04]  /*654e0*/  STL.64 [R1+0xe68], R14 ;  /* 0x000e680e01007387 */ /* 0x0001e80000100a00 */
[----:B0-----:R-:W2:Y:S01]  /*654f0*/  LDL.LU R15, [R1+0xcae8] ;  /* 0x00cae800010f7983 */ /* 0x001ea20000300800 */
[----:B------:R-:W-:-:S03]  /*65500*/  IMAD.MOV.U32 R14, RZ, RZ, R24 ;  /* 0x000000ffff0e7224 */ /* 0x000fc600078e0018 */
[----:B------:R-:W3:Y:S04]  /*65510*/  LDL.LU.64 R12, [R1+0xcae0] ;  /* 0x00cae000010c7983 */ /* 0x000ee80000300a00 */
[----:B------:R-:W4:Y:S04]  /*65520*/  LDL.LU.64 R24, [R1+0xcad8] ;  /* 0x00cad80001187983 */ /* 0x000f280000300a00 */
[----:B------:R-:W-:Y:S01]  /*65530*/  STL [R1+0xca20], R14 ;  /* 0x00ca200e01007387 */ /* 0x000fe20000100800 */
[----:B----4-:R-:W-:Y:S03]  /*65540*/  HMMA.16816.F32.BF16 R4, R16, R24, R4 ;  /* 0x000000181004723c */ /* 0x010fe60000041804 */
[----:B---3--:R0:W-:Y:S04]  /*65550*/  STL.64 [R1+0xca18], R12 ;  /* 0x00ca180c01007387 */ /* 0x0081e80000100a00 */
[----:B--2---:R1:W-:Y:S01]  /*65560*/  STL [R1+0xca80], R15 ;  /* 0x00ca800f01007387 */ /* 0x0043e20000100800 */
[----:B------:R-:W-:Y:S01]  /*65570*/  MOV R2, R24 ;  /* 0x0000001800027202 */ /* 0x000fe20000000f00 */
[----:B------:R-:W-:-:S02]  /*65580*/  IMAD.MOV.U32 R0, RZ, RZ, R25 ;  /* 0x000000ffff007224 */ /* 0x000fc400078e0019 */
[----:B0-----:R-:W2:Y:S04]  /*65590*/  LDL.LU.64 R12, [R1+0x1aa0] ;  /* 0x001aa000010c7983 */ /* 0x001ea80000300a00 */
[----:B-1----:R-:W2:Y:S08]  /*655a0*/  LDL.LU.64 R14, [R1+0x1aa8] ;  /* 0x001aa800010e7983 */ /* 0x002eb00000300a00 */
[----:B------:R-:W-:Y:S04]  /*655b0*/  STL.64 [R1+0xe50], R4 ;  /* 0x000e500401007387 */ /* 0x000fe80000100a00 */
[----:B------:R0:W-:Y:S04]  /*655c0*/  STL.64 [R1+0xe58], R6 ;  /* 0x000e580601007387 */ /* 0x0001e80000100a00 */
[----:B0-----:R-:W3:Y:S04]  /*655d0*/  LDL.LU.64 R6, [R1+0xcad0] ;  /* 0x00cad00001067983 */ /* 0x001ee80000300a00 */
[----:B------:R-:W3:Y:S04]  /*655e0*/  LDL.LU.64 R4, [R1+0xcac8] ;  /* 0x00cac80001047983 */ /* 0x000ee80000300a00 */
[----:B------:R-:W3:Y:S02]  /*655f0*/  LDL.LU.64 R24, [R1+0xcac0] ;  /* 0x00cac00001187983 */ /* 0x000ee40000300a00 */
[----:B---3--:R-:W-:-:S15]  /*65600*/  HMMA.16816.F32.BF16 R4, R16, R24, R4 ;  /* 0x000000181004723c */ /* 0x008fde0000041804 */
[----:B------:R-:W-:-:S08]  /*65610*/  NOP ;  /* 0x0000000000007918 */ /* 0x000fd00000000000 */
[----:B------:R0:W-:Y:S04]  /*65620*/  STL.64 [R1+0xe40], R4 ;  /* 0x000e400401007387 */ /* 0x0001e80000100a00 */
[----:B------:R1:W-:Y:S04]  /*65630*/  STL.64 [R1+0xe48], R6 ;  /* 0x000e480601007387 */ /* 0x0003e80000100a00 */
[----:B0-----:R-:W3:Y:S01]  /*65640*/  LDL.LU R4, [R1+0xcab8] ;  /* 0x00cab80001047983 */ /* 0x001ee20000300800 */
[----:B-1----:R-:W-:Y:S02]  /*65650*/  IMAD.MOV.U32 R7, RZ, RZ, R24 ;  /* 0x000000ffff077224 */ /* 0x002fe400078e0018 */
[----:B------:R-:W-:-:S02]  /*65660*/  IMAD.MOV.U32 R6, RZ, RZ, R25 ;  /* 0x000000ffff067224 */ /* 0x000fc400078e0019 */
[----:B------:R-:W4:Y:S02]  /*65670*/  LDL.LU.64 R24, [R1+0xcab0] ;  /* 0x00cab00001187983 */ /* 0x000f240000300a00 */
[----:B----4-:R-:W-:Y:S02]  /*65680*/  HMMA.16816.F32.BF16 R24, R16, R24, R20 ;  /* 0x000000181018723c */ /* 0x010fe40000041814 */
[----:B------:R-:W4:Y:S04]  /*65690*/  LDL.LU.64 R22, [R1+0xcaa8] ;  /* 0x00caa80001167983 */ /* 0x000f280000300a00 */
[----:B------:R-:W2:-:S15]  /*656a0*/  LDL.LU.64 R20, [R1+0xcaa0] ;  /* 0x00caa00001147983 */ /* 0x000e9e0000300a00 */
[----:B------:R-:W-:-:S02]  /*656b0*/  NOP ;  /* 0x0000000000007918 */ /* 0x000fc40000000000 */
[----:B------:R0:W-:Y:S04]  /*656c0*/  STL.64 [R1+0xe30], R24 ;  /* 0x000e301801007387 */ /* 0x0001e80000100a00 */
[----:B------:R-:W-:Y:S04]  /*656d0*/  STL.64 [R1+0xe38], R26 ;  /* 0x000e381a01007387 */ /* 0x000fe80000100a00 */
[----:B0-----:R-:W3:Y:S01]  /*656e0*/  LDL.LU.64 R24, [R1+0xca98] ;  /* 0x00ca980001187983 */ /* 0x001ee20000300a00 */
[----:B--2---:R-:W-:Y:S03]  /*656f0*/  HMMA.16816.F32.BF16 R16, R16, R20, R8 ;  /* 0x000000141010723c */ /* 0x004fe60000041808 */
[----:B------:R-:W3:Y:S04]  /*65700*/  LDL.LU.64 R10, [R1+0xca90] ;  /* 0x00ca9000010a7983 */ /* 0x000ee80000300a00 */
[----:B------:R-:W3:-:S15]  /*65710*/  LDL.LU.64 R8, [R1+0xca88] ;  /* 0x00ca880001087983 */ /* 0x000ede0000300a00 */
[----:B------:R-:W-:-:S01]  /*65720*/  NOP ;  /* 0x0000000000007918 */ /* 0x000fc20000000000 */
[----:B------:R0:W-:Y:S04]  /*65730*/  STL.64 [R1+0x450], R16 ;  /* 0x0004501001007387 */ /* 0x0001e80000100a00 */
[----:B------:R1:W-:Y:S04]  /*65740*/  STL.64 [R1+0x458], R18 ;  /* 0x0004581201007387 */ /* 0x0003e80000100a00 */
[----:B0-----:R-:W2:Y:S04]  /*65750*/  LDL.LU.64 R16, [R1+0x19a0] ;  /* 0x0019a00001107983 */ /* 0x001ea80000300a00 */
[----:B-1----:R-:W2:Y:S04]  /*65760*/  LDL.LU.64 R18, [R1+0x19a8] ;  /* 0x0019a80001127983 */ /* 0x002ea80000300a00 */
[----:B------:R-:W-:Y:S04]  /*65770*/  STL [R1+0xc9a8], R21 ;  /* 0x00c9a81501007387 */ /* 0x000fe80000100800 */
[----:B----4-:R-:W-:Y:S04]  /*65780*/  STL [R1+0xca6c], R22 ;  /* 0x00ca6c1601007387 */ /* 0x010fe80000100800 */
[----:B------:R0:W-:Y:S04]  /*65790*/  STL [R1+0xca68], R20 ;  /* 0x00ca681401007387 */ /* 0x0001e80000100800 */
[----:B0-----:R-:W4:Y:S01]  /*657a0*/  LDL.64 R20, [R1] ;  /* 0x0000000001147983 */ /* 0x001f220000100a00 */
[----:B---3--:R-:W-:-:S15]  /*657b0*/  HMMA.16816.F32.BF16 R12, R8, R24, R12 ;  /* 0x00000018080c723c */ /* 0x008fde000004180c */
[----:B------:R-:W-:-:S08]  /*657c0*/  NOP ;  /* 0x0000000000007918 */ /* 0x000fd00000000000 */
[----:B------:R-:W-:Y:S04]  /*657d0*/  STL.64 [R1+0x3c0], R12 ;  /* 0x0003c00c01007387 */ /* 0x000fe80000100a00 */
[----:B------:R0:W-:Y:S02]  /*657e0*/  STL.64 [R1+0x3c8], R14 ;  /* 0x0003c80e01007387 */ /* 0x0001e40000100a00 */
[----:B0-----:R-:W0:Y:S02]  /*657f0*/  S2R R14, SR_TID.X ;  /* 0x00000000000e7919 */ /* 0x001e240000002100 */
[----:B------:R-:W3:Y:S04]  /*65800*/  LDL.LU R15, [R1+0xca80] ;  /* 0x00ca8000010f7983 */ /* 0x000ee80000300800 */
[----:B------:R1:W-:Y:S04]  /*65810*/  STL.64 [R1+0xca70], R24 ;  /* 0x00ca701801007387 */ /* 0x0003e80000100a00 */
[----:B-1----:R-:W4:Y:S04]  /*65820*/  LDL.LU.64 R24, [R1+0x18a0] ;  /* 0x0018a00001187983 */ /* 0x002f280000300a00 */
[----:B------:R-:W4:Y:S04]  /*65830*/  LDL.LU.64 R26, [R1+0x18a8] ;  /* 0x0018a800011a7983 */ /* 0x000f280000300a00 */
[----:B------:R-:W3:Y:S01]  /*65840*/  LDL.64 R12, [R1+0x90] ;  /* 0x00009000010c7983 */ /* 0x000ee20000100a00 */
[C---:B0-----:R-:W-:Y:S01]  /*65850*/  LOP3.LUT R5, R14.reuse, 0x7, RZ, 0xc0, !PT ;  /* 0x000000070e057812 */ /* 0x041fe200078ec0ff */
[----:B------:R-:W-:-:S02]  /*65860*/  IMAD.SHL.U32 R22, R14, 0x100, RZ ;  /* 0x000001000e167824 */ /* 0x000fc400078e00ff */
[----:B------:R-:W-:Y:S02]  /*65870*/  IMAD.SHL.U32 R14, R14, 0x2, RZ ;  /* 0x000000020e0e7824 */ /* 0x000fe400078e00ff */
[----:B------:R-:W-:-:S05]  /*65880*/  IMAD R5, R5, 0x210, RZ ;  /* 0x0000021005057824 */ /* 0x000fca00078e02ff */
[----:B------:R-:W-:Y:S02]  /*65890*/  LOP3.LUT R14, R5, 0x10, R14, 0x78, !PT ;  /* 0x00000010050e7812 */ /* 0x000fe400078e780e */
[----:B------:R-:W2:Y:S02]  /*658a0*/  LDL.LU R5, [R1+0xca7c] ;  /* 0x00ca7c0001057983 */ /* 0x000ea40000300800 */
[----:B------:R-:W-:-:S04]  /*658b0*/  LOP3.LUT R14, R14, 0x1000, R22, 0xf8, !PT ;  /* 0x000010000e0e7812 */ /* 0x000fc800078ef816 */
[----:B------:R-:W-:Y:S01]  /*658c0*/  LOP3.LUT R14, R14, 0x20, RZ, 0x3c, !PT ;  /* 0x000000200e0e7812 */ /* 0x000fe200078e3cff */
[----:B--2---:R-:W-:Y:S01]  /*658d0*/  HMMA.16816.F32.BF16 R16, R8, R4, R16 ;  /* 0x000000040810723c */ /* 0x004fe20000041810 */
[----:B---3--:R0:W-:Y:S05]  /*658e0*/  STL.64 [R1+0xca38], R12 ;  /* 0x00ca380c01007387 */ /* 0x0081ea0000100a00 */
[----:B------:R1:W-:-:S15]  /*658f0*/  STL.64 [R1+0xca00], R4 ;  /* 0x00ca000401007387 */ /* 0x0003de0000100a00 */
[----:B------:R-:W-:-:S02]  /*65900*/  NOP ;  /* 0x0000000000007918 */ /* 0x000fc40000000000 */
[----:B------:R-:W-:Y:S04]  /*65910*/  STL.64 [R1+0x3b0], R16 ;  /* 0x0003b01001007387 */ /* 0x000fe80000100a00 */
[----:B------:R-:W-:Y:S04]  /*65920*/  STL.64 [R1+0x3b8], R18 ;  /* 0x0003b81201007387 */ /* 0x000fe80000100a00 */
[----:B------:R-:W2:Y:S01]  /*65930*/  LDSM.16.MT88.4 R16, [R14+UR4+0x180] ;  /* 0x000180040e10783b */ /* 0x000ea20008004200 */
[----:B----4-:R-:W-:Y:S01]  /*65940*/  HMMA.16816.F32.BF16 R24, R8, R20, R24 ;  /* 0x000000140818723c */ /* 0x010fe20000041818 */
[----:B0-----:R-:W-:-:S02]  /*65950*/  IMAD.MOV.U32 R12, RZ, RZ, R15 ;  /* 0x000000ffff0c7224 */ /* 0x001fc400078e000f */
[----:B------:R-:W-:Y:S01]  /*65960*/  IMAD.MOV.U32 R13, RZ, RZ, R29 ;  /* 0x000000ffff0d7224 */ /* 0x000fe200078e001d */
[----:B------:R-:W3:Y:S04]  /*65970*/  LDL.LU R15, [R1+0xca78] ;  /* 0x00ca7800010f7983 */ /* 0x000ee80000300800 */
[----:B-1----:R-:W4:Y:S04]  /*65980*/  LDL.64 R4, [R1+0xc0] ;  /* 0x0000c00001047983 */ /* 0x002f280000100a00 */
[----:B------:R-:W-:Y:S04]  /*65990*/  STL.64 [R1+0xca50], R12 ;  /* 0x00ca500c01007387 */ /* 0x000fe80000100a00 */
[----:B--2---:R-:W-:Y:S04]  /*659a0*/  STL.64 [R1+0xc8a0], R18 ;  /* 0x00c8a01201007387 */ /* 0x004fe80000100a00 */
[----:B------:R0:W-:Y:S04]  /*659b0*/  STL.64 [R1+0xc898], R16 ;  /* 0x00c8981001007387 */ /* 0x0001e80000100a00 */
[----:B0-----:R-:W2:Y:S04]  /*659c0*/  LDL.64 R16, [R1+0x80] ;  /* 0x0000800001107983 */ /* 0x001ea80000100a00 */
[----:B------:R0:W-:Y:S04]  /*659d0*/  STL.64 [R1+0xbc0], R24 ;  /* 0x000bc01801007387 */ /* 0x0001e80000100a00 */
[----:B------:R1:W-:Y:S04]  /*659e0*/  STL.64 [R1+0xbc8], R26 ;  /* 0x000bc81a01007387 */ /* 0x0003e80000100a00 */
[----:B0-----:R-:W3:Y:S01]  /*659f0*/  LDL.LU.64 R24, [R1+0xca70] ;  /* 0x00ca700001187983 */ /* 0x001ee20000300a00 */
[----:B-1----:R-:W-:-:S03]  /*65a00*/  IMAD.MOV.U32 R26, RZ, RZ, R20 ;  /* 0x000000ffff1a7224 */ /* 0x002fc600078e0014 */
[----:B------:R-:W4:Y:S04]  /*65a10*/  LDL.LU R22, [R1+0xca6c] ;  /* 0x00ca6c0001167983 */ /* 0x000f280000300800 */
[----:B------:R-:W2:Y:S01]  /*65a20*/  LDL.LU R20, [R1+0xca68] ;  /* 0x00ca680001147983 */ /* 0x000ea20000300800 */
[----:B------:R-:W-:Y:S02]  /*65a30*/  IMAD.MOV.U32 R13, RZ, RZ, R23 ;  /* 0x000000ffff0d7224 */ /* 0x000fe400078e0017 */
[----:B------:R-:W-:-:S05]  /*65a40*/  IMAD.MOV.U32 R23, RZ, RZ, R21 ;  /* 0x000000ffff177224 */ /* 0x000fca00078e0015 */
[----:B------:R-:W-:Y:S04]  /*65a50*/  STL [R1+0xc9e0], R23 ;  /* 0x00c9e01701007387 */ /* 0x000fe80000100800 */
[----:B--2---:R-:W-:Y:S04]  /*65a60*/  STL [R1+0xc9dc], R20 ;  /* 0x00c9dc1401007387 */ /* 0x004fe80000100800 */
[----:B------:R-:W-:Y:S04]  /*65a70*/  STL [R1+0xc9d8], R26 ;  /* 0x00c9d81a01007387 */ /* 0x000fe80000100800 */
[----:B---3--:R0:W-:Y:S04]  /*65a80*/  STL.64 [R1+0xc9d0], R24 ;  /* 0x00c9d01801007387 */ /* 0x0081e80000100a00 */
[----:B0-----:R-:W2:Y:S04]  /*65a90*/  LDL.LU.64 R24, [R1+0x17a0] ;  /* 0x0017a00001187983 */ /* 0x001ea80000300a00 */
[----:B------:R-:W2:Y:S01]  /*65aa0*/  LDL.LU.64 R26, [R1+0x17a8] ;  /* 0x0017a800011a7983 */ /* 0x000ea20000300a00 */
[----:B----4-:R-:W-:-:S02]  /*65ab0*/  IMAD.MOV.U32 R20, RZ, RZ, R22 ;  /* 0x000000ffff147224 */ /* 0x010fc400078e0016 */
[----:B------:R-:W-:-:S07]  /*65ac0*/  IMAD.MOV.U32 R21, RZ, RZ, R15 ;  /* 0x000000ffff157224 */ /* 0x000fce00078e000f */
[----:B--2---:R-:W-:-:S15]  /*65ad0*/  HMMA.16816.F32.BF16 R20, R8, R20, R24 ;  /* 0x000000140814723c */ /* 0x004fde0000041818 */
[----:B------:R-:W-:-:S08]  /*65ae0*/  NOP ;  /* 0x0000000000007918 */ /* 0x000fd00000000000 */
[----:B------:R0:W-:Y:S04]  /*65af0*/  STL.64 [R1+0xbb0], R20 ;  /* 0x000bb01401007387 */ /* 0x0001e80000100a00 */
[----:B------:R1:W-:Y:S04]  /*65b00*/  STL.64 [R1+0xbb8], R22 ;  /* 0x000bb81601007387 */ /* 0x0003e80000100a00 */
[----:B0-----:R-:W2:Y:S04]  /*65b10*/  LDL.LU.64 R20, [R1+0x12a0] ;  /* 0x0012a00001147983 */ /* 0x001ea80000300a00 */
[----:B-1----:R-:W3:Y:S04]  /*65b20*/  LDL.LU.64 R22, [R1+0x12a8] ;  /* 0x0012a80001167983 */ /* 0x002ee80000300a00 */
[----:B---3--:R-:W-:Y:S04]  /*65b30*/  STL.64 [R1+0xca30], R22 ;  /* 0x00ca301601007387 */ /* 0x008fe80000100a00 */
[----:B--2---:R0:W-:Y:S04]  /*65b40*/  STL.64 [R1+0xca28], R20 ;  /* 0x00ca281401007387 */ /* 0x0041e80000100a00 */
[----:B0-----:R-:W2:Y:S04]  /*65b50*/  LDL.LU.64 R20, [R1+0x13a0] ;  /* 0x0013a00001147983 */ /* 0x001ea80000300a00 */
[----:B------:R-:W3:Y:S04]  /*65b60*/  LDL.LU.64 R22, [R1+0x13a8] ;  /* 0x0013a80001167983 */ /* 0x000ee80000300a00 */
[----:B---3--:R-:W-:Y:S04]  /*65b70*/  STL.64 [R1+0xca48], R22 ;  /* 0x00ca481601007387 */ /* 0x008fe80000100a00 */
[----:B--2---:R0:W-:Y:S04]  /*65b80*/  STL.64 [R1+0xca40], R20 ;  /* 0x00ca401401007387 */ /* 0x0041e80000100a00 */
        /* <DEDUP_REMOVED lines=8> */
[----:B------:R0:W-:Y:S04]  /*65c10*/  STL.64 [R1+0xc9e8], R24 ;  /* 0x00c9e81801007387 */ /* 0x0001e80000100a00 */
[----:B0-----:R-:W3:Y:S04]  /*65c20*/  LDL.LU.64 R24, [R1+0x1690] ;  /* 0x0016900001187983 */ /* 0x001ee80000300a00 */
[----:B------:R-:W3:Y:S01]  /*65c30*/  LDL.LU.64 R26, [R1+0x1698] ;  /* 0x00169800011a7983 */ /* 0x000ee20000300a00 */
[----:B------:R-:W-:Y:S01]  /*65c40*/  IMAD.MOV.U32 R12, RZ, RZ, R28 ;  /* 0x000000ffff0c7224 */ /* 0x000fe200078e001c */
[----:B------:R-:W-:Y:S01]  /*65c50*/  MOV R18, R5 ;  /* 0x0000000500127202 */ /* 0x000fe20000000f00 */
[----:B------:R-:W-:-:S05]  /*65c60*/  IMAD.MOV.U32 R19, RZ, RZ, R4 ;  /* 0x000000ffff137224 */ /* 0x000fca00078e0004 */
[C---:B--2---:R-:W-:Y:S06]  /*65c70*/  HMMA.16816.F32.BF16 R12, R8.reuse, R12, R20 ;  /* 0x0000000c080c723c */ /* 0x044fec0000041814 */
[----:B---3--:R-:W-:-:S15]  /*65c80*/  HMMA.16816.F32.BF16 R24, R8, R4, R24 ;  /* 0x000000040818723c */ /* 0x008fde0000041818 */
[----:B------:R-:W-:-:S08]  /*65c90*/  NOP ;  /* 0x0000000000007918 */ /* 0x000fd00000000000 */
[----:B------:R0:W-:Y:S04]  /*65ca0*/  STL.64 [R1+0xba0], R24 ;  /* 0x000ba01801007387 */ /* 0x0001e80000100a00 */
[----:B------:R-:W-:Y:S04]  /*65cb0*/  STL.64 [R1+0xba8], R26 ;  /* 0x000ba81a01007387 */ /* 0x000fe80000100a00 */
[----:B------:R-:W2:Y:S01]  /*65cc0*/  LDL.LU.64 R4, [R1+0xce0] ;  /* 0x000ce00001047983 */ /* 0x000ea20000300a00 */
[----:B0-----:R-:W-:-:S03]  /*65cd0*/  IMAD.MOV.U32 R24, RZ, RZ, R2 ;  /* 0x000000ffff187224 */ /* 0x001fc600078e0002 */
[----:B------:R-:W2:Y:S01]  /*65ce0*/  LDL.LU.64 R6, [R1+0xce8] ;  /* 0x000ce80001067983 */ /* 0x000ea20000300a00 */
[----:B------:R-:W-:-:S05]  /*65cf0*/  IMAD.MOV.U32 R25, RZ, RZ, R0 ;  /* 0x000000ffff197224 */ /* 0x000fca00078e0000 */
[----:B------:R0:W-:Y:S04]  /*65d00*/  STL.64 [R1+0xca08], R24 ;  /* 0x00ca081801007387 */ /* 0x0001e80000100a00 */
[----:B0-----:R-:W3:Y:S04]  /*65d10*/  LDL.64 R24, [R1+0x60] ;  /* 0x0000600001187983 */ /* 0x001ee80000100a00 */
[----:B------:R-:W4:Y:S04]  /*65d20*/  LDL.LU.64 R22, [R1+0xca60] ;  /* 0x00ca600001167983 */ /* 0x000f280000300a00 */
[----:B------:R-:W4:Y:S04]  /*65d30*/  LDL.LU.64 R20, [R1+0xca58] ;  /* 0x00ca580001147983 */ /* 0x000f280000300a00 */
[----:B------:R0:W-:Y:S04]  /*65d40*/  STL.64 [R1+0xb90], R12 ;  /* 0x000b900c01007387 */ /* 0x0001e80000100a00 */
[----:B------:R4:W-:Y:S04]  /*65d50*/  STL.64 [R1+0xb98], R14 ;  /* 0x000b980e01007387 */ /* 0x0009e80000100a00 */
[----:B0-----:R-:W4:Y:S02]  /*65d60*/  LDL.LU.64 R12, [R1+0xca50] ;  /* 0x00ca5000010c7983 */ /* 0x001f240000300a00 */
[----:B----4-:R-:W-:Y:S02]  /*65d70*/  HMMA.16816.F32.BF16 R12, R8, R12, R20 ;  /* 0x0000000c080c723c */ /* 0x010fe40000041814 */
[----:B------:R-:W4:Y:S04]  /*65d80*/  LDL.LU.64 R22, [R1+0xca48] ;  /* 0x00ca480001167983 */ /* 0x000f280000300a00 */
[----:B------:R-:W4:-:S15]  /*65d90*/  LDL.LU.64 R20, [R1+0xca40] ;  /* 0x00ca400001147983 */ /* 0x000f1e0000300a00 */
[----:B------:R-:W-:-:S02]  /*65da0*/  NOP ;  /* 0x0000000000007918 */ /* 0x000fc40000000000 */
[----:B------:R0:W-:Y:S04]  /*65db0*/  STL.64 [R1+0xb80], R12 ;  /* 0x000b800c01007387 */ /* 0x0001e80000100a00 */
[----:B------:R-:W-:Y:S04]  /*65dc0*/  STL.64 [R1+0xb88], R14 ;  /* 0x000b880e01007387 */ /* 0x000fe80000100a00 */
[----:B0-----:R-:W4:Y:S02]  /*65dd0*/  LDL.LU.64 R12, [R1+0xca38] ;  /* 0x00ca3800010c7983 */ /* 0x001f240000300a00 */
[----:B----4-:R-:W-:Y:S06]  /*65de0*/  HMMA.16816.F32.BF16 R20, R8, R12, R20 ;  /* 0x0000000c0814723c */ /* 0x010fec0000041814 */
[----:B------:R-:W-:-:S02]  /*65df0*/  IMAD.MOV.U32 R2, RZ, RZ, R12 ;  /* 0x000000ffff027224 */ /* 0x000fc400078e000c */
[----:B------:R-:W-:-:S15]  /*65e00*/  IMAD.MOV.U32 R0, RZ, RZ, R13 ;  /* 0x000000ffff007224 */ /* 0x000fde00078e000d */
[----:B------:R-:W-:Y:S04]  /*65e10*/  STL.64 [R1+0xb70], R20 ;  /* 0x000b701401007387 */ /* 0x000fe80000100a00 */
[----:B------:R0:W-:Y:S04]  /*65e20*/  STL.64 [R1+0xb78], R22 ;  /* 0x000b781601007387 */ /* 0x0001e80000100a00 */
[----:B0-----:R-:W4:Y:S04]  /*65e30*/  LDL.LU.64 R22, [R1+0xca30] ;  /* 0x00ca300001167983 */ /* 0x001f280000300a00 */
[----:B------:R-:W4:Y:S04]  /*65e40*/  LDL.LU.64 R20, [R1+0xca28] ;  /* 0x00ca280001147983 */ /* 0x000f280000300a00 */
[----:B------:R-:W3:Y:S04]  /*65e50*/  LDL.LU R14, [R1+0xca20] ;  /* 0x00ca2000010e7983 */ /* 0x000ee80000300800 */
[----:B------:R-:W2:Y:S04]  /*65e60*/  LDL.LU.64 R12, [R1+0xca18] ;  /* 0x00ca1800010c7983 */ /* 0x000ea80000300a00 */
[----:B------:R-:W-:Y:S04]  /*65e70*/  STL [R1+0xc958], R2 ;  /* 0x00c9580201007387 */ /* 0x000fe80000100800 */
[----:B------:R3:W-:Y:S04]  /*65e80*/  STL.64 [R1+0xc930], R16 ;  /* 0x00c9301001007387 */ /* 0x0007e80000100a00 */
[----:B------:R-:W-:Y:S01]  /*65e90*/  STL.64 [R1+0xc990], R18 ;  /* 0x00c9901201007387 */ /* 0x000fe20000100a00 */
[C---:B----4-:R-:W-:Y:S06]  /*65ea0*/  HMMA.16816.F32.BF16 R20, R8.reuse, R16, R20 ;  /* 0x000000100814723c */ /* 0x050fec0000041814 */
[----:B--2---:R-:W-:Y:S01]  /*65eb0*/  HMMA.16816.F32.BF16 R4, R8, R12, R4 ;  /* 0x0000000c0804723c */ /* 0x004fe20000041804 */
[----:B---3--:R-:W-:-:S02]  /*65ec0*/  IMAD.MOV.U32 R16, RZ, RZ, R14 ;  /* 0x000000ffff107224 */ /* 0x008fc400078e000e */
[----:B------:R-:W-:-:S14]  /*65ed0*/  IMAD.MOV.U32 R17, RZ, RZ, R3 ;  /* 0x000000ffff117224 */ /* 0x000fdc00078e0003 */
[----:B------:R-:W-:Y:S04]  /*65ee0*/  STL.64 [R1+0xb60], R20 ;  /* 0x000b601401007387 */ /* 0x000fe80000100a00 */
[----:B------:R-:W-:Y:S04]  /*65ef0*/  STL.64 [R1+0xb68], R22 ;  /* 0x000b681601007387 */ /* 0x000fe80000100a00 */
[----:B------:R0:W-:Y:S04]  /*65f00*/  STL.64 [R1+0xca10], R16 ;  /* 0x00ca101001007387 */ /* 0x0001e80000100a00 */
[----:B0-----:R-:W2:Y:S04]  /*65f10*/  LDL.LU.64 R16, [R1+0xcd0] ;  /* 0x000cd00001107983 */ /* 0x001ea80000300a00 */
[----:B------:R-:W2:Y:S04]  /*65f20*/  LDL.LU.64 R18, [R1+0xcd8] ;  /* 0x000cd80001127983 */ /* 0x000ea80000300a00 */
[----:B------:R0:W-:Y:S04]  /*65f30*/  STL.64 [R1+0xb50], R4 ;  /* 0x000b500401007387 */ /* 0x0001e80000100a00 */
[----:B------:R1:W-:Y:S04]  /*65f40*/  STL.64 [R1+0xb58], R6 ;  /* 0x000b580601007387 */ /* 0x0003e80000100a00 */
[----:B0-----:R-:W3:Y:S04]  /*65f50*/  LDL.LU.64 R4, [R1+0xcc0] ;  /* 0x000cc00001047983 */ /* 0x001ee80000300a00 */
[----:B-1----:R-:W3:Y:S04]  /*65f60*/  LDL.LU.64 R6, [R1+0xcc8] ;  /* 0x000cc80001067983 */ /* 0x002ee80000300a00 */
[----:B------:R-:W4:Y:S04]  /*65f70*/  LDL.LU.64 R20, [R1+0xca0] ;  /* 0x000ca00001147983 */ /* 0x000f280000300a00 */
[----:B------:R-:W2:Y:S01]  /*65f80*/  LDL.LU.64 R22, [R1+0xca8] ;  /* 0x000ca80001167983 */ /* 0x000ea20000300a00 */
[----:B------:R-:W-:-:S02]  /*65f90*/  IMAD.MOV.U32 R2, RZ, RZ, R12 ;  /* 0x000000ffff027224 */ /* 0x000fc400078e000c */
[----:B------:R-:W-:Y:S01]  /*65fa0*/  IMAD.MOV.U32 R3, RZ, RZ, R13 ;  /* 0x000000ffff037224 */ /* 0x000fe200078e000d */
[----:B--2---:R-:W-:Y:S04]  /*65fb0*/  STL.64 [R1+0xc9f8], R22 ;  /* 0x00c9f81601007387 */ /* 0x004fe80000100a00 */
[----:B----4-:R0:W-:Y:S04]  /*65fc0*/  STL.64 [R1+0xc9f0], R20 ;  /* 0x00c9f01401007387 */ /* 0x0101e80000100a00 */
[----:B0-----:R-:W2:Y:S04]  /*65fd0*/  LDL.LU.64 R20, [R1+0xcb0] ;  /* 0x000cb00001147983 */ /* 0x001ea80000300a00 */
[----:B------:R-:W2:Y:S04]  /*65fe0*/  LDL.LU.64 R22, [R1+0xcb8] ;  /* 0x000cb80001167983 */ /* 0x000ea80000300a00 */
[----:B------:R-:W4:Y:S04]  /*65ff0*/  LDL.LU.64 R12, [R1+0x2c0] ;  /* 0x0002c000010c7983 */ /* 0x000f280000300a00 */
[----:B------:R-:W3:Y:S01]  /*66000*/  LDL.LU.64 R14, [R1+0x2c8] ;  /* 0x0002c800010e7983 */ /* 0x000ee20000300a00 */
[----:B------:R-:W-:Y:S03]  /*66010*/  HMMA.16816.F32.BF16 R16, R8, R24, R16 ;  /* 0x000000180810723c */ /* 0x000fe60000041810 */
[----:B---3--:R-:W-:Y:S04]  /*66020*/  STL.64 [R1+0xc9b8], R14 ;  /* 0x00c9b80e01007387 */ /* 0x008fe80000100a00 */
[----:B----4-:R0:W-:Y:S04]  /*66030*/  STL.64 [R1+0xc9b0], R12 ;  /* 0x00c9b00c01007387 */ /* 0x0101e80000100a00 */
[----:B0-----:R-:W3:-:S12]  /*66040*/  LDL.64 R12, [R1+0x20] ;  /* 0x00002000010c7983 */ /* 0x001ed80000100a00 */
[----:B------:R0:W-:Y:S04]  /*66050*/  STL.64 [R1+0xb40], R16 ;  /* 0x000b401001007387 */ /* 0x0001e80000100a00 */
[----:B------:R1:W-:Y:S04]  /*66060*/  STL.64 [R1+0xb48], R18 ;  /* 0x000b481201007387 */ /* 0x0003e80000100a00 */
[----:B0-----:R-:W1:Y:S01]  /*66070*/  LDL.LU.64 R16, [R1+0xca10] ;  /* 0x00ca100001107983 */ /* 0x001e620000300a00 */
[----:B------:R-:W-:Y:S02]  /*66080*/  IMAD.MOV.U32 R29, RZ, RZ, R24 ;  /* 0x000000ffff1d7224 */ /* 0x000fe400078e0018 */
[----:B------:R-:W-:-:S02]  /*66090*/  IMAD.MOV.U32 R28, RZ, RZ, R25 ;  /* 0x000000ffff1c7224 */ /* 0x000fc400078e0019 */
[----:B------:R-:W2:Y:S01]  /*660a0*/  LDL.LU.64 R24, [R1+0xca08] ;  /* 0x00ca080001187983 */ /* 0x000ea20000300a00 */
[----:B-1----:R-:W-:Y:S03]  /*660b0*/  HMMA.16816.F32.BF16 R16, R8, R16, R4 ;  /* 0x000000100810723c */ /* 0x002fe60000041804 */
[----:B------:R-:W4:-:S15]  /*660c0*/  LDL.LU.64 R4, [R1+0xca00] ;  /* 0x00ca000001047983 */ /* 0x000f1e0000300a00 */
[----:B------:R-:W-:-:S05]  /*660d0*/  NOP ;  /* 0x0000000000007918 */ /* 0x000fca0000000000 */
[----:B------:R0:W-:Y:S04]  /*660e0*/  STL.64 [R1+0xb30], R16 ;  /* 0x000b301001007387 */ /* 0x0001e80000100a00 */
[----:B------:R1:W-:Y:S04]  /*660f0*/  STL.64 [R1+0xb38], R18 ;  /* 0x000b381201007387 */ /* 0x0003e80000100a00 */
[----:B0-----:R-:W3:Y:S04]  /*66100*/  LDL.LU.64 R16, [R1+0x1a40] ;  /* 0x001a400001107983 */ /* 0x001ee80000300a00 */
[----:B-1----:R-:W4:Y:S01]  /*66110*/  LDL.LU.64 R18, [R1+0x1a48] ;  /* 0x001a480001127983 */ /* 0x002f220000300a00 */
[C---:B--2---:R-:W-:Y:S03]  /*66120*/  HMMA.16816.F32.BF16 R24, R8.reuse, R24, R20 ;  /* 0x000000180818723c */ /* 0x044fe60000041814 */
[----:B----4-:R-:W-:Y:S04]  /*66130*/  STL.64 [R1+0xc9c8], R18 ;  /* 0x00c9c81201007387 */ /* 0x010fe80000100a00 */
[----:B---3--:R0:W-:Y:S04]  /*66140*/  STL.64 [R1+0xc9c0], R16 ;  /* 0x00c9c01001007387 */ /* 0x0081e80000100a00 */
[----:B0-----:R-:W2:Y:S04]  /*66150*/  LDL.LU.64 R16, [R1+0xa30] ;  /* 0x000a300001107983 */ /* 0x001ea80000300a00 */
[----:B------:R-:W2:Y:S04]  /*66160*/  LDL.LU.64 R18, [R1+0xa38] ;  /* 0x000a380001127983 */ /* 0x000ea80000300a00 */
[----:B------:R-:W3:Y:S04]  /*66170*/  LDL.LU.64 R22, [R1+0xc9f8] ;  /* 0x00c9f80001167983 */ /* 0x000ee80000300a00 */
[----:B------:R-:W3:Y:S04]  /*66180*/  LDL.LU.64 R20, [R1+0xc9f0] ;  /* 0x00c9f00001147983 */ /* 0x000ee80000300a00 */
[----:B------:R0:W-:Y:S04]  /*66190*/  STL.64 [R1+0xb20], R24 ;  /* 0x000b201801007387 */ /* 0x0001e80000100a00 */
[----:B------:R3:W-:Y:S04]  /*661a0*/  STL.64 [R1+0xb28], R26 ;  /* 0x000b281a01007387 */ /* 0x0007e80000100a00 */
[----:B0-----:R-:W3:Y:S01]  /*661b0*/  LDL.LU.64 R24, [R1+0xc9e8] ;  /* 0x00c9e80001187983 */ /* 0x001ee20000300a00 */
[----:B------:R-:W0:Y:S01]  /*661c0*/  S2R R6, SR_TID.X ;  /* 0x0000000000067919 */ /* 0x000e220000002100 */
[----:B------:R-:W-:Y:S01]  /*661d0*/  IMAD.MOV.U32 R7, RZ, RZ, R13 ;  /* 0x000000ffff077224 */ /* 0x000fe200078e000d */
[C---:B--2---:R-:W-:Y:S06]  /*661e0*/  HMMA.16816.F32.BF16 R16, R8.reuse, R12, R16 ;  /* 0x0000000c0810723c */ /* 0x044fec0000041810 */
[----:B---3--:R-:W-:Y:S01]  /*661f0*/  HMMA.16816.F32.BF16 R24, R8, R24, R20 ;  /* 0x000000180818723c */ /* 0x008fe20000041814 */
[----:B------:R-:W2:Y:S04]  /*66200*/  LDL.LU R23, [R1+0xc9e0] ;  /* 0x00c9e00001177983 */ /* 0x000ea80000300800 */
[----:B------:R-:W3:Y:S02]  /*66210*/  LDL.LU R20, [R1+0xc9dc] ;  /* 0x00c9dc0001147983 */ /* 0x000ee40000300800 */
[----:B0-----:R-:W-:Y:S01]  /*66220*/  LOP3.LUT R21, R6, 0x7, RZ, 0xc0, !PT ;  /* 0x0000000706157812 */ /* 0x001fe200078ec0ff */
[----:B------:R-:W-:-:S04]  /*66230*/  IMAD.MOV.U32 R22, RZ, RZ, R12 ;  /* 0x000000ffff167224 */ /* 0x000fc800078e000c */
[----:B------:R-:W-:-:S11]  /*66240*/  IMAD R21, R21, 0x210, RZ ;  /* 0x0000021015157824 */ /* 0x000fd600078e02ff */
[----:B------:R-:W-:Y:S04]  /*66250*/  STL.64 [R1+0xb10], R24 ;  /* 0x000b101801007387 */ /* 0x000fe80000100a00 */
[----:B------:R0:W-:Y:S04]  /*66260*/  STL.64 [R1+0xb18], R26 ;  /* 0x000b181a01007387 */ /* 0x0001e80000100a00 */
[----:B0-----:R-:W4:Y:S01]  /*66270*/  LDL.LU R26, [R1+0xc9d8] ;  /* 0x00c9d800011a7983 */ /* 0x001f220000300800 */
[C---:B------:R-:W-:Y:S02]  /*66280*/  IMAD.SHL.U32 R27, R6.reuse, 0x100, RZ ;  /* 0x00000100061b7824 */ /* 0x040fe400078e00ff */
[----:B------:R-:W-:Y:S01]  /*66290*/  IMAD.SHL.U32 R6, R6, 0x2, RZ ;  /* 0x0000000206067824 */ /* 0x000fe200078e00ff */
[----:B------:R-:W2:Y:S04]  /*662a0*/  LDL.LU.64 R24, [R1+0xc9d0] ;  /* 0x00c9d00001187983 */ /* 0x000ea80000300a00 */
[----:B------:R-:W-:Y:S04]  /*662b0*/  STL.64 [R1+0xb00], R16 ;  /* 0x000b001001007387 */ /* 0x000fe80000100a00 */
[----:B------:R0:W-:Y:S01]  /*662c0*/  STL.64 [R1+0xb08], R18 ;  /* 0x000b081201007387 */ /* 0x0001e20000100a00 */
[----:B------:R-:W-:-:S03]  /*662d0*/  LOP3.LUT R6, R21, 0x10, R6, 0x78, !PT ;  /* 0x0000001015067812 */ /* 0x000fc600078e7806 */
[----:B0-----:R-:W2:Y:S04]  /*662e0*/  LDL.LU.64 R18, [R1+0xc9c8] ;  /* 0x00c9c80001127983 */ /* 0x001ea80000300a00 */
[----:B------:R-:W2:Y:S04]  /*662f0*/  LDL.LU.64 R16, [R1+0xc9c0] ;  /* 0x00c9c00001107983 */ /* 0x000ea80000300a00 */
[----:B------:R-:W3:Y:S04]  /*66300*/  LDL.LU.64 R14, [R1+0xc9b8] ;  /* 0x00c9b800010e7983 */ /* 0x000ee80000300a00 */
[----:B------:R-:W3:Y:S04]  /*66310*/  LDL.LU.64 R12, [R1+0xc9b0] ;  /* 0x00c9b000010c7983 */ /* 0x000ee80000300a00 */
[----:B------:R-:W3:Y:S02]  /*66320*/  LDL.LU R21, [R1+0xc9a8] ;  /* 0x00c9a80001157983 */ /* 0x000ee40000300800 */
        /* <DEDUP_REMOVED lines=8> */
[----:B------:R-:W-:-:S03]  /*663b0*/  LOP3.LUT R6, R6, 0x1000, R27, 0xf8, !PT ;  /* 0x0000100006067812 */ /* 0x000fc600078ef81b */
[----:B------:R4:W-:Y:S04]  /*663c0*/  STL.64 [R1+0xc8e8], R20 ;  /* 0x00c8e81401007387 */ /* 0x0009e80000100a00 */
[----:B------:R-:W-:Y:S01]  /*663d0*/  STL [R1+0xc938], R22 ;  /* 0x00c9381601007387 */ /* 0x000fe20000100800 */
[----:B------:R-:W-:Y:S01]  /*663e0*/  LOP3.LUT R6, R6, 0x40, RZ, 0x3c, !PT ;  /* 0x0000004006067812 */ /* 0x000fe200078e3cff */
[----:B----4-:R-:W-:Y:S01]  /*663f0*/  IMAD.MOV.U32 R20, RZ, RZ, R26 ;  /* 0x000000ffff147224 */ /* 0x010fe200078e001a */
[C---:B--2---:R-:W-:Y:S06]  /*66400*/  HMMA.16816.F32.BF16 R16, R12.reuse, R24, R16 ;  /* 0x000000180c10723c */ /* 0x044fec0000041810 */
[----:B---3--:R-:W-:-:S15]  /*66410*/  HMMA.16816.F32.BF16 R8, R12, R4, R8 ;  /* 0x000000040c08723c */ /* 0x008fde0000041808 */
[----:B------:R-:W-:-:S02]  /*66420*/  NOP ;  /* 0x0000000000007918 */ /* 0x000fc40000000000 */
[----:B------:R-:W-:Y:S04]  /*66430*/  STL.64 [R1+0x320], R16 ;  /* 0x0003201001007387 */ /* 0x000fe80000100a00 */
[----:B------:R0:W-:Y:S04]  /*66440*/  STL.64 [R1+0x328], R18 ;  /* 0x0003281201007387 */ /* 0x0001e80000100a00 */
[----:B0-----:R-:W2:Y:S04]  /*66450*/  LDL.LU.64 R18, [R1+0xc990] ;  /* 0x00c9900001127983 */ /* 0x001ea80000300a00 */
[----:B------:R0:W-:Y:S04]  /*66460*/  STL.64 [R1+0xc8d0], R24 ;  /* 0x00c8d01801007387 */ /* 0x0001e80000100a00 */
[----:B0-----:R-:W3:Y:S04]  /*66470*/  LDL.LU.64 R24, [R1+0x1840] ;  /* 0x0018400001187983 */ /* 0x001ee80000300a00 */
[----:B------:R-:W3:Y:S04]  /*66480*/  LDL.LU.64 R26, [R1+0x1848] ;  /* 0x00184800011a7983 */ /* 0x000ee80000300a00 */
[----:B------:R-:W-:Y:S04]  /*66490*/  STL.64 [R1+0x310], R8 ;  /* 0x0003100801007387 */ /* 0x000fe80000100a00 */
[----:B------:R-:W-:Y:S04]  /*664a0*/  STL.64 [R1+0x318], R10 ;  /* 0x0003180a01007387 */ /* 0x000fe80000100a00 */
[----:B------:R-:W0:Y:S04]  /*664b0*/  LDSM.16.MT88.4 R8, [R6+UR4] ;  /* 0x000000040608783b */ /* 0x000e280008004200 */
[----:B------:R-:W-:Y:S04]  /*664c0*/  STL [R1+0xc8f8], R6 ;  /* 0x00c8f80601007387 */ /* 0x000fe80000100800 */
[----:B------:R-:W-:Y:S04]  /*664d0*/  STL.64 [R1+0xc8f0], R4 ;  /* 0x00c8f00401007387 */ /* 0x000fe80000100a00 */
[----:B0-----:R-:W-:Y:S04]  /*664e0*/  STL [R1+0xc7ac], R11 ;  /* 0x00c7ac0b01007387 */ /* 0x001fe80000100800 */
[----:B------:R-:W-:Y:S04]  /*664f0*/  STL [R1+0xc7c0], R10 ;  /* 0x00c7c00a01007387 */ /* 0x000fe80000100800 */
[----:B------:R0:W-:Y:S04]  /*66500*/  STL.64 [R1+0xc7b8], R8 ;  /* 0x00c7b80801007387 */ /* 0x0001e80000100a00 */
[----:B0-----:R-:W4:Y:S01]  /*66510*/  LDL.64 R8, [R1+0xa0] ;  /* 0x0000a00001087983 */ /* 0x001f220000100a00 */
[----:B------:R-:W-:-:S03]  /*66520*/  IMAD.MOV.U32 R21, RZ, RZ, R23 ;  /* 0x000000ffff157224 */ /* 0x000fc600078e0017 */
[----:B----4-:R0:W-:Y:S04]  /*66530*/  STL.64 [R1+0xc950], R8 ;  /* 0x00c9500801007387 */ /* 0x0101e80000100a00 */
[----:B0-----:R-:W4:Y:S04]  /*66540*/  LDL.LU.64 R8, [R1+0x1530] ;  /* 0x0015300001087983 */ /* 0x001f280000300a00 */
[----:B------:R-:W2:Y:S01]  /*66550*/  LDL.LU.64 R10, [R1+0x1538] ;  /* 0x00153800010a7983 */ /* 0x000ea20000300a00 */
[----:B---3--:R-:W-:-:S15]  /*66560*/  HMMA.16816.F32.BF16 R20, R12, R20, R24 ;  /* 0x000000140c14723c */ /* 0x008fde0000041818 */
[----:B------:R-:W-:-:S08]  /*66570*/  NOP ;  /* 0x0000000000007918 */ /* 0x000fd00000000000 */
[----:B------:R-:W-:Y:S04]  /*66580*/  STL.64 [R1+0x860], R20 ;  /* 0x0008601401007387 */ /* 0x000fe80000100a00 */
[----:B------:R-:W-:Y:S04]  /*66590*/  STL.64 [R1+0x868], R22 ;  /* 0x0008681601007387 */ /* 0x000fe80000100a00 */
[----:B--2---:R-:W-:Y:S04]  /*665a0*/  STL.64 [R1+0xc968], R10 ;  /* 0x00c9680a01007387 */ /* 0x004fe80000100a00 */
[----:B----4-:R0:W-:Y:S02]  /*665b0*/  STL.64 [R1+0xc960], R8 ;  /* 0x00c9600801007387 */ /* 0x0101e40000100a00 */
[----:B0-----:R-:W-:Y:S01]  /*665c0*/  MOV R8, R19 ;  /* 0x0000001300087202 */ /* 0x001fe20000000f00 */
[----:B------:R-:W-:-:S05]  /*665d0*/  IMAD.MOV.U32 R9, RZ, RZ, R18 ;  /* 0x000000ffff097224 */ /* 0x000fca00078e0012 */
[----:B------:R0:W-:Y:S04]  /*665e0*/  STL.64 [R1+0xc978], R8 ;  /* 0x00c9780801007387 */ /* 0x0001e80000100a00 */
[----:B0-----:R-:W2:Y:S04]  /*665f0*/  LDL.64 R8, [R1+0xd0] ;  /* 0x0000d00001087983 */ /* 0x001ea80000100a00 */
[----:B------:R-:W3:Y:S04]  /*66600*/  LDL.LU.64 R20, [R1+0x1430] ;  /* 0x0014300001147983 */ /* 0x000ee80000300a00 */
[----:B------:R-:W4:Y:S04]  /*66610*/  LDL.LU.64 R22, [R1+0x1438] ;  /* 0x0014380001167983 */ /* 0x000f280000300a00 */
[----:B----4-:R-:W-:Y:S04]  /*66620*/  STL.64 [R1+0xc948], R22 ;  /* 0x00c9481601007387 */ /* 0x010fe80000100a00 */
[----:B---3--:R0:W-:Y:S04]  /*66630*/  STL.64 [R1+0xc940], R20 ;  /* 0x00c9401401007387 */ /* 0x0081e80000100a00 */
[----:B0-----:R-:W3:Y:S04]  /*66640*/  LDL.64 R20, [R1+0xb0] ;  /* 0x0000b00001147983 */ /* 0x001ee80000100a00 */
[----:B---3--:R0:W-:Y:S04]  /*66650*/  STL.64 [R1+0xc970], R20 ;  /* 0x00c9701401007387 */ /* 0x0081e80000100a00 */
[----:B0-----:R-:W3:Y:S04]  /*66660*/  LDL.LU.64 R20, [R1+0x1630] ;  /* 0x0016300001147983 */ /* 0x001ee80000300a00 */
[----:B------:R-:W4:Y:S04]  /*66670*/  LDL.LU.64 R22, [R1+0x1638] ;  /* 0x0016380001167983 */ /* 0x000f280000300a00 */
        /* <DEDUP_REMOVED lines=8> */
[----:B------:R-:W3:Y:S01]  /*66700*/  LDL.64 R4, [R1+0x50] ;  /* 0x0000500001047983 */ /* 0x000ee20000100a00 */
[----:B--2---:R-:W-:Y:S03]  /*66710*/  HMMA.16816.F32.BF16 R20, R12, R8, R20 ;  /* 0x000000080c14723c */ /* 0x004fe60000041814 */
[----:B---3--:R0:W-:Y:S02]  /*66720*/  STL.64 [R1+0xc900], R4 ;  /* 0x00c9000401007387 */ /* 0x0081e40000100a00 */
[----:B0-----:R-:W-:-:S02]  /*66730*/  IMAD.MOV.U32 R4, RZ, RZ, R29 ;  /* 0x000000ffff047224 */ /* 0x001fc400078e001d */
[----:B------:R-:W-:-:S05]  /*66740*/  IMAD.MOV.U32 R5, RZ, RZ, R28 ;  /* 0x000000ffff057224 */ /* 0x000fca00078e001c */
[----:B------:R-:W-:Y:S01]  /*66750*/  STL.64 [R1+0xc918], R4 ;  /* 0x00c9180401007387 */ /* 0x000fe20000100a00 */
[----:B------:R-:W-:-:S10]  /*66760*/  IMAD.MOV.U32 R29, RZ, RZ, R8 ;  /* 0x000000ffff1d7224 */ /* 0x000fd400078e0008 */
[----:B------:R-:W-:Y:S01]  /*66770*/  STL.64 [R1+0x850], R20 ;  /* 0x0008501401007387 */ /* 0x000fe20000100a00 */
[----:B------:R-:W-:-:S03]  /*66780*/  IMAD.MOV.U32 R28, RZ, RZ, R9 ;  /* 0x000000ffff1c7224 */ /* 0x000fc600078e0009 */
[----:B------:R0:W-:Y:S04]  /*66790*/  STL.64 [R1+0x858], R22 ;  /* 0x0008581601007387 */ /* 0x0001e80000100a00 */
[----:B0-----:R-:W2:Y:S04]  /*667a0*/  LDL.LU.64 R22, [R1+0xc988] ;  /* 0x00c9880001167983 */ /* 0x001ea80000300a00 */
[----:B------:R-:W2:Y:S04]  /*667b0*/  LDL.LU.64 R20, [R1+0xc980] ;  /* 0x00c9800001147983 */ /* 0x000ea80000300a00 */
[----:B------:R-:W2:Y:S02]  /*667c0*/  LDL.LU.64 R8, [R1+0xc978] ;  /* 0x00c9780001087983 */ /* 0x000ea40000300a00 */
[----:B--2---:R-:W-:Y:S02]  /*667d0*/  HMMA.16816.F32.BF16 R8, R12, R8, R20 ;  /* 0x000000080c08723c */ /* 0x004fe40000041814 */
[----:B------:R-:W2:-:S15]  /*667e0*/  LDL.LU.64 R20, [R1+0xc970] ;  /* 0x00c9700001147983 */ /* 0x000e9e0000300a00 */
[----:B------:R-:W-:-:S06]  /*667f0*/  NOP ;  /* 0x0000000000007918 */ /* 0x000fcc0000000000 */
[----:B------:R-:W-:Y:S04]  /*66800*/  STL.64 [R1+0x840], R8 ;  /* 0x0008400801007387 */ /* 0x000fe80000100a00 */
[----:B------:R0:W-:Y:S04]  /*66810*/  STL.64 [R1+0x848], R10 ;  /* 0x0008480a01007387 */ /* 0x0001e80000100a00 */
[----:B0-----:R-:W3:Y:S04]  /*66820*/  LDL.LU.64 R10, [R1+0xc968] ;  /* 0x00c96800010a7983 */ /* 0x001ee80000300a00 */
[----:B------:R-:W3:Y:S01]  /*66830*/  LDL.LU.64 R8, [R1+0xc960] ;  /* 0x00c9600001087983 */ /* 0x000ee20000300a00 */
[----:B------:R-:W-:-:S03]  /*66840*/  IMAD.MOV.U32 R4, RZ, RZ, R2 ;  /* 0x000000ffff047224 */ /* 0x000fc600078e0002 */
[----:B------:R-:W4:Y:S01]  /*66850*/  LDL.LU R2, [R1+0xc958] ;  /* 0x00c9580001027983 */ /* 0x000f220000300800 */
[----:B------:R-:W-:Y:S02]  /*66860*/  IMAD.MOV.U32 R5, RZ, RZ, R3 ;  /* 0x000000ffff057224 */ /* 0x000fe400078e0003 */
[----:B--2---:R-:W-:Y:S01]  /*66870*/  IMAD.MOV.U32 R3, RZ, RZ, R21 ;  /* 0x000000ffff037224 */ /* 0x004fe200078e0015 */
[----:B---3--:R-:W-:-:S15]  /*66880*/  HMMA.16816.F32.BF16 R8, R12, R20, R8 ;  /* 0x000000140c08723c */ /* 0x008fde0000041808 */
[----:B------:R-:W-:-:S08]  /*66890*/  NOP ;  /* 0x0000000000007918 */ /* 0x000fd00000000000 */
[----:B------:R0:W-:Y:S04]  /*668a0*/  STL.64 [R1+0x830], R8 ;  /* 0x0008300801007387 */ /* 0x0001e80000100a00 */
[----:B------:R1:W-:Y:S04]  /*668b0*/  STL.64 [R1+0x838], R10 ;  /* 0x0008380a01007387 */ /* 0x0003e80000100a00 */
[----:B0-----:R-:W2:Y:S01]  /*668c0*/  LDL.LU.64 R8, [R1+0xc950] ;  /* 0x00c9500001087983 */ /* 0x001ea20000300a00 */
[----:B-1----:R-:W-:-:S03]  /*668d0*/  IMAD.MOV.U32 R10, RZ, RZ, R20 ;  /* 0x000000ffff0a7224 */ /* 0x002fc600078e0014 */
[----:B------:R-:W2:Y:S04]  /*668e0*/  LDL.LU.64 R22, [R1+0xc948] ;  /* 0x00c9480001167983 */ /* 0x000ea80000300a00 */
[----:B------:R-:W2:Y:S02]  /*668f0*/  LDL.LU.64 R20, [R1+0xc940] ;  /* 0x00c9400001147983 */ /* 0x000ea40000300a00 */
[----:B--2---:R-:W-:-:S15]  /*66900*/  HMMA.16816.F32.BF16 R20, R12, R8, R20 ;  /* 0x000000080c14723c */ /* 0x004fde0000041814 */
[----:B------:R-:W-:-:S08]  /*66910*/  NOP ;  /* 0x0000000000007918 */ /* 0x000fd00000000000 */
[----:B------:R-:W-:Y:S04]  /*66920*/  STL.64 [R1+0x820], R20 ;  /* 0x0008201401007387 */ /* 0x000fe80000100a00 */
[----:B------:R0:W-:Y:S04]  /*66930*/  STL.64 [R1+0x828], R22 ;  /* 0x0008281601007387 */ /* 0x0001e80000100a00 */
[----:B0-----:R-:W2:Y:S04]  /*66940*/  LDL.LU R22, [R1+0xc938] ;  /* 0x00c9380001167983 */ /* 0x001ea80000300800 */
[----:B------:R4:W-:Y:S04]  /*66950*/  STL.64 [R1+0xc868], R8 ;  /* 0x00c8680801007387 */ /* 0x0009e80000100a00 */
[----:B------:R0:W-:Y:S01]  /*66960*/  STL [R1+0xc8fc], R10 ;  /* 0x00c8fc0a01007387 */ /* 0x0001e20000100800 */
[----:B----4-:R-:W-:-:S02]  /*66970*/  IMAD.MOV.U32 R8, RZ, RZ, R2 ;  /* 0x000000ffff087224 */ /* 0x010fc400078e0002 */
[----:B------:R-:W-:-:S07]  /*66980*/  IMAD.MOV.U32 R9, RZ, RZ, R0 ;  /* 0x000000ffff097224 */ /* 0x000fce00078e0000 */
[----:B0-----:R-:W-:Y:S01]  /*66990*/  HMMA.16816.F32.BF16 R8, R12, R8, R16 ;  /* 0x000000080c08723c */ /* 0x001fe20000041810 */
[----:B------:R-:W3:-:S15]  /*669a0*/  LDL.LU.64 R16, [R1+0xc930] ;  /* 0x00c9300001107983 */ /* 0x000ede0000300a00 */
[----:B------:R-:W-:-:S07]  /*669b0*/  NOP ;  /* 0x0000000000007918 */ /* 0x000fce0000000000 */
[----:B------:R-:W-:Y:S04]  /*669c0*/  STL.64 [R1+0x810], R8 ;  /* 0x0008100801007387 */ /* 0x000fe80000100a00 */
[----:B------:R3:W-:Y:S02]  /*669d0*/  STL.64 [R1+0x818], R10 ;  /* 0x0008180a01007387 */ /* 0x0007e40000100a00 */
[----:B---3--:R-:W-:-:S15]  /*669e0*/  HMMA.16816.F32.BF16 R8, R12, R16, R24 ;  /* 0x000000100c08723c */ /* 0x008fde0000041818 */
[----:B------:R-:W-:-:S08]  /*669f0*/  NOP ;  /* 0x0000000000007918 */ /* 0x000fd00000000000 */
[----:B------:R0:W-:Y:S04]  /*66a00*/  STL.64 [R1+0x800], R8 ;  /* 0x0008000801007387 */ /* 0x0001e80000100a00 */
[----:B------:R1:W-:Y:S04]  /*66a10*/  STL.64 [R1+0x808], R10 ;  /* 0x0008080a01007387 */ /* 0x0003e80000100a00 */
[----:B0-----:R-:W3:Y:S04]  /*66a20*/  LDL.LU.64 R8, [R1+0x790] ;  /* 0x0007900001087983 */ /* 0x001ee80000300a00 */
[----:B-1----:R-:W4:Y:S04]  /*66a30*/  LDL.LU.64 R10, [R1+0x798] ;  /* 0x00079800010a7983 */ /* 0x002f280000300a00 */
[----:B----4-:R-:W-:Y:S04]  /*66a40*/  STL.64 [R1+0xc910], R10 ;  /* 0x00c9100a01007387 */ /* 0x010fe80000100a00 */
[----:B---3--:R0:W-:Y:S04]  /*66a50*/  STL.64 [R1+0xc908], R8 ;  /* 0x00c9080801007387 */ /* 0x0081e80000100a00 */
[----:B0-----:R-:W3:Y:S04]  /*66a60*/  LDL.LU.64 R8, [R1+0x7a0] ;  /* 0x0007a00001087983 */ /* 0x001ee80000300a00 */
[----:B------:R-:W4:Y:S01]  /*66a70*/  LDL.LU.64 R10, [R1+0x7a8] ;  /* 0x0007a800010a7983 */ /* 0x000f220000300a00 */
[----:B------:R-:W-:-:S02]  /*66a80*/  IMAD.MOV.U32 R2, RZ, RZ, R16 ;  /* 0x000000ffff027224 */ /* 0x000fc400078e0010 */
[----:B------:R-:W-:Y:S01]  /*66a90*/  IMAD.MOV.U32 R0, RZ, RZ, R17 ;  /* 0x000000ffff007224 */ /* 0x000fe200078e0011 */
[----:B----4-:R-:W-:Y:S04]  /*66aa0*/  STL.64 [R1+0xc928], R10 ;  /* 0x00c9280a01007387 */ /* 0x010fe80000100a00 */
[----:B---3--:R0:W-:Y:S04]  /*66ab0*/  STL.64 [R1+0xc920], R8 ;  /* 0x00c9200801007387 */ /* 0x0081e80000100a00 */
[----:B0-----:R-:W3:Y:S04]  /*66ac0*/  LDL.LU.64 R8, [R1+0x7b0] ;  /* 0x0007b00001087983 */ /* 0x001ee80000300a00 */
[----:B------:R-:W3:Y:S04]  /*66ad0*/  LDL.LU.64 R10, [R1+0x7b8] ;  /* 0x0007b800010a7983 */ /* 0x000ee80000300a00 */
[----:B------:R-:W4:Y:S04]  /*66ae0*/  LDL.LU.64 R16, [R1+0x2b0] ;  /* 0x0002b00001107983 */ /* 0x000f280000300a00 */
[----:B------:R-:W2:Y:S04]  /*66af0*/  LDL.LU.64 R18, [R1+0x2b8] ;  /* 0x0002b80001127983 */ /* 0x000ea80000300a00 */
[----:B--2---:R-:W-:Y:S04]  /*66b00*/  STL.64 [R1+0xc8b0], R18 ;  /* 0x00c8b01201007387 */ /* 0x004fe80000100a00 */
[----:B----4-:R0:W-:Y:S04]  /*66b10*/  STL.64 [R1+0xc8a8], R16 ;  /* 0x00c8a81001007387 */ /* 0x0101e80000100a00 */
[----:B------:R-:W2:Y:S01]  /*66b20*/  LDL.LU.64 R20, [R1+0x780] ;  /* 0x0007800001147983 */ /* 0x000ea20000300a00 */
[----:B0-----:R-:W-:-:S03]  /*66b30*/  IMAD.MOV.U32 R16, RZ, RZ, R22 ;  /* 0x000000ffff107224 */ /* 0x001fc600078e0016 */
[----:B------:R-:W2:Y:S04]  /*66b40*/  LDL.LU.64 R22, [R1+0x788] ;  /* 0x0007880001167983 */ /* 0x000ea80000300a00 */
[----:B------:R-:W4:Y:S04]  /*66b50*/  LDL.LU.64 R24, [R1+0x770] ;  /* 0x0007700001187983 */ /* 0x000f280000300a00 */
[----:B------:R-:W2:Y:S01]  /*66b60*/  LDL.LU.64 R26, [R1+0x778] ;  /* 0x00077800011a7983 */ /* 0x000ea20000300a00 */
[----:B------:R-:W-:Y:S02]  /*66b70*/  IMAD.MOV.U32 R17, RZ, RZ, R7 ;  /* 0x000000ffff117224 */ /* 0x000fe400078e0007 */
[C---:B---3--:R-:W-:Y:S01]  /*66b80*/  HMMA.16816.F32.BF16 R4, R12.reuse, R4, R8 ;  /* 0x000000040c04723c */ /* 0x048fe20000041808 */
[----:B--2---:R-:W-:Y:S04]  /*66b90*/  STL.64 [R1+0xc8e0], R26 ;  /* 0x00c8e01a01007387 */ /* 0x004fe80000100a00 */
[----:B----4-:R0:W-:Y:S04]  /*66ba0*/  STL.64 [R1+0xc8d8], R24 ;  /* 0x00c8d81801007387 */ /* 0x0101e80000100a00 */
[----:B0-----:R-:W2:Y:S04]  /*66bb0*/  LDL.64 R24, [R1+0x40] ;  /* 0x0000400001187983 */ /* 0x001ea80000100a00 */
        /* <DEDUP_REMOVED lines=12> */
[----:B------:R1:W-:Y:S04]  /*66c80*/  STL.64 [R1+0x7e8], R6 ;  /* 0x0007e80601007387 */ /* 0x0003e80000100a00 */
[----:B0-----:R-:W4:Y:S02]  /*66c90*/  LDL.LU.64 R4, [R1+0xc900] ;  /* 0x00c9000001047983 */ /* 0x001f240000300a00 */
[----:B----4-:R-:W-:Y:S06]  /*66ca0*/  HMMA.16816.F32.BF16 R8, R12, R4, R8 ;  /* 0x000000040c08723c */ /* 0x010fec0000041808 */
[----:B-1----:R-:W-:-:S15]  /*66cb0*/  MOV R7, R5 ;  /* 0x0000000500077202 */ /* 0x002fde0000000f00 */
[----:B------:R-:W-:-:S02]  /*66cc0*/  NOP ;  /* 0x0000000000007918 */ /* 0x000fc40000000000 */
[----:B------:R-:W-:Y:S04]  /*66cd0*/  STL.64 [R1+0x7d0], R8 ;  /* 0x0007d00801007387 */ /* 0x000fe80000100a00 */
[----:B------:R0:W-:Y:S04]  /*66ce0*/  STL.64 [R1+0x7d8], R10 ;  /* 0x0007d80a01007387 */ /* 0x0001e80000100a00 */
[----:B0-----:R-:W4:Y:S01]  /*66cf0*/  LDL.LU R10, [R1+0xc8fc] ;  /* 0x00c8fc00010a7983 */ /* 0x001f220000300800 */
[----:B------:R-:W-:-:S03]  /*66d00*/  IMAD.MOV.U32 R11, RZ, RZ, R4 ;  /* 0x000000ffff0b7224 */ /* 0x000fc600078e0004 */
[----:B------:R-:W3:Y:S04]  /*66d10*/  LDL.LU R6, [R1+0xc8f8] ;  /* 0x00c8f80001067983 */ /* 0x000ee80000300800 */
[----:B------:R-:W4:Y:S01]  /*66d20*/  LDL.LU.64 R4, [R1+0xc8f0] ;  /* 0x00c8f00001047983 */ /* 0x000f220000300a00 */
[----:B--2---:R-:W-:Y:S03]  /*66d30*/  HMMA.16816.F32.BF16 R20, R12, R24, R20 ;  /* 0x000000180c14723c */ /* 0x004fe60000041814 */
[----:B---3--:R-:W-:Y:S04]  /*66d40*/  STL.64 [R1+0xc8c0], R6 ;  /* 0x00c8c00601007387 */ /* 0x008fe80000100a00 */
[----:B----4-:R0:W-:Y:S04]  /*66d50*/  STL.64 [R1+0xc8b8], R4 ;  /* 0x00c8b80401007387 */ /* 0x0101e80000100a00 */
[----:B0-----:R-:W2:Y:S04]  /*66d60*/  LDL.LU.64 R4, [R1+0x760] ;  /* 0x0007600001047983 */ /* 0x001ea80000300a00 */
[----:B------:R-:W2:Y:S04]  /*66d70*/  LDL.LU.64 R6, [R1+0x768] ;  /* 0x0007680001067983 */ /* 0x000ea80000300a00 */
[----:B------:R0:W-:Y:S04]  /*66d80*/  STL.64 [R1+0xc890], R10 ;  /* 0x00c8900a01007387 */ /* 0x0001e80000100a00 */
[----:B------:R-:W3:Y:S04]  /*66d90*/  LDL.LU.64 R8, [R1+0x1a20] ;  /* 0x001a200001087983 */ /* 0x000ee80000300a00 */
[----:B0-----:R-:W3:Y:S04]  /*66da0*/  LDL.LU.64 R10, [R1+0x1a28] ;  /* 0x001a2800010a7983 */ /* 0x001ee80000300a00 */
[----:B------:R0:W-:Y:S04]  /*66db0*/  STL.64 [R1+0x7c0], R20 ;  /* 0x0007c01401007387 */ /* 0x0001e80000100a00 */
[----:B------:R1:W-:Y:S04]  /*66dc0*/  STL.64 [R1+0x7c8], R22 ;  /* 0x0007c81601007387 */ /* 0x0003e80000100a00 */
[----:B0-----:R-:W4:Y:S01]  /*66dd0*/  LDL.LU.64 R20, [R1+0xc8e8] ;  /* 0x00c8e80001147983 */ /* 0x001f220000300a00 */
[----:B-1----:R-:W-:-:S03]  /*66de0*/  IMAD.MOV.U32 R23, RZ, RZ, R24 ;  /* 0x000000ffff177224 */ /* 0x002fc600078e0018 */
[----:B------:R-:W2:Y:S01]  /*66df0*/  LDL.LU.64 R26, [R1+0xc8e0] ;  /* 0x00c8e000011a7983 */ /* 0x000ea20000300a00 */
[----:B------:R-:W-:-:S03]  /*66e00*/  IMAD.MOV.U32 R22, RZ, RZ, R25 ;  /* 0x000000ffff167224 */ /* 0x000fc600078e0019 */
[----:B------:R-:W2:Y:S02]  /*66e10*/  LDL.LU.64 R24, [R1+0xc8d8] ;  /* 0x00c8d80001187983 */ /* 0x000ea40000300a00 */
[----:B--2---:R-:W-:-:S15]  /*66e20*/  HMMA.16816.F32.BF16 R24, R12, R16, R24 ;  /* 0x000000100c18723c */ /* 0x004fde0000041818 */
[----:B------:R-:W-:-:S08]  /*66e30*/  NOP ;  /* 0x0000000000007918 */ /* 0x000fd00000000000 */
[----:B------:R0:W-:Y:S04]  /*66e40*/  STL.64 [R1+0x7b0], R24 ;  /* 0x0007b01801007387 */ /* 0x0001e80000100a00 */
[----:B------:R1:W-:Y:S04]  /*66e50*/  STL.64 [R1+0x7b8], R26 ;  /* 0x0007b81a01007387 */ /* 0x0003e80000100a00 */
[----:B0-----:R-:W3:Y:S01]  /*66e60*/  LDL.LU.64 R24, [R1+0xc8d0] ;  /* 0x00c8d00001187983 */ /* 0x001ee20000300a00 */
[----:B-1----:R-:W-:Y:S02]  /*66e70*/  IMAD.MOV.U32 R27, RZ, RZ, R16 ;  /* 0x000000ffff1b7224 */ /* 0x002fe400078e0010 */
[----:B------:R-:W-:-:S02]  /*66e80*/  IMAD.MOV.U32 R26, RZ, RZ, R17 ;  /* 0x000000ffff1a7224 */ /* 0x000fc400078e0011 */
[----:B------:R-:W2:Y:S02]  /*66e90*/  LDL.LU.64 R16, [R1+0xc8c8] ;  /* 0x00c8c80001107983 */ /* 0x000ea40000300a00 */
[----:B--2---:R-:W-:Y:S02]  /*66ea0*/  HMMA.16816.F32.BF16 R16, R12, R16, R4 ;  /* 0x000000100c10723c */ /* 0x004fe40000041804 */
[----:B------:R-:W2:Y:S04]  /*66eb0*/  LDL.LU.64 R6, [R1+0xc8c0] ;  /* 0x00c8c00001067983 */ /* 0x000ea80000300a00 */
[----:B------:R-:W2:-:S15]  /*66ec0*/  LDL.LU.64 R4, [R1+0xc8b8] ;  /* 0x00c8b80001047983 */ /* 0x000e9e0000300a00 */
[----:B------:R-:W-:-:S02]  /*66ed0*/  NOP ;  /* 0x0000000000007918 */ /* 0x000fc40000000000 */
[----:B------:R-:W-:Y:S04]  /*66ee0*/  STL.64 [R1+0x7a0], R16 ;  /* 0x0007a01001007387 */ /* 0x000fe80000100a00 */
[----:B------:R0:W-:Y:S04]  /*66ef0*/  STL.64 [R1+0x7a8], R18 ;  /* 0x0007a81201007387 */ /* 0x0001e80000100a00 */
[----:B0-----:R-:W4:Y:S04]  /*66f00*/  LDL.LU.64 R18, [R1+0xc8b0] ;  /* 0x00c8b00001127983 */ /* 0x001f280000300a00 */
[----:B------:R-:W4:Y:S02]  /*66f10*/  LDL.LU.64 R16, [R1+0xc8a8] ;  /* 0x00c8a80001107983 */ /* 0x000f240000300a00 */
[----:B----4-:R-:W-:Y:S02]  /*66f20*/  HMMA.16816.F32.BF16 R12, R12, R20, R16 ;  /* 0x000000140c0c723c */ /* 0x010fe40000041810 */
[----:B------:R-:W3:Y:S04]  /*66f30*/  LDL.LU.64 R18, [R1+0xc8a0] ;  /* 0x00c8a00001127983 */ /* 0x000ee80000300a00 */
[----:B------:R-:W3:-:S15]  /*66f40*/  LDL.LU.64 R16, [R1+0xc898] ;  /* 0x00c8980001107983 */ /* 0x000ede0000300a00 */
[----:B------:R-:W-:-:S02]  /*66f50*/  NOP ;  /* 0x0000000000007918 */ /* 0x000fc40000000000 */
[----:B------:R0:W-:Y:S04]  /*66f60*/  STL.64 [R1+0x300], R12 ;  /* 0x0003000c01007387 */ /* 0x0001e80000100a00 */
[----:B------:R1:W-:Y:S04]  /*66f70*/  STL.64 [R1+0x308], R14 ;  /* 0x0003080e01007387 */ /* 0x0003e80000100a00 */
[----:B0-----:R-:W2:Y:S04]  /*66f80*/  LDL.LU.64 R12, [R1+0x1920] ;  /* 0x00192000010c7983 */ /* 0x001ea80000300a00 */
[----:B-1----:R-:W2:Y:S04]  /*66f90*/  LDL.LU.64 R14, [R1+0x1928] ;  /* 0x00192800010e7983 */ /* 0x002ea80000300a00 */
[----:B------:R-:W-:Y:S01]  /*66fa0*/  STL.64 [R1+0xc7b0], R20 ;  /* 0x00c7b01401007387 */ /* 0x000fe20000100a00 */
[----:B---3--:R-:W-:-:S15]  /*66fb0*/  HMMA.16816.F32.BF16 R8, R16, R24, R8 ;  /* 0x000000181008723c */ /* 0x008fde0000041808 */
[----:B------:R-:W-:-:S08]  /*66fc0*/  NOP ;  /* 0x0000000000007918 */ /* 0x000fd00000000000 */
[----:B------:R-:W-:Y:S04]  /*66fd0*/  STL.64 [R1+0x1a0], R8 ;  /* 0x0001a00801007387 */ /* 0x000fe80000100a00 */
[----:B------:R0:W-:Y:S04]  /*66fe0*/  STL.64 [R1+0x1a8], R10 ;  /* 0x0001a80a01007387 */ /* 0x0001e80000100a00 */
[----:B0-----:R-:W3:Y:S04]  /*66ff0*/  LDL.LU.64 R10, [R1+0xc890] ;  /* 0x00c89000010a7983 */ /* 0x001ee80000300a00 */
[----:B------:R-:W4:Y:S01]  /*67000*/  LDL.64 R8, [R1+0xc0] ;  /* 0x0000c00001087983 */ /* 0x000f220000100a00 */
[----:B--2---:R-:W-:Y:S03]  /*67010*/  HMMA.16816.F32.BF16 R12, R16, R4, R12 ;  /* 0x00000004100c723c */ /* 0x004fe6000004180c */
[----:B----4-:R-:W-:-:S15]  /*67020*/  STL.64 [R1+0xc878], R8 ;  /* 0x00c8780801007387 */ /* 0x010fde0000100a00 */
[----:B------:R-:W-:-:S05]  /*67030*/  NOP ;  /* 0x0000000000007918 */ /* 0x000fca0000000000 */
[----:B------:R-:W-:Y:S04]  /*67040*/  STL.64 [R1+0x190], R12 ;  /* 0x0001900c01007387 */ /* 0x000fe80000100a00 */
[----:B------:R-:W-:Y:S04]  /*67050*/  STL.64 [R1+0x198], R14 ;  /* 0x0001980e01007387 */ /* 0x000fe80000100a00 */
[----:B------:R-:W2:Y:S04]  /*67060*/  LDL.LU.64 R20, [R1+0x20] ;  /* 0x0000200001147983 */ /* 0x000ea80000300a00 */
[----:B------:R-:W0:Y:S04]  /*67070*/  LDSM.16.MT88.4 R12, [R6+UR4+0x80] ;  /* 0x00008004060c783b */ /* 0x000e280008004200 */
[----:B--2---:R1:W-:Y:S02]  /*67080*/  STL.64 [R1+0xc7c8], R20 ;  /* 0x00c7c81401007387 */ /* 0x0043e40000100a00 */
[----:B-1----:R-:W-:-:S02]  /*67090*/  IMAD.MOV.U32 R20, RZ, RZ, R27 ;  /* 0x000000ffff147224 */ /* 0x002fc400078e001b */
[----:B------:R-:W-:-:S05]  /*670a0*/  IMAD.MOV.U32 R21, RZ, RZ, R26 ;  /* 0x000000ffff157224 */ /* 0x000fca00078e001a */
[----:B------:R1:W-:Y:S02]  /*670b0*/  STL.64 [R1+0xc7e0], R20 ;  /* 0x00c7e01401007387 */ /* 0x0003e40000100a00 */
[----:B-1----:R-:W-:Y:S02]  /*670c0*/  IMAD.MOV.U32 R20, RZ, RZ, R23 ;  /* 0x000000ffff147224 */ /* 0x002fe400078e0017 */
[----:B------:R-:W-:-:S05]  /*670d0*/  IMAD.MOV.U32 R21, RZ, RZ, R22 ;  /* 0x000000ffff157224 */ /* 0x000fca00078e0016 */
[----:B------:R1:W-:Y:S04]  /*670e0*/  STL.64 [R1+0xc7f8], R20 ;  /* 0x00c7f81401007387 */ /* 0x0003e80000100a00 */
[----:B-1----:R-:W2:Y:S04]  /*670f0*/  LDL.64 R20, [R1] ;  /* 0x0000000001147983 */ /* 0x002ea80000100a00 */
[----:B------:R-:W-:Y:S04]  /*67100*/  STL [R1+0xc820], R6 ;  /* 0x00c8200601007387 */ /* 0x000fe80000100800 */
[----:B------:R-:W-:Y:S04]  /*67110*/  STL.64 [R1+0xc818], R4 ;  /* 0x00c8180401007387 */ /* 0x000fe80000100a00 */
[----:B0-----:R-:W-:Y:S04]  /*67120*/  STL.64 [R1+0xc6b0], R14 ;  /* 0x00c6b00e01007387 */ /* 0x001fe80000100a00 */
[----:B------:R0:W-:Y:S04]  /*67130*/  STL.64 [R1+0xc6a8], R12 ;  /* 0x00c6a80c01007387 */ /* 0x0001e80000100a00 */
[----:B0-----:R-:W4:Y:S04]  /*67140*/  LDL.64 R12, [R1+0x70] ;  /* 0x00007000010c7983 */ /* 0x001f280000100a00 */
[----:B----4-:R0:W-:Y:S04]  /*67150*/  STL.64 [R1+0xc870], R12 ;  /* 0x00c8700c01007387 */ /* 0x0101e80000100a00 */
[----:B0-----:R-:W2:Y:S04]  /*67160*/  LDL.LU.64 R12, [R1+0x1820] ;  /* 0x00182000010c7983 */ /* 0x001ea80000300a00 */
[----:B------:R-:W2:Y:S02]  /*67170*/  LDL.LU.64 R14, [R1+0x1828] ;  /* 0x00182800010e7983 */ /* 0x000ea40000300a00 */
[----:B--2---:R-:W-:-:S15]  /*67180*/  HMMA.16816.F32.BF16 R12, R16, R20, R12 ;  /* 0x00000014100c723c */ /* 0x004fde000004180c */
[----:B------:R-:W-:-:S08]  /*67190*/  NOP ;  /* 0x0000000000007918 */ /* 0x000fd00000000000 */
[----:B------:R0:W-:Y:S04]  /*671a0*/  STL.64 [R1+0x5f0], R12 ;  /* 0x0005f00c01007387 */ /* 0x0001e80000100a00 */
[----:B------:R1:W-:Y:S04]  /*671b0*/  STL.64 [R1+0x5f8], R14 ;  /* 0x0005f80e01007387 */ /* 0x0003e80000100a00 */
[----:B0-----:R-:W2:Y:S04]  /*671c0*/  LDL.LU.64 R12, [R1+0x1610] ;  /* 0x00161000010c7983 */ /* 0x001ea80000300a00 */
[----:B-1----:R-:W4:Y:S01]  /*671d0*/  LDL.LU.64 R14, [R1+0x1618] ;  /* 0x00161800010e7983 */ /* 0x002f220000300a00 */
[----:B------:R-:W-:-:S02]  /*671e0*/  IMAD.MOV.U32 R27, RZ, RZ, R20 ;  /* 0x000000ffff1b7224 */ /* 0x000fc400078e0014 */
[----:B------:R-:W-:Y:S02]  /*671f0*/  IMAD.MOV.U32 R26, RZ, RZ, R21 ;  /* 0x000000ffff1a7224 */ /* 0x000fe400078e0015 */
[----:B---3--:R-:W-:Y:S02]  /*67200*/  IMAD.MOV.U32 R20, RZ, RZ, R11 ;  /* 0x000000ffff147224 */ /* 0x008fe400078e000b */
[----:B------:R-:W-:Y:S01]  /*67210*/  IMAD.MOV.U32 R21, RZ, RZ, R7 ;  /* 0x000000ffff157224 */ /* 0x000fe200078e0007 */
[----:B----4-:R-:W-:Y:S04]  /*67220*/  STL.64 [R1+0xc888], R14 ;  /* 0x00c8880e01007387 */ /* 0x010fe80000100a00 */
[----:B--2---:R0:W-:Y:S04]  /*67230*/  STL.64 [R1+0xc880], R12 ;  /* 0x00c8800c01007387 */ /* 0x0041e80000100a00 */
[----:B0-----:R-:W2:Y:S04]  /*67240*/  LDL.LU.64 R12, [R1+0x1720] ;  /* 0x00172000010c7983 */ /* 0x001ea80000300a00 */
[----:B------:R-:W2:Y:S04]  /*67250*/  LDL.LU.64 R14, [R1+0x1728] ;  /* 0x00172800010e7983 */ /* 0x000ea80000300a00 */
[----:B------:R-:W3:Y:S04]  /*67260*/  LDL.LU.64 R4, [R1+0x1410] ;  /* 0x0014100001047983 */ /* 0x000ee80000300a00 */
[----:B------:R-:W3:Y:S04]  /*67270*/  LDL.LU.64 R6, [R1+0x1418] ;  /* 0x0014180001067983 */ /* 0x000ee80000300a00 */
[----:B------:R0:W-:Y:S04]  /*67280*/  STL.64 [R1+0xc810], R20 ;  /* 0x00c8101401007387 */ /* 0x0001e80000100a00 */
[----:B0-----:R-:W4:Y:S01]  /*67290*/  LDL.64 R20, [R1+0x60] ;  /* 0x0000600001147983 */ /* 0x001f220000100a00 */
[----:B------:R-:W-:-:S02]  /*672a0*/  IMAD.MOV.U32 R8, RZ, RZ, R29 ;  /* 0x000000ffff087224 */ /* 0x000fc400078e001d */
[----:B------:R-:W-:Y:S01]  /*672b0*/  IMAD.MOV.U32 R9, RZ, RZ, R28 ;  /* 0x000000ffff097224 */ /* 0x000fe200078e001c */
[----:B----4-:R0:W-:Y:S02]  /*672c0*/  STL.64 [R1+0xc828], R20 ;  /* 0x00c8281401007387 */ /* 0x0101e40000100a00 */
[----:B0-----:R-:W-:-:S04]  /*672d0*/  IMAD.MOV.U32 R20, RZ, RZ, R10 ;  /* 0x000000ffff147224 */ /* 0x001fc800078e000a */
[C---:B--2---:R-:W-:Y:S01]  /*672e0*/  HMMA.16816.F32.BF16 R8, R16.reuse, R8, R12 ;  /* 0x000000081008723c */ /* 0x044fe2000004180c */
[----:B------:R-:W-:Y:S04]  /*672f0*/  STL.64 [R1+0xc7d8], R26 ;  /* 0x00c7d81a01007387 */ /* 0x000fe80000100a00 */
[----:B------:R0:W-:Y:S04]  /*67300*/  STL.64 [R1+0xc7d0], R24 ;  /* 0x00c7d01801007387 */ /* 0x0001e80000100a00 */
[----:B0-----:R-:W2:Y:S04]  /*67310*/  LDL.LU.64 R24, [R1+0x1510] ;  /* 0x0015100001187983 */ /* 0x001ea80000300a00 */
[----:B------:R-:W2:Y:S04]  /*67320*/  LDL.LU.64 R26, [R1+0x1518] ;  /* 0x00151800011a7983 */ /* 0x000ea80000300a00 */
[----:B------:R-:W4:Y:S04]  /*67330*/  LDL.LU.64 R14, [R1+0xc888] ;  /* 0x00c88800010e7983 */ /* 0x000f280000300a00 */
[----:B------:R-:W4:Y:S04]  /*67340*/  LDL.LU.64 R12, [R1+0xc880] ;  /* 0x00c88000010c7983 */ /* 0x000f280000300a00 */
[----:B------:R0:W-:Y:S04]  /*67350*/  STL.64 [R1+0x5e0], R8 ;  /* 0x0005e00801007387 */ /* 0x0001e80000100a00 */
[----:B------:R-:W-:Y:S04]  /*67360*/  STL.64 [R1+0x5e8], R10 ;  /* 0x0005e80a01007387 */ /* 0x000fe80000100a00 */
[----:B0-----:R-:W4:Y:S02]  /*67370*/  LDL.LU.64 R8, [R1+0xc878] ;  /* 0x00c8780001087983 */ /* 0x001f240000300a00 */
[----:B----4-:R-:W-:-:S15]  /*67380*/  HMMA.16816.F32.BF16 R12, R16, R8, R12 ;  /* 0x00000008100c723c */ /* 0x010fde000004180c */
[----:B------:R-:W-:-:S08]  /*67390*/  NOP ;  /* 0x0000000000007918 */ /* 0x000fd00000000000 */
[----:B------:R0:W-:Y:S04]  /*673a0*/  STL.64 [R1+0x5d0], R12 ;  /* 0x0005d00c01007387 */ /* 0x0001e80000100a00 */
[----:B------:R1:W-:Y:S04]  /*673b0*/  STL.64 [R1+0x5d8], R14 ;  /* 0x0005d80e01007387 */ /* 0x0003e80000100a00 */
[----:B0-----:R-:W4:Y:S01]  /*673c0*/  LDL.LU.64 R12, [R1+0xc870] ;  /* 0x00c87000010c7983 */ /* 0x001f220000300a00 */
[----:B-1----:R-:W-:Y:S01]  /*673d0*/  MOV R15, R8 ;  /* 0x00000008000f7202 */ /* 0x002fe20000000f00 */
[----:B------:R-:W-:-:S02]  /*673e0*/  IMAD.MOV.U32 R14, RZ, RZ, R9 ;  /* 0x000000ffff0e7224 */ /* 0x000fc400078e0009 */
[----:B------:R-:W3:Y:S01]  /*673f0*/  LDL.LU.64 R8, [R1+0xc868] ;  /* 0x00c8680001087983 */ /* 0x000ee20000300a00 */
[----:B------:R-:W-:-:S07]  /*67400*/  IMAD.MOV.U32 R21, RZ, RZ, R3 ;  /* 0x000000ffff157224 */ /* 0x000fce00078e0003 */
[C---:B--2---:R-:W-:Y:S01]  /*67410*/  HMMA.16816.F32.BF16 R20, R16.reuse, R20, R24 ;  /* 0x000000141014723c */ /* 0x044fe20000041818 */
[----:B------:R-:W-:Y:S05]  /*67420*/  STL.64 [R1+0xc838], R14 ;  /* 0x00c8380e01007387 */ /* 0x000fea0000100a00 */
[----:B---3--:R-:W-:Y:S01]  /*67430*/  HMMA.16816.F32.BF16 R4, R16, R8, R4 ;  /* 0x000000081004723c */ /* 0x008fe20000041804 */
[----:B----4-:R0:W-:Y:S02]  /*67440*/  STL.64 [R1+0xc830], R12 ;  /* 0x00c8300c01007387 */ /* 0x0101e40000100a00 */
[----:B0-----:R-:W-:Y:S02]  /*67450*/  IMAD.MOV.U32 R12, RZ, RZ, R2 ;  /* 0x000000ffff0c7224 */ /* 0x001fe400078e0002 */
[----:B------:R-:W-:-:S05]  /*67460*/  IMAD.MOV.U32 R13, RZ, RZ, R0 ;  /* 0x000000ffff0d7224 */ /* 0x000fca00078e0000 */
[----:B------:R0:W-:Y:S04]  /*67470*/  STL.64 [R1+0xc850], R12 ;  /* 0x00c8500c01007387 */ /* 0x0001e80000100a00 */
[----:B0-----:R-:W2:Y:S04]  /*67480*/  LDL.64 R12, [R1+0x90] ;  /* 0x00009000010c7983 */ /* 0x001ea80000100a00 */
[----:B------:R0:W-:Y:S04]  /*67490*/  STL.64 [R1+0x5c0], R20 ;  /* 0x0005c01401007387 */ /* 0x0001e80000100a00 */
[----:B------:R1:W-:Y:S04]  /*674a0*/  STL.64 [R1+0x5c8], R22 ;  /* 0x0005c81601007387 */ /* 0x0003e80000100a00 */
[----:B------:R-:W-:Y:S04]  /*674b0*/  STL.64 [R1+0x5b0], R4 ;  /* 0x0005b00401007387 */ /* 0x000fe80000100a00 */
[----:B------:R-:W-:Y:S04]  /*674c0*/  STL.64 [R1+0x5b8], R6 ;  /* 0x0005b80601007387 */ /* 0x000fe80000100a00 */
[----:B0-----:R-:W3:Y:S04]  /*674d0*/  LDL.LU.64 R20, [R1+0x560] ;  /* 0x0005600001147983 */ /* 0x001ee80000300a00 */
[----:B-1----:R-:W4:Y:S04]  /*674e0*/  LDL.LU.64 R22, [R1+0x568] ;  /* 0x0005680001167983 */ /* 0x002f280000300a00 */
[----:B----4-:R-:W-:Y:S04]  /*674f0*/  STL.64 [R1+0xc848], R22 ;  /* 0x00c8481601007387 */ /* 0x010fe80000100a00 */
        /* <DEDUP_REMOVED lines=10> */
[----:B------:R-:W2:Y:S04]  /*675a0*/  LDL.LU.64 R26, [R1+0x4d8] ;  /* 0x0004d800011a7983 */ /* 0x000ea80000300a00 */
[----:B--2---:R-:W-:Y:S04]  /*675b0*/  STL.64 [R1+0xc7f0], R26 ;  /* 0x00c7f01a01007387 */ /* 0x004fe80000100a00 */
[----:B----4-:R0:W-:Y:S04]  /*675c0*/  STL.64 [R1+0xc7e8], R24 ;  /* 0x00c7e81801007387 */ /* 0x0101e80000100a00 */
[----:B0-----:R-:W2:Y:S04]  /*675d0*/  LDL.LU.64 R24, [R1+0x4e0] ;  /* 0x0004e00001187983 */ /* 0x001ea80000300a00 */
[----:B------:R-:W4:Y:S01]  /*675e0*/  LDL.LU.64 R26, [R1+0x4e8] ;  /* 0x0004e800011a7983 */ /* 0x000f220000300a00 */
[----:B------:R-:W-:Y:S01]  /*675f0*/  HMMA.16816.F32.BF16 R20, R16, R12, R20 ;  /* 0x0000000c1014723c */ /* 0x000fe20000041814 */
[----:B------:R-:W-:-:S02]  /*67600*/  IMAD.MOV.U32 R29, RZ, RZ, R8 ;  /* 0x000000ffff1d7224 */ /* 0x000fc400078e0008 */
[----:B------:R-:W-:-:S03]  /*67610*/  IMAD.MOV.U32 R28, RZ, RZ, R9 ;  /* 0x000000ffff1c7224 */ /* 0x000fc600078e0009 */
[----:B------:R-:W-:Y:S02]  /*67620*/  IMAD.MOV.U32 R2, RZ, RZ, R12 ;  /* 0x000000ffff027224 */ /* 0x000fe400078e000c */
[----:B------:R-:W-:Y:S01]  /*67630*/  IMAD.MOV.U32 R0, RZ, RZ, R13 ;  /* 0x000000ffff007224 */ /* 0x000fe200078e000d */
[----:B----4-:R-:W-:Y:S04]  /*67640*/  STL.64 [R1+0xc808], R26 ;  /* 0x00c8081a01007387 */ /* 0x010fe80000100a00 */
[----:B--2---:R0:W-:Y:S04]  /*67650*/  STL.64 [R1+0xc800], R24 ;  /* 0x00c8001801007387 */ /* 0x0041e80000100a00 */
[----:B0-----:R-:W2:Y:S04]  /*67660*/  LDL.LU.64 R24, [R1+0x540] ;  /* 0x0005400001187983 */ /* 0x001ea80000300a00 */
[----:B------:R-:W2:Y:S04]  /*67670*/  LDL.LU.64 R26, [R1+0x548] ;  /* 0x00054800011a7983 */ /* 0x000ea80000300a00 */
[----:B------:R-:W4:Y:S04]  /*67680*/  LDL.LU.64 R8, [R1+0x440] ;  /* 0x0004400001087983 */ /* 0x000f280000300a00 */
[----:B------:R-:W4:Y:S04]  /*67690*/  LDL.LU.64 R10, [R1+0x448] ;  /* 0x00044800010a7983 */ /* 0x000f280000300a00 */
[----:B------:R-:W-:Y:S04]  /*676a0*/  STL [R1+0xc7a8], R29 ;  /* 0x00c7a81d01007387 */ /* 0x000fe80000100800 */
        /* <DEDUP_REMOVED lines=9> */
[----:B------:R-:W-:Y:S04]  /*67740*/  STL.64 [R1+0x590], R12 ;  /* 0x0005900c01007387 */ /* 0x000fe80000100a00 */
[----:B------:R0:W-:Y:S04]  /*67750*/  STL.64 [R1+0x598], R14 ;  /* 0x0005980e01007387 */ /* 0x0001e80000100a00 */
[----:B0-----:R-:W4:Y:S04]  /*67760*/  LDL.LU.64 R14, [R1+0xc838] ;  /* 0x00c83800010e7983 */ /* 0x001f280000300a00 */
[----:B------:R-:W3:Y:S02]  /*67770*/  LDL.LU.64 R12, [R1+0xc830] ;  /* 0x00c83000010c7983 */ /* 0x000ee40000300a00 */
[----:B---3--:R-:W-:-:S15]  /*67780*/  HMMA.16816.F32.BF16 R20, R16, R12, R20 ;  /* 0x0000000c1014723c */ /* 0x008fde0000041814 */
[----:B------:R-:W-:-:S08]  /*67790*/  NOP ;  /* 0x0000000000007918 */ /* 0x000fd00000000000 */
[----:B------:R0:W-:Y:S04]  /*677a0*/  STL.64 [R1+0x580], R20 ;  /* 0x0005801401007387 */ /* 0x0001e80000100a00 */
[----:B------:R-:W-:Y:S04]  /*677b0*/  STL.64 [R1+0x588], R22 ;  /* 0x0005881601007387 */ /* 0x000fe80000100a00 */
[----:B0-----:R-:W3:Y:S04]  /*677c0*/  LDL.LU.64 R20, [R1+0xc828] ;  /* 0x00c8280001147983 */ /* 0x001ee80000300a00 */
[----:B------:R-:W-:Y:S01]  /*677d0*/  STL.64 [R1+0xc730], R12 ;  /* 0x00c7300c01007387 */ /* 0x000fe20000100a00 */
        /* <DEDUP_REMOVED lines=9> */
[C---:B--2---:R-:W-:Y:S02]  /*67870*/  HMMA.16816.F32.BF16 R20, R16.reuse, R20, R24 ;  /* 0x000000141014723c */ /* 0x044fe40000041818 */
[----:B---3--:R-:W-:Y:S04]  /*67880*/  STL.64 [R1+0xc7a0], R6 ;  /* 0x00c7a00601007387 */ /* 0x008fe80000100a00 */
[----:B----4-:R0:W-:Y:S04]  /*67890*/  STL.64 [R1+0xc798], R4 ;  /* 0x00c7980401007387 */ /* 0x0101e80000100a00 */
[----:B0-----:R-:W2:Y:S04]  /*678a0*/  LDL.LU.64 R4, [R1+0x270] ;  /* 0x0002700001047983 */ /* 0x001ea80000300a00 */
[----:B------:R-:W2:Y:S04]  /*678b0*/  LDL.LU.64 R6, [R1+0x278] ;  /* 0x0002780001067983 */ /* 0x000ea80000300a00 */
[----:B------:R-:W3:Y:S04]  /*678c0*/  LDL.LU.64 R26, [R1+0xc808] ;  /* 0x00c80800011a7983 */ /* 0x000ee80000300a00 */
[----:B------:R-:W3:Y:S04]  /*678d0*/  LDL.LU.64 R24, [R1+0xc800] ;  /* 0x00c8000001187983 */ /* 0x000ee80000300a00 */
        /* <DEDUP_REMOVED lines=12> */
[----:B------:R-:W4:-:S15]  /*679a0*/  LDL.LU.64 R24, [R1+0xc7d0] ;  /* 0x00c7d00001187983 */ /* 0x000f1e0000300a00 */
[----:B------:R-:W-:-:S02]  /*679b0*/  NOP ;  /* 0x0000000000007918 */ /* 0x000fc40000000000 */
        /* <DEDUP_REMOVED lines=8> */
[----:B0-----:R-:W4:Y:S01]  /*67a40*/  LDL.LU R10, [R1+0xc7c0] ;  /* 0x00c7c000010a7983 */ /* 0x001f220000300800 */
[----:B------:R-:W-:-:S03]  /*67a50*/  IMAD.MOV.U32 R11, RZ, RZ, R20 ;  /* 0x000000ffff0b7224 */ /* 0x000fc600078e0014 */
[----:B------:R-:W4:Y:S04]  /*67a60*/  LDL.LU.64 R8, [R1+0xc7b8] ;  /* 0x00c7b80001087983 */ /* 0x000f280000300a00 */
[----:B------:R-:W2:Y:S02]  /*67a70*/  LDL.LU.64 R20, [R1+0xc7b0] ;  /* 0x00c7b00001147983 */ /* 0x000ea40000300a00 */
[----:B--2---:R-:W-:Y:S02]  /*67a80*/  HMMA.16816.F32.BF16 R20, R16, R20, R4 ;  /* 0x000000141014723c */ /* 0x004fe40000041804 */
[----:B------:R-:W4:Y:S04]  /*67a90*/  LDL.LU.64 R4, [R1+0x1ab0] ;  /* 0x001ab00001047983 */ /* 0x000f280000300a00 */
[----:B------:R-:W4:Y:S04]  /*67aa0*/  LDL.LU.64 R6, [R1+0x1ab8] ;  /* 0x001ab80001067983 */ /* 0x000f280000300a00 */
[----:B------:R-:W2:Y:S04]  /*67ab0*/  LDL.LU.64 R16, [R1+0x19b0] ;  /* 0x0019b00001107983 */ /* 0x000ea80000300a00 */
[----:B------:R-:W2:Y:S04]  /*67ac0*/  LDL.LU.64 R18, [R1+0x19b8] ;  /* 0x0019b80001127983 */ /* 0x000ea80000300a00 */
[----:B------:R-:W3:Y:S04]  /*67ad0*/  LDL.64 R12, [R1+0xd0] ;  /* 0x0000d000010c7983 */ /* 0x000ee80000100a00 */
[----:B------:R-:W-:Y:S04]  /*67ae0*/  STL.64 [R1+0xc790], R14 ;  /* 0x00c7900e01007387 */ /* 0x000fe80000100a00 */
[----:B---3--:R0:W-:Y:S04]  /*67af0*/  STL.64 [R1+0xc788], R12 ;  /* 0x00c7880c01007387 */ /* 0x0081e80000100a00 */
[----:B0-----:R-:W3:Y:S04]  /*67b00*/  LDL.LU.64 R12, [R1+0x18b0] ;  /* 0x0018b000010c7983 */ /* 0x001ee80000300a00 */
[----:B------:R-:W3:Y:S04]  /*67b10*/  LDL.LU.64 R14, [R1+0x18b8] ;  /* 0x0018b800010e7983 */ /* 0x000ee80000300a00 */
[----:B------:R-:W-:Y:S04]  /*67b20*/  STL.64 [R1+0xb6c8], R22 ;  /* 0x00b6c81601007387 */ /* 0x000fe80000100a00 */
[----:B------:R0:W-:Y:S02]  /*67b30*/  STL.64 [R1+0xb6c0], R20 ;  /* 0x00b6c01401007387 */ /* 0x0001e40000100a00 */
[----:B0-----:R-:W-:-:S02]  /*67b40*/  IMAD.MOV.U32 R20, RZ, RZ, R11 ;  /* 0x000000ffff147224 */ /* 0x001fc400078e000b */
[----:B------:R-:W4:Y:S01]  /*67b50*/  LDL.LU R11, [R1+0xc7ac] ;  /* 0x00c7ac00010b7983 */ /* 0x000f220000300800 */
[----:B------:R-:W-:-:S03]  /*67b60*/  IMAD.MOV.U32 R21, RZ, RZ, R29 ;  /* 0x000000ffff157224 */ /* 0x000fc600078e001d */
[----:B------:R-:W2:Y:S04]  /*67b70*/  LDL.LU R29, [R1+0xc7a8] ;  /* 0x00c7a800011d7983 */ /* 0x000ea80000300800 */
[----:B------:R-:W3:Y:S04]  /*67b80*/  LDL R22, [R1+0x28] ;  /* 0x0000280001167983 */ /* 0x000ee80000100800 */
[----:B------:R-:W3:Y:S01]  /*67b90*/  LDL R23, [R1+0x2c] ;  /* 0x00002c0001177983 */ /* 0x000ee20000100800 */
[----:B----4-:R-:W-:Y:S03]  /*67ba0*/  HMMA.16816.F32.BF16 R4, R8, R24, R4 ;  /* 0x000000180804723c */ /* 0x010fe60000041804 */
[----:B---3--:R-:W-:Y:S04]  /*67bb0*/  STL.64 [R1+0xc6d0], R22 ;  /* 0x00c6d01601007387 */ /* 0x008fe80000100a00 */
[----:B------:R-:W-:-:S15]  /*67bc0*/  STL.64 [R1+0xc6c8], R20 ;  /* 0x00c6c81401007387 */ /* 0x000fde0000100a00 */
[----:B------:R-:W-:-:S01]  /*67bd0*/  NOP ;  /* 0x0000000000007918 */ /* 0x000fc20000000000 */
[----:B------:R-:W-:Y:S04]  /*67be0*/  STL.64 [R1+0x440], R4 ;  /* 0x0004400401007387 */ /* 0x000fe80000100a00 */
[----:B------:R0:W-:Y:S04]  /*67bf0*/  STL.64 [R1+0x448], R6 ;  /* 0x0004480601007387 */ /* 0x0001e80000100a00 */
[----:B0-----:R-:W3:Y:S04]  /*67c00*/  LDL.LU.64 R6, [R1+0xc7a0] ;  /* 0x00c7a00001067983 */ /* 0x001ee80000300a00 */
[----:B------:R-:W2:Y:S01]  /*67c10*/  LDL.LU.64 R4, [R1+0xc798] ;  /* 0x00c7980001047983 */ /* 0x000ea20000300a00 */
[----:B------:R-:W-:-:S02]  /*67c20*/  IMAD.MOV.U32 R20, RZ, RZ, R27 ;  /* 0x000000ffff147224 */ /* 0x000fc400078e001b */
[----:B------:R-:W-:Y:S01]  /*67c30*/  IMAD.MOV.U32 R21, RZ, RZ, R26 ;  /* 0x000000ffff157224 */ /* 0x000fe200078e001a */
[----:B------:R0:W-:Y:S04]  /*67c40*/  STL.64 [R1+0xc780], R24 ;  /* 0x00c7801801007387 */ /* 0x0001e80000100a00 */
[----:B0-----:R-:W4:Y:S04]  /*67c50*/  LDL.LU.64 R24, [R1+0x17b0] ;  /* 0x0017b00001187983 */ /* 0x001f280000300a00 */
[----:B------:R-:W4:Y:S01]  /*67c60*/  LDL.LU.64 R26, [R1+0x17b8] ;  /* 0x0017b800011a7983 */ /* 0x000f220000300a00 */
[C---:B------:R-:W-:Y:S06]  /*67c70*/  HMMA.16816.F32.BF16 R20, R8.reuse, R20, R12 ;  /* 0x000000140814723c */ /* 0x040fec000004180c */
[----:B--2---:R-:W-:-:S15]  /*67c80*/  HMMA.16816.F32.BF16 R16, R8, R4, R16 ;  /* 0x000000040810723c */ /* 0x004fde0000041810 */
[----:B------:R-:W-:-:S08]  /*67c90*/  NOP ;  /* 0x0000000000007918 */ /* 0x000fd00000000000 */
[----:B------:R-:W-:Y:S04]  /*67ca0*/  STL.64 [R1+0x430], R16 ;  /* 0x0004301001007387 */ /* 0x000fe80000100a00 */
[----:B------:R-:W-:Y:S04]  /*67cb0*/  STL.64 [R1+0x438], R18 ;  /* 0x0004381201007387 */ /* 0x000fe80000100a00 */
[----:B---3--:R-:W0:Y:S04]  /*67cc0*/  LDSM.16.MT88.4 R16, [R6+UR4+0x100] ;  /* 0x000100040610783b */ /* 0x008e280008004200 */
[----:B------:R-:W-:Y:S04]  /*67cd0*/  STL [R1+0xc694], R6 ;  /* 0x00c6940601007387 */ /* 0x000fe80000100800 */
[----:B------:R-:W-:Y:S04]  /*67ce0*/  STL.64 [R1+0xc700], R4 ;  /* 0x00c7000401007387 */ /* 0x000fe80000100a00 */
[----:B0-----:R-:W-:Y:S04]  /*67cf0*/  STL.64 [R1+0xc5b8], R18 ;  /* 0x00c5b81201007387 */ /* 0x001fe80000100a00 */
[----:B------:R0:W-:Y:S04]  /*67d00*/  STL.64 [R1+0xc5b0], R16 ;  /* 0x00c5b01001007387 */ /* 0x0001e80000100a00 */
[----:B0-----:R-:W2:Y:S04]  /*67d10*/  LDL.64 R16, [R1+0x10] ;  /* 0x0000100001107983 */ /* 0x001ea80000100a00 */
[----:B------:R-:W3:Y:S04]  /*67d20*/  LDL.LU.64 R14, [R1+0xc790] ;  /* 0x00c79000010e7983 */ /* 0x000ee80000300a00 */
[----:B------:R-:W4:Y:S04]  /*67d30*/  LDL.LU.64 R12, [R1+0xc788] ;  /* 0x00c78800010c7983 */ /* 0x000f280000300a00 */
[----:B------:R0:W-:Y:S04]  /*67d40*/  STL.64 [R1+0xe20], R20 ;  /* 0x000e201401007387 */ /* 0x0001e80000100a00 */
[----:B------:R-:W-:Y:S04]  /*67d50*/  STL.64 [R1+0xe28], R22 ;  /* 0x000e281601007387 */ /* 0x000fe80000100a00 */
[----:B0-----:R-:W2:Y:S04]  /*67d60*/  LDL.64 R20, [R1+0x30] ;  /* 0x0000300001147983 */ /* 0x001ea80000100a00 */
[----:B--2---:R0:W-:Y:S04]  /*67d70*/  STL.64 [R1+0xc6e8], R20 ;  /* 0x00c6e81401007387 */ /* 0x0041e80000100a00 */
[----:B0-----:R-:W2:Y:S04]  /*67d80*/  LDL.64 R20, [R1+0x40] ;  /* 0x0000400001147983 */ /* 0x001ea80000100a00 */
[----:B--2---:R0:W-:Y:S04]  /*67d90*/  STL.64 [R1+0xc708], R20 ;  /* 0x00c7081401007387 */ /* 0x0041e80000100a00 */
[----:B0-----:R-:W2:Y:S01]  /*67da0*/  LDL.64 R20, [R1+0x80] ;  /* 0x0000800001147983 */ /* 0x001ea20000100a00 */
[----:B----4-:R-:W-:Y:S03]  /*67db0*/  HMMA.16816.F32.BF16 R24, R8, R12, R24 ;  /* 0x0000000c0818723c */ /* 0x010fe60000041818 */
[----:B--2---:R0:W-:Y:S02]  /*67dc0*/  STL.64 [R1+0xc738], R20 ;  /* 0x00c7381401007387 */ /* 0x0041e40000100a00 */
[----:B0-----:R-:W-:Y:S01]  /*67dd0*/  IMAD.MOV.U32 R20, RZ, RZ, R29 ;  /* 0x000000ffff147224 */ /* 0x001fe200078e001d */
[----:B------:R-:W-:-:S05]  /*67de0*/  MOV R21, R28 ;  /* 0x0000001c00157202 */ /* 0x000fca0000000f00 */
[----:B------:R0:W-:Y:S04]  /*67df0*/  STL.64 [R1+0xc750], R20 ;  /* 0x00c7501401007387 */ /* 0x0001e80000100a00 */
[----:B0-----:R-:W2:Y:S01]  /*67e00*/  LDL.64 R20, [R1+0xb0] ;  /* 0x0000b00001147983 */ /* 0x001ea20000100a00 */
[----:B------:R-:W-:-:S03]  /*67e10*/  IMAD.MOV.U32 R19, RZ, RZ, R13 ;  /* 0x000000ffff137224 */ /* 0x000fc600078e000d */
[----:B--2---:R3:W-:Y:S04]  /*67e20*/  STL.64 [R1+0xc768], R20 ;  /* 0x00c7681401007387 */ /* 0x0047e80000100a00 */
[----:B------:R0:W-:Y:S04]  /*67e30*/  STL.64 [R1+0xe10], R24 ;  /* 0x000e101801007387 */ /* 0x0001e80000100a00 */
[----:B------:R1:W-:Y:S01]  /*67e40*/  STL.64 [R1+0xe18], R26 ;  /* 0x000e181a01007387 */ /* 0x0003e20000100a00 */
[----:B---3--:R-:W-:Y:S02]  /*67e50*/  IMAD.MOV.U32 R20, RZ, RZ, R15 ;  /* 0x000000ffff147224 */ /* 0x008fe400078e000f */
[----:B------:R-:W-:Y:S01]  /*67e60*/  IMAD.MOV.U32 R21, RZ, RZ, R14 ;  /* 0x000000ffff157224 */ /* 0x000fe200078e000e */
[----:B0-----:R-:W2:Y:S01]  /*67e70*/  LDL.LU.64 R24, [R1+0xc780] ;  /* 0x00c7800001187983 */ /* 0x001ea20000300a00 */
[----:B-1----:R-:W-:-:S03]  /*67e80*/  IMAD.MOV.U32 R27, RZ, RZ, R12 ;  /* 0x000000ffff1b7224 */ /* 0x002fc600078e000c */
[----:B------:R-:W3:Y:S04]  /*67e90*/  LDL.LU.64 R12, [R1+0x13b0] ;  /* 0x0013b000010c7983 */ /* 0x000ee80000300a00 */
        /* <DEDUP_REMOVED lines=12> */
[----:B------:R-:W3:Y:S04]  /*67f60*/  LDL.LU.64 R14, [R1+0x16a8] ;  /* 0x0016a800010e7983 */ /* 0x000ee80000300a00 */
[----:B------:R-:W4:Y:S01]  /*67f70*/  LDL.64 R4, [R1+0x50] ;  /* 0x0000500001047983 */ /* 0x000f220000100a00 */
[----:B---3--:R-:W-:Y:S03]  /*67f80*/  HMMA.16816.F32.BF16 R20, R8, R20, R12 ;  /* 0x000000140814723c */ /* 0x008fe6000004180c */
[----:B----4-:R0:W-:Y:S02]  /*67f90*/  STL.64 [R1+0xc710], R4 ;  /* 0x00c7100401007387 */ /* 0x0101e40000100a00 */
[----:B0-----:R-:W-:-:S02]  /*67fa0*/  IMAD.MOV.U32 R4, RZ, RZ, R7 ;  /* 0x000000ffff047224 */ /* 0x001fc400078e0007 */
[----:B------:R-:W-:-:S05]  /*67fb0*/  IMAD.MOV.U32 R5, RZ, RZ, R3 ;  /* 0x000000ffff057224 */ /* 0x000fca00078e0003 */
[----:B------:R0:W-:Y:S04]  /*67fc0*/  STL.64 [R1+0xc728], R4 ;  /* 0x00c7280401007387 */ /* 0x0001e80000100a00 */
[----:B0-----:R-:W3:Y:S04]  /*67fd0*/  LDL.LU.64 R4, [R1+0x12b0] ;  /* 0x0012b00001047983 */ /* 0x001ee80000300a00 */
[----:B------:R-:W3:Y:S04]  /*67fe0*/  LDL.LU.64 R6, [R1+0x12b8] ;  /* 0x0012b80001067983 */ /* 0x000ee80000300a00 */
[----:B------:R-:W-:Y:S04]  /*67ff0*/  STL [R1+0xc6a0], R19 ;  /* 0x00c6a01301007387 */ /* 0x000fe80000100800 */
[----:B------:R-:W-:Y:S04]  /*68000*/  STL [R1+0xc69c], R27 ;  /* 0x00c69c1b01007387 */ /* 0x000fe80000100800 */
[----:B------:R-:W4:Y:S04]  /*68010*/  LDL.LU.64 R14, [R1+0xc778] ;  /* 0x00c77800010e7983 */ /* 0x000f280000300a00 */
[----:B------:R-:W4:Y:S04]  /*68020*/  LDL.LU.64 R12, [R1+0xc770] ;  /* 0x00c77000010c7983 */ /* 0x000f280000300a00 */
        /* <DEDUP_REMOVED lines=10> */
[----:B------:R-:W4:Y:S04]  /*680d0*/  LDL.LU.64 R20, [R1+0xc750] ;  /* 0x00c7500001147983 */ /* 0x000f280000300a00 */
[----:B------:R-:W-:Y:S04]  /*680e0*/  STL [R1+0xc720], R27 ;  /* 0x00c7201b01007387 */ /* 0x000fe80000100800 */
[----:B--2---:R-:W-:Y:S01]  /*680f0*/  STL.64 [R1+0xc718], R24 ;  /* 0x00c7181801007387 */ /* 0x004fe20000100a00 */
[----:B----4-:R-:W-:Y:S03]  /*68100*/  HMMA.16816.F32.BF16 R20, R8, R20, R12 ;  /* 0x000000140814723c */ /* 0x010fe6000004180c */
[----:B------:R-:W2:Y:S04]  /*68110*/  LDL.LU.64 R14, [R1+0xc748] ;  /* 0x00c74800010e7983 */ /* 0x000ea80000300a00 */
[----:B------:R-:W2:-:S15]  /*68120*/  LDL.LU.64 R12, [R1+0xc740] ;  /* 0x00c74000010c7983 */ /* 0x000e9e0000300a00 */
[----:B------:R-:W-:-:S01]  /*68130*/  NOP ;  /* 0x0000000000007918 */ /* 0x000fc20000000000 */
[----:B------:R0:W-:Y:S04]  /*68140*/  STL.64 [R1+0xde0], R20 ;  /* 0x000de01401007387 */ /* 0x0001e80000100a00 */
[----:B------:R-:W-:Y:S04]  /*68150*/  STL.64 [R1+0xde8], R22 ;  /* 0x000de81601007387 */ /* 0x000fe80000100a00 */
[----:B0-----:R-:W3:Y:S01]  /*68160*/  LDL.LU.64 R20, [R1+0xc738] ;  /* 0x00c7380001147983 */ /* 0x001ee20000300a00 */
[----:B------:R-:W-:Y:S02]  /*68170*/  IMAD.MOV.U32 R24, RZ, RZ, R2 ;  /* 0x000000ffff187224 */ /* 0x000fe400078e0002 */
[----:B------:R-:W-:-:S07]  /*68180*/  IMAD.MOV.U32 R25, RZ, RZ, R0 ;  /* 0x000000ffff197224 */ /* 0x000fce00078e0000 */
[C---:B--2---:R-:W-:Y:S01]  /*68190*/  HMMA.16816.F32.BF16 R24, R8.reuse, R24, R12 ;  /* 0x000000180818723c */ /* 0x044fe2000004180c */
[----:B------:R-:W2:Y:S05]  /*681a0*/  LDL.LU.64 R12, [R1+0xc730] ;  /* 0x00c73000010c7983 */ /* 0x000eaa0000300a00 */
[----:B---3--:R-:W-:-:S15]  /*681b0*/  HMMA.16816.F32.BF16 R4, R8, R20, R4 ;  /* 0x000000140804723c */ /* 0x008fde0000041804 */
[----:B------:R-:W-:-:S02]  /*681c0*/  NOP ;  /* 0x0000000000007918 */ /* 0x000fc40000000000 */
[----:B------:R-:W-:Y:S04]  /*681d0*/  STL.64 [R1+0xdd0], R24 ;  /* 0x000dd01801007387 */ /* 0x000fe80000100a00 */
[----:B------:R-:W-:Y:S01]  /*681e0*/  STL.64 [R1+0xdd8], R26 ;  /* 0x000dd81a01007387 */ /* 0x000fe20000100a00 */
[----:B------:R-:W-:Y:S02]  /*681f0*/  IMAD.MOV.U32 R18, RZ, RZ, R20 ;  /* 0x000000ffff127224 */ /* 0x000fe400078e0014 */
[----:B------:R-:W-:Y:S01]  /*68200*/  IMAD.MOV.U32 R3, RZ, RZ, R21 ;  /* 0x000000ffff037224 */ /* 0x000fe200078e0015 */
[----:B------:R0:W-:Y:S04]  /*68210*/  STL.64 [R1+0xdc0], R4 ;  /* 0x000dc00401007387 */ /* 0x0001e80000100a00 */
[----:B------:R1:W-:Y:S04]  /*68220*/  STL.64 [R1+0xdc8], R6 ;  /* 0x000dc80601007387 */ /* 0x0003e80000100a00 */
[----:B0-----:R-:W2:Y:S04]  /*68230*/  LDL.LU.64 R4, [R1+0x1170] ;  /* 0x0011700001047983 */ /* 0x001ea80000300a00 */
[----:B-1----:R-:W2:Y:S04]  /*68240*/  LDL.LU.64 R6, [R1+0x1178] ;  /* 0x0011780001067983 */ /* 0x002ea80000300a00 */
[----:B------:R-:W3:Y:S04]  /*68250*/  LDL.LU.64 R24, [R1+0xd90] ;  /* 0x000d900001187983 */ /* 0x000ee80000300a00 */
[----:B------:R-:W3:Y:S04]  /*68260*/  LDL.LU.64 R26, [R1+0xd98] ;  /* 0x000d9800011a7983 */ /* 0x000ee80000300a00 */
[----:B------:R-:W4:Y:S04]  /*68270*/  LDL.LU.64 R20, [R1+0xd80] ;  /* 0x000d800001147983 */ /* 0x000f280000300a00 */
[----:B------:R-:W4:Y:S04]  /*68280*/  LDL.LU.64 R22, [R1+0xd88] ;  /* 0x000d880001167983 */ /* 0x000f280000300a00 */
[----:B------:R-:W-:Y:S04]  /*68290*/  STL.64 [R1+0xc6c0], R18 ;  /* 0x00c6c01201007387 */ /* 0x000fe80000100a00 */
[----:B------:R0:W-:Y:S04]  /*682a0*/  STL.64 [R1+0xc6b8], R16 ;  /* 0x00c6b81001007387 */ /* 0x0001e80000100a00 */
[----:B0-----:R-:W2:Y:S04]  /*682b0*/  LDL.LU.64 R16, [R1+0xd50] ;  /* 0x000d500001107983 */ /* 0x001ea80000300a00 */
[----:B------:R-:W3:Y:S04]  /*682c0*/  LDL.LU.64 R18, [R1+0xd58] ;  /* 0x000d580001127983 */ /* 0x000ee80000300a00 */
[----:B---3--:R-:W-:Y:S04]  /*682d0*/  STL.64 [R1+0xc6e0], R18 ;  /* 0x00c6e01201007387 */ /* 0x008fe80000100a00 */
[----:B--2---:R0:W-:Y:S04]  /*682e0*/  STL.64 [R1+0xc6d8], R16 ;  /* 0x00c6d81001007387 */ /* 0x0041e80000100a00 */
[----:B0-----:R-:W2:Y:S04]  /*682f0*/  LDL.LU.64 R16, [R1+0xd60] ;  /* 0x000d600001107983 */ /* 0x001ea80000300a00 */
[----:B------:R-:W3:Y:S01]  /*68300*/  LDL.LU.64 R18, [R1+0xd68] ;  /* 0x000d680001127983 */ /* 0x000ee20000300a00 */
[----:B------:R-:W-:Y:S03]  /*68310*/  HMMA.16816.F32.BF16 R4, R8, R12, R4 ;  /* 0x0000000c0804723c */ /* 0x000fe60000041804 */
[----:B---3--:R-:W-:Y:S04]  /*68320*/  STL.64 [R1+0xc6f8], R18 ;  /* 0x00c6f81201007387 */ /* 0x008fe80000100a00 */
[----:B--2---:R0:W-:Y:S04]  /*68330*/  STL.64 [R1+0xc6f0], R16 ;  /* 0x00c6f01001007387 */ /* 0x0041e80000100a00 */
[----:B0-----:R-:W2:Y:S04]  /*68340*/  LDL.LU.64 R16, [R1+0xd70] ;  /* 0x000d700001107983 */ /* 0x001ea80000300a00 */
[----:B------:R-:W2:Y:S04]  /*68350*/  LDL.LU.64 R18, [R1+0xd78] ;  /* 0x000d780001127983 */ /* 0x000ea80000300a00 */
[----:B------:R-:W-:Y:S04]  /*68360*/  STL [R1+0xc698], R3 ;  /* 0x00c6980301007387 */ /* 0x000fe80000100800 */
[----:B------:R0:W-:Y:S04]  /*68370*/  STL.64 [R1+0xdb0], R4 ;  /* 0x000db00401007387 */ /* 0x0001e80000100a00 */
[----:B------:R1:W-:Y:S04]  /*68380*/  STL.64 [R1+0xdb8], R6 ;  /* 0x000db80601007387 */ /* 0x0003e80000100a00 */
[----:B0-----:R-:W1:Y:S01]  /*68390*/  LDL.LU.64 R4, [R1+0xc728] ;  /* 0x00c7280001047983 */ /* 0x001e620000300a00 */
[----:B------:R-:W-:-:S02]  /*683a0*/  IMAD.MOV.U32 R2, RZ, RZ, R12 ;  /* 0x000000ffff027224 */ /* 0x000fc400078e000c */
[----:B------:R-:W-:Y:S02]  /*683b0*/  IMAD.MOV.U32 R0, RZ, RZ, R13 ;  /* 0x000000ffff007224 */ /* 0x000fe400078e000d */
[----:B------:R-:W3:Y:S04]  /*683c0*/  LDL.LU.64 R12, [R1+0x400] ;  /* 0x00040000010c7983 */ /* 0x000ee80000300a00 */
[----:B------:R-:W3:Y:S01]  /*683d0*/  LDL.LU.64 R14, [R1+0x408] ;  /* 0x00040800010e7983 */ /* 0x000ee20000300a00 */
[----:B-1----:R-:W-:Y:S03]  /*683e0*/  HMMA.16816.F32.BF16 R4, R8, R4, R24 ;  /* 0x000000040804723c */ /* 0x002fe60000041818 */
[----:B------:R-:W3:Y:S04]  /*683f0*/  LDL.LU R27, [R1+0xc720] ;  /* 0x00c72000011b7983 */ /* 0x000ee80000300800 */
[----:B------:R-:W3:-:S15]  /*68400*/  LDL.LU.64 R24, [R1+0xc718] ;  /* 0x00c7180001187983 */ /* 0x000ede0000300a00 */
[----:B------:R-:W-:-:S01]  /*68410*/  NOP ;  /* 0x0000000000007918 */ /* 0x000fc20000000000 */
[----:B------:R0:W-:Y:S04]  /*68420*/  STL.64 [R1+0xda0], R4 ;  /* 0x000da00401007387 */ /* 0x0001e80000100a00 */
[----:B------:R-:W-:Y:S04]  /*68430*/  STL.64 [R1+0xda8], R6 ;  /* 0x000da80601007387 */ /* 0x000fe80000100a00 */
[----:B0-----:R-:W4:Y:S02]  /*68440*/  LDL.LU.64 R4, [R1+0xc710] ;  /* 0x00c7100001047983 */ /* 0x001f240000300a00 */
[----:B----4-:R-:W-:-:S15]  /*68450*/  HMMA.16816.F32.BF16 R20, R8, R4, R20 ;  /* 0x000000040814723c */ /* 0x010fde0000041814 */
[----:B------:R-:W-:-:S08]  /*68460*/  NOP ;  /* 0x0000000000007918 */ /* 0x000fd00000000000 */
[----:B------:R0:W-:Y:S04]  /*68470*/  STL.64 [R1+0xd90], R20 ;  /* 0x000d901401007387 */ /* 0x0001e80000100a00 */
[----:B------:R-:W-:Y:S04]  /*68480*/  STL.64 [R1+0xd98], R22 ;  /* 0x000d981601007387 */ /* 0x000fe80000100a00 */
[----:B0-----:R-:W2:Y:S01]  /*68490*/  LDL.LU.64 R20, [R1+0xc708] ;  /* 0x00c7080001147983 */ /* 0x001ea20000300a00 */
[----:B------:R-:W-:Y:S02]  /*684a0*/  IMAD.MOV.U32 R26, RZ, RZ, R4 ;  /* 0x000000ffff1a7224 */ /* 0x000fe400078e0004 */
[----:B------:R-:W-:-:S02]  /*684b0*/  IMAD.MOV.U32 R7, RZ, RZ, R5 ;  /* 0x000000ffff077224 */ /* 0x000fc400078e0005 */
[----:B------:R-:W4:Y:S01]  /*684c0*/  LDL.LU.64 R4, [R1+0xc700] ;  /* 0x00c7000001047983 */ /* 0x000f220000300a00 */
[----:B--2---:R-:W-:Y:S06]  /*684d0*/  HMMA.16816.F32.BF16 R16, R8, R20, R16 ;  /* 0x000000140810723c */ /* 0x004fec0000041810 */
[----:B------:R-:W-:Y:S01]  /*684e0*/  MOV R3, R20 ;  /* 0x0000001400037202 */ /* 0x000fe20000000f00 */
[----:B------:R-:W-:-:S15]  /*684f0*/  IMAD.MOV.U32 R6, RZ, RZ, R21 ;  /* 0x000000ffff067224 */ /* 0x000fde00078e0015 */
[----:B------:R-:W-:-:S01]  /*68500*/  NOP ;  /* 0x0000000000007918 */ /* 0x000fc20000000000 */
[----:B------:R-:W-:Y:S04]  /*68510*/  STL.64 [R1+0xd80], R16 ;  /* 0x000d801001007387 */ /* 0x000fe80000100a00 */
[----:B------:R0:W-:Y:S04]  /*68520*/  STL.64 [R1+0xd88], R18 ;  /* 0x000d881201007387 */ /* 0x0001e80000100a00 */
[----:B0-----:R-:W2:Y:S04]  /*68530*/  LDL.LU.64 R18, [R1+0xc6f8] ;  /* 0x00c6f80001127983 */ /* 0x001ea80000300a00 */
[----:B------:R-:W2:Y:S04]  /*68540*/  LDL.LU.64 R16, [R1+0xc6f0] ;  /* 0x00c6f00001107983 */ /* 0x000ea80000300a00 */
[----:B------:R-:W2:Y:S02]  /*68550*/  LDL.LU.64 R20, [R1+0xc6e8] ;  /* 0x00c6e80001147983 */ /* 0x000ea40000300a00 */
[----:B--2---:R-:W-:Y:S06]  /*68560*/  HMMA.16816.F32.BF16 R16, R8, R20, R16 ;  /* 0x000000140810723c */ /* 0x004fec0000041810 */
[----:B------:R-:W-:-:S02]  /*68570*/  IMAD.MOV.U32 R29, RZ, RZ, R20 ;  /* 0x000000ffff1d7224 */ /* 0x000fc400078e0014 */
[----:B------:R-:W-:-:S15]  /*68580*/  IMAD.MOV.U32 R28, RZ, RZ, R21 ;  /* 0x000000ffff1c7224 */ /* 0x000fde00078e0015 */
[----:B------:R-:W-:Y:S04]  /*68590*/  STL.64 [R1+0xd70], R16 ;  /* 0x000d701001007387 */ /* 0x000fe80000100a00 */
[----:B------:R0:W-:Y:S04]  /*685a0*/  STL.64 [R1+0xd78], R18 ;  /* 0x000d781201007387 */ /* 0x0001e80000100a00 */
[----:B0-----:R-:W2:Y:S04]  /*685b0*/  LDL.LU.64 R18, [R1+0xc6e0] ;  /* 0x00c6e00001127983 */ /* 0x001ea80000300a00 */
[----:B------:R-:W2:Y:S04]  /*685c0*/  LDL.LU.64 R16, [R1+0xc6d8] ;  /* 0x00c6d80001107983 */ /* 0x000ea80000300a00 */
[----:B------:R-:W3:Y:S04]  /*685d0*/  LDL.LU.64 R22, [R1+0xc6d0] ;  /* 0x00c6d00001167983 */ /* 0x000ee80000300a00 */
[----:B------:R-:W2:Y:S02]  /*685e0*/  LDL.LU.64 R20, [R1+0xc6c8] ;  /* 0x00c6c80001147983 */ /* 0x000ea40000300a00 */
[----:B--2---:R-:W-:-:S15]  /*685f0*/  HMMA.16816.F32.BF16 R16, R8, R20, R16 ;  /* 0x000000140810723c */ /* 0x004fde0000041810 */
[----:B------:R-:W-:-:S08]  /*68600*/  NOP ;  /* 0x0000000000007918 */ /* 0x000fd00000000000 */
[----:B------:R-:W-:Y:S04]  /*68610*/  STL.64 [R1+0xd60], R16 ;  /* 0x000d601001007387 */ /* 0x000fe80000100a00 */
[----:B------:R0:W-:Y:S04]  /*68620*/  STL.64 [R1+0xd68], R18 ;  /* 0x000d681201007387 */ /* 0x0001e80000100a00 */
[----:B0-----:R-:W2:Y:S04]  /*68630*/  LDL.LU.64 R18, [R1+0xc6c0] ;  /* 0x00c6c00001127983 */ /* 0x001ea80000300a00 */
[----:B------:R-:W4:Y:S04]  /*68640*/  LDL.LU.64 R16, [R1+0xc6b8] ;  /* 0x00c6b80001107983 */ /* 0x000f280000300a00 */
[----:B---3--:R-:W-:Y:S04]  /*68650*/  STL.64 [R1+0xc5d0], R22 ;  /* 0x00c5d01601007387 */ /* 0x008fe80000100a00 */
[----:B------:R0:W-:Y:S04]  /*68660*/  STL.64 [R1+0xc5c8], R20 ;  /* 0x00c5c81401007387 */ /* 0x0001e80000100a00 */
[----:B0-----:R-:W3:Y:S04]  /*68670*/  LDL.LU.64 R20, [R1+0x1990] ;  /* 0x0019900001147983 */ /* 0x001ee80000300a00 */
[----:B------:R-:W3:Y:S01]  /*68680*/  LDL.LU.64 R22, [R1+0x1998] ;  /* 0x0019980001167983 */ /* 0x000ee20000300a00 */
[----:B----4-:R-:W-:Y:S03]  /*68690*/  HMMA.16816.F32.BF16 R8, R8, R16, R12 ;  /* 0x000000100808723c */ /* 0x010fe6000004180c */
[----:B------:R-:W4:Y:S04]  /*686a0*/  LDL.LU.64 R14, [R1+0xc6b0] ;  /* 0x00c6b000010e7983 */ /* 0x000f280000300a00 */
[----:B------:R-:W4:-:S15]  /*686b0*/  LDL.LU.64 R12, [R1+0xc6a8] ;  /* 0x00c6a800010c7983 */ /* 0x000f1e0000300a00 */
[----:B------:R-:W-:-:S01]  /*686c0*/  NOP ;  /* 0x0000000000007918 */ /* 0x000fc20000000000 */
[----:B------:R0:W-:Y:S04]  /*686d0*/  STL.64 [R1+0x420], R8 ;  /* 0x0004200801007387 */ /* 0x0001e80000100a00 */
[----:B------:R1:W-:Y:S04]  /*686e0*/  STL.64 [R1+0x428], R10 ;  /* 0x0004280a01007387 */ /* 0x0003e80000100a00 */
[----:B0-----:R-:W4:Y:S04]  /*686f0*/  LDL.LU.64 R8, [R1+0x1a90] ;  /* 0x001a900001087983 */ /* 0x001f280000300a00 */
[----:B-1----:R-:W4:Y:S04]  /*68700*/  LDL.LU.64 R10, [R1+0x1a98] ;  /* 0x001a9800010a7983 */ /* 0x002f280000300a00 */
[----:B------:R0:W-:Y:S04]  /*68710*/  STL.64 [R1+0xc5d8], R16 ;  /* 0x00c5d81001007387 */ /* 0x0001e80000100a00 */
[----:B------:R-:W-:Y:S01]  /*68720*/  STL.64 [R1+0xc5c0], R24 ;  /* 0x00c5c01801007387 */ /* 0x000fe20000100a00 */
[----:B----4-:R-:W-:-:S15]  /*68730*/  HMMA.16816.F32.BF16 R8, R12, R24, R8 ;  /* 0x000000180c08723c */ /* 0x010fde0000041808 */
[----:B------:R-:W-:-:S08]  /*68740*/  NOP ;  /* 0x0000000000007918 */ /* 0x000fd00000000000 */
[----:B------:R-:W-:Y:S04]  /*68750*/  STL.64 [R1+0x390], R8 ;  /* 0x0003900801007387 */ /* 0x000fe80000100a00 */
[----:B------:R3:W-:Y:S04]  /*68760*/  STL.64 [R1+0x398], R10 ;  /* 0x0003980a01007387 */ /* 0x0007e80000100a00 */
[----:B0-----:R-:W4:Y:S01]  /*68770*/  LDL R16, [R1+0xa0] ;  /* 0x0000a00001107983 */ /* 0x001f220000100800 */
[----:B---3--:R-:W-:-:S15]  /*68780*/  HMMA.16816.F32.BF16 R8, R12, R4, R20 ;  /* 0x000000040c08723c */ /* 0x008fde0000041814 */
[----:B------:R-:W-:-:S08]  /*68790*/  NOP ;  /* 0x0000000000007918 */ /* 0x000fd00000000000 */
[----:B------:R-:W-:Y:S04]  /*687a0*/  STL.64 [R1+0x380], R8 ;  /* 0x0003800801007387 */ /* 0x000fe80000100a00 */
[----:B------:R-:W-:Y:S04]  /*687b0*/  STL.64 [R1+0x388], R10 ;  /* 0x0003880a01007387 */ /* 0x000fe80000100a00 */
[----:B------:R-:W4:Y:S01]  /*687c0*/  LDL R17, [R1+0xa4] ;  /* 0x0000a40001117983 */ /* 0x000f220000100800 */
[----:B------:R-:W-:Y:S02]  /*687d0*/  IMAD.MOV.U32 R24, RZ, RZ, R3 ;  /* 0x000000ffff187224 */ /* 0x000fe400078e0003 */
[----:B------:R-:W-:Y:S01]  /*687e0*/  IMAD.MOV.U32 R25, RZ, RZ, R6 ;  /* 0x000000ffff197224 */ /* 0x000fe200078e0006 */
[----:B----4-:R2:W-:Y:S02]  /*687f0*/  STL.64 [R1+0xc640], R16 ;  /* 0x00c6401001007387 */ /* 0x0105e40000100a00 */
[----:B--2---:R-:W-:-:S02]  /*68800*/  IMAD.MOV.U32 R16, RZ, RZ, R19 ;  /* 0x000000ffff107224 */ /* 0x004fc400078e0013 */
[----:B------:R-:W-:Y:S01]  /*68810*/  IMAD.MOV.U32 R17, RZ, RZ, R27 ;  /* 0x000000ffff117224 */ /* 0x000fe200078e001b */
[----:B------:R-:W2:Y:S04]  /*68820*/  LDL.LU R19, [R1+0xc6a0] ;  /* 0x00c6a00001137983 */ /* 0x000ea80000300800 */
[----:B------:R-:W3:Y:S04]  /*68830*/  LDL.LU R27, [R1+0xc69c] ;  /* 0x00c69c00011b7983 */ /* 0x000ee80000300800 */
[----:B------:R0:W-:Y:S04]  /*68840*/  STL.64 [R1+0xc658], R16 ;  /* 0x00c6581001007387 */ /* 0x0001e80000100a00 */
[----:B------:R-:W-:Y:S04]  /*68850*/  STL.64 [R1+0xc5e0], R4 ;  /* 0x00c5e00401007387 */ /* 0x000fe80000100a00 */
[----:B------:R-:W4:Y:S04]  /*68860*/  LDL.LU R3, [R1+0xc698] ;  /* 0x00c6980001037983 */ /* 0x000f280000300800 */
[----:B------:R-:W2:Y:S04]  /*68870*/  LDL.LU R6, [R1+0xc694] ;  /* 0x00c6940001067983 */ /* 0x000ea80000300800 */
[----:B0-----:R-:W3:Y:S01]  /*68880*/  LDL.64 R16, [R1+0xc0] ;  /* 0x0000c00001107983 */ /* 0x001ee20000100a00 */
[----:B------:R-:W-:-:S02]  /*68890*/  IMAD.MOV.U32 R20, RZ, RZ, R29 ;  /* 0x000000ffff147224 */ /* 0x000fc400078e001d */
[----:B------:R-:W-:Y:S01]  /*688a0*/  IMAD.MOV.U32 R21, RZ, RZ, R28 ;  /* 0x000000ffff157224 */ /* 0x000fe200078e001c */
[----:B--2---:R-:W0:Y:S04]  /*688b0*/  LDSM.16.MT88.4 R8, [R6+UR4+0x180] ;  /* 0x000180040608783b */ /* 0x004e280008004200 */
[----:B---3--:R1:W-:Y:S04]  /*688c0*/  STL.64 [R1+0xc670], R16 ;  /* 0x00c6701001007387 */ /* 0x0083e80000100a00 */
[----:B------:R2:W-:Y:S04]  /*688d0*/  STL.64 [R1+0xc5e8], R24 ;  /* 0x00c5e81801007387 */ /* 0x0005e80000100a00 */
[----:B------:R-:W-:Y:S01]  /*688e0*/  STL [R1+0xc690], R18 ;  /* 0x00c6901201007387 */ /* 0x000fe20000100800 */
[----:B-1----:R-:W-:-:S02]  /*688f0*/  IMAD.MOV.U32 R16, RZ, RZ, R27 ;  /* 0x000000ffff107224 */ /* 0x002fc400078e001b */
[----:B------:R-:W-:Y:S02]  /*68900*/  IMAD.MOV.U32 R17, RZ, RZ, R19 ;  /* 0x000000ffff117224 */ /* 0x000fe400078e0013 */
[----:B--2---:R-:W-:Y:S02]  /*68910*/  IMAD.MOV.U32 R24, RZ, RZ, R26 ;  /* 0x000000ffff187224 */ /* 0x004fe400078e001a */
[----:B------:R-:W-:Y:S01]  /*68920*/  IMAD.MOV.U32 R25, RZ, RZ, R7 ;  /* 0x000000ffff197224 */ /* 0x000fe200078e0007 */
[----:B------:R1:W-:Y:S04]  /*68930*/  STL.64 [R1+0xc688], R16 ;  /* 0x00c6881001007387 */ /* 0x0003e80000100a00 */
[----:B-1----:R-:W2:Y:S04]  /*68940*/  LDL.LU.64 R16, [R1+0x1890] ;  /* 0x0018900001107983 */ /* 0x002ea80000300a00 */
[----:B------:R-:W2:Y:S04]  /*68950*/  LDL.LU.64 R18, [R1+0x1898] ;  /* 0x0018980001127983 */ /* 0x000ea80000300a00 */
[----:B------:R-:W-:Y:S04]  /*68960*/  STL.64 [R1+0xc5f0], R20 ;  /* 0x00c5f01401007387 */ /* 0x000fe80000100a00 */
[----:B------:R1:W-:Y:S04]  /*68970*/  STL.64 [R1+0xc5f8], R24 ;  /* 0x00c5f81801007387 */ /* 0x0003e80000100a00 */
[----:B-1----:R-:W3:Y:S04]  /*68980*/  LDL.64 R24, [R1+0x60] ;  /* 0x0000600001187983 */ /* 0x002ee80000100a00 */
[----:B---3--:R-:W-:Y:S04]  /*68990*/  STL.64 [R1+0xc610], R24 ;  /* 0x00c6101801007387 */ /* 0x008fe80000100a00 */
[----:B------:R-:W3:Y:S04]  /*689a0*/  LDL.LU.64 R20, [R1+0x1490] ;  /* 0x0014900001147983 */ /* 0x000ee80000300a00 */
[----:B------:R-:W4:Y:S04]  /*689b0*/  LDL.LU.64 R22, [R1+0x1498] ;  /* 0x0014980001167983 */ /* 0x000f280000300a00 */
[----:B----4-:R-:W-:Y:S04]  /*689c0*/  STL.64 [R1+0xc650], R22 ;  /* 0x00c6501601007387 */ /* 0x010fe80000100a00 */
[----:B---3--:R1:W-:Y:S04]  /*689d0*/  STL.64 [R1+0xc648], R20 ;  /* 0x00c6481401007387 */ /* 0x0083e80000100a00 */
[----:B-1----:R-:W3:Y:S04]  /*689e0*/  LDL.LU.64 R20, [R1+0x1590] ;  /* 0x0015900001147983 */ /* 0x002ee80000300a00 */
[----:B------:R-:W4:Y:S04]  /*689f0*/  LDL.LU.64 R22, [R1+0x1598] ;  /* 0x0015980001167983 */ /* 0x000f280000300a00 */
[----:B----4-:R-:W-:Y:S04]  /*68a00*/  STL.64 [R1+0xc668], R22 ;  /* 0x00c6681601007387 */ /* 0x010fe80000100a00 */
[----:B---3--:R1:W-:Y:S04]  /*68a10*/  STL.64 [R1+0xc660], R20 ;  /* 0x00c6601401007387 */ /* 0x0083e80000100a00 */
[----:B-1----:R-:W3:Y:S04]  /*68a20*/  LDL.LU.64 R20, [R1+0x1680] ;  /* 0x0016800001147983 */ /* 0x002ee80000300a00 */
[----:B------:R-:W4:Y:S01]  /*68a30*/  LDL.LU.64 R22, [R1+0x1688] ;  /* 0x0016880001167983 */ /* 0x000f220000300a00 */
[----:B------:R-:W-:-:S02]  /*68a40*/  IMAD.MOV.U32 R24, RZ, RZ, R2 ;  /* 0x000000ffff187224 */ /* 0x000fc400078e0002 */
[----:B------:R-:W-:Y:S01]  /*68a50*/  IMAD.MOV.U32 R25, RZ, RZ, R0 ;  /* 0x000000ffff197224 */ /* 0x000fe200078e0000 */
[----:B----4-:R-:W-:Y:S04]  /*68a60*/  STL.64 [R1+0xc680], R22 ;  /* 0x00c6801601007387 */ /* 0x010fe80000100a00 */
[----:B---3--:R1:W-:Y:S04]  /*68a70*/  STL.64 [R1+0xc678], R20 ;  /* 0x00c6781401007387 */ /* 0x0083e80000100a00 */
[----:B-1----:R-:W3:Y:S04]  /*68a80*/  LDL.LU.64 R20, [R1+0x1790] ;  /* 0x0017900001147983 */ /* 0x002ee80000300a00 */
[----:B------:R-:W3:Y:S04]  /*68a90*/  LDL.LU.64 R22, [R1+0x1798] ;  /* 0x0017980001167983 */ /* 0x000ee80000300a00 */
[----:B------:R-:W4:Y:S04]  /*68aa0*/  LDL.LU.64 R4, [R1+0x1390] ;  /* 0x0013900001047983 */ /* 0x000f280000300a00 */
[----:B------:R-:W4:Y:S04]  /*68ab0*/  LDL.LU.64 R6, [R1+0x1398] ;  /* 0x0013980001067983 */ /* 0x000f280000300a00 */
[----:B------:R1:W-:Y:S04]  /*68ac0*/  STL.64 [R1+0xc628], R24 ;  /* 0x00c6281801007387 */ /* 0x0003e80000100a00 */
[----:B-1----:R-:W2:Y:S04]  /*68ad0*/  LDL.64 R24, [R1] ;  /* 0x0000000001187983 */ /* 0x002ea80000100a00 */
[----:B0-----:R-:W-:Y:S04]  /*68ae0*/  STL.64 [R1+0xc4f8], R10 ;  /* 0x00c4f80a01007387 */ /* 0x001fe80000100a00 */
[----:B------:R0:W-:Y:S04]  /*68af0*/  STL.64 [R1+0xc4f0], R8 ;  /* 0x00c4f00801007387 */ /* 0x0001e80000100a00 */
[----:B0-----:R-:W4:Y:S01]  /*68b00*/  LDL.64 R8, [R1+0x90] ;  /* 0x0000900001087983 */ /* 0x001f220000100a00 */
[----:B--2---:R-:W-:-:S15]  /*68b10*/  HMMA.16816.F32.BF16 R16, R12, R24, R16 ;  /* 0x000000180c10723c */ /* 0x004fde0000041810 */
[----:B------:R-:W-:-:S08]  /*68b20*/  NOP ;  /* 0x0000000000007918 */ /* 0x000fd00000000000 */
[----:B------:R-:W-:Y:S04]  /*68b30*/  STL.64 [R1+0xaf0], R16 ;  /* 0x000af01001007387 */ /* 0x000fe80000100a00 */
[----:B------:R0:W-:Y:S04]  /*68b40*/  STL.64 [R1+0xaf8], R18 ;  /* 0x000af81201007387 */ /* 0x0001e80000100a00 */
[----:B0-----:R-:W2:Y:S04]  /*68b50*/  LDL.LU R18, [R1+0xc690] ;  /* 0x00c6900001127983 */ /* 0x001ea80000300800 */
[----:B------:R-:W3:Y:S01]  /*68b60*/  LDL.LU.64 R16, [R1+0xc688] ;  /* 0x00c6880001107983 */ /* 0x000ee20000300a00 */
[----:B------:R-:W-:-:S02]  /*68b70*/  IMAD.MOV.U32 R2, RZ, RZ, R24 ;  /* 0x000000ffff027224 */ /* 0x000fc400078e0018 */
[----:B--2---:R-:W-:Y:S02]  /*68b80*/  IMAD.MOV.U32 R24, RZ, RZ, R18 ;  /* 0x000000ffff187224 */ /* 0x004fe400078e0012 */
[----:B---3--:R-:W-:Y:S01]  /*68b90*/  HMMA.16816.F32.BF16 R16, R12, R16, R20 ;  /* 0x000000100c10723c */ /* 0x008fe20000041814 */
        /* <DEDUP_REMOVED lines=22> */
[----:B------:R-:W2:-:S15]  /*68d00*/  LDL.LU.64 R20, [R1+0xa00] ;  /* 0x000a000001147983 */ /* 0x000e9e0000300a00 */
[----:B------:R-:W-:-:S06]  /*68d10*/  NOP ;  /* 0x0000000000007918 */ /* 0x000fcc0000000000 */
[----:B------:R-:W-:Y:S04]  /*68d20*/  STL.64 [R1+0xab0], R16 ;  /* 0x000ab01001007387 */ /* 0x000fe80000100a00 */
[----:B------:R-:W-:Y:S04]  /*68d30*/  STL.64 [R1+0xab8], R18 ;  /* 0x000ab81201007387 */ /* 0x000fe80000100a00 */
        /* <DEDUP_REMOVED lines=13> */
[----:B------:R-:W-:Y:S01]  /*68e10*/  MOV R0, R25 ;  /* 0x0000001900007202 */ /* 0x000fe20000000f00 */
[----:B------:R-:W-:-:S02]  /*68e20*/  IMAD.MOV.U32 R25, RZ, RZ, R3 ;  /* 0x000000ffff197224 */ /* 0x000fc400078e0003 */
        /* <DEDUP_REMOVED lines=9> */
[----:B0-----:R-:W3:Y:S01]  /*68ec0*/  LDL.64 R8, [R1+0xd0] ;  /* 0x0000d00001087983 */ /* 0x001ee20000100a00 */
[----:B--2---:R-:W-:Y:S03]  /*68ed0*/  HMMA.16816.F32.BF16 R24, R12, R24, R20 ;  /* 0x000000180c18723c */ /* 0x004fe60000041814 */
[----:B---3--:R0:W-:Y:S04]  /*68ee0*/  STL.64 [R1+0xc588], R8 ;  /* 0x00c5880801007387 */ /* 0x0081e80000100a00 */
[----:B------:R-:W-:Y:S01]  /*68ef0*/  STL.64 [R1+0xc5a8], R10 ;  /* 0x00c5a80a01007387 */ /* 0x000fe20000100a00 */
[----:B0-----:R-:W-:-:S02]  /*68f00*/  IMAD.MOV.U32 R8, RZ, RZ, R2 ;  /* 0x000000ffff087224 */ /* 0x001fc400078e0002 */
[----:B------:R-:W-:-:S05]  /*68f10*/  IMAD.MOV.U32 R9, RZ, RZ, R0 ;  /* 0x000000ffff097224 */ /* 0x000fca00078e0000 */
[----:B------:R0:W-:Y:S04]  /*68f20*/  STL.64 [R1+0xc5a0], R8 ;  /* 0x00c5a00801007387 */ /* 0x0001e80000100a00 */
        /* <DEDUP_REMOVED lines=23> */
[----:B------:R-:W4:-:S15]  /*690a0*/  LDL.LU.64 R20, [R1+0xc5f0] ;  /* 0x00c5f00001147983 */ /* 0x000f1e0000300a00 */
[----:B------:R-:W-:-:S06]  /*690b0*/  NOP ;  /* 0x0000000000007918 */ /* 0x000fcc0000000000 */
[----:B------:R0:W-:Y:S04]  /*690c0*/  STL.64 [R1+0xa60], R24 ;  /* 0x000a601801007387 */ /* 0x0001e80000100a00 */
[----:B------:R1:W-:Y:S04]  /*690d0*/  STL.64 [R1+0xa68], R26 ;  /* 0x000a681a01007387 */ /* 0x0003e80000100a00 */
[----:B0-----:R-:W1:Y:S01]  /*690e0*/  LDL.LU.64 R24, [R1+0xc5e8] ;  /* 0x00c5e80001187983 */ /* 0x001e620000300a00 */
[C---:B----4-:R-:W-:Y:S06]  /*690f0*/  HMMA.16816.F32.BF16 R20, R12.reuse, R20, R16 ;  /* 0x000000140c14723c */ /* 0x050fec0000041810 */
[----:B-1----:R-:W-:Y:S01]  /*69100*/  HMMA.16816.F32.BF16 R24, R12, R24, R4 ;  /* 0x000000180c18723c */ /* 0x002fe20000041804 */
[----:B------:R-:W3:-:S15]  /*69110*/  LDL.LU.64 R4, [R1+0xc5e0] ;  /* 0x00c5e00001047983 */ /* 0x000ede0000300a00 */
[----:B------:R-:W-:-:S07]  /*69120*/  NOP ;  /* 0x0000000000007918 */ /* 0x000fce0000000000 */
[----:B------:R0:W-:Y:S04]  /*69130*/  STL.64 [R1+0xa50], R24 ;  /* 0x000a501801007387 */ /* 0x0001e80000100a00 */
[----:B------:R1:W-:Y:S04]  /*69140*/  STL.64 [R1+0xa58], R26 ;  /* 0x000a581a01007387 */ /* 0x0003e80000100a00 */
[----:B0-----:R-:W4:Y:S04]  /*69150*/  LDL.LU.64 R24, [R1+0x290] ;  /* 0x0002900001187983 */ /* 0x001f280000300a00 */
[----:B-1----:R-:W4:Y:S04]  /*69160*/  LDL.LU.64 R26, [R1+0x298] ;  /* 0x00029800011a7983 */ /* 0x002f280000300a00 */
[----:B------:R-:W4:Y:S04]  /*69170*/  LDL.LU.64 R16, [R1+0xc5d8] ;  /* 0x00c5d80001107983 */ /* 0x000f280000300a00 */
[----:B------:R-:W-:Y:S04]  /*69180*/  STL.64 [R1+0xa40], R20 ;  /* 0x000a401401007387 */ /* 0x000fe80000100a00 */
[----:B------:R0:W-:Y:S04]  /*69190*/  STL.64 [R1+0xa48], R22 ;  /* 0x000a481601007387 */ /* 0x0001e80000100a00 */
[----:B0-----:R-:W3:Y:S04]  /*691a0*/  LDL.LU.64 R22, [R1+0xc5d0] ;  /* 0x00c5d00001167983 */ /* 0x001ee80000300a00 */
[----:B------:R-:W2:Y:S01]  /*691b0*/  LDL.LU.64 R20, [R1+0xc5c8] ;  /* 0x00c5c80001147983 */ /* 0x000ea20000300a00 */
[----:B------:R-:W0:Y:S01]  /*691c0*/  S2R R3, SR_TID.X ;  /* 0x0000000000037919 */ /* 0x000e220000002100 */
[----:B--2---:R-:W-:-:S15]  /*691d0*/  HMMA.16816.F32.BF16 R8, R12, R20, R8 ;  /* 0x000000140c08723c */ /* 0x004fde0000041808 */
[----:B------:R-:W-:-:S08]  /*691e0*/  NOP ;  /* 0x0000000000007918 */ /* 0x000fd00000000000 */
[----:B------:R1:W-:Y:S04]  /*691f0*/  STL.64 [R1+0xa30], R8 ;  /* 0x000a300801007387 */ /* 0x0003e80000100a00 */
[----:B------:R2:W-:Y:S04]  /*69200*/  STL.64 [R1+0xa38], R10 ;  /* 0x000a380a01007387 */ /* 0x0005e80000100a00 */
[----:B-1----:R-:W4:Y:S04]  /*69210*/  LDL.LU.64 R8, [R1+0x1a30] ;  /* 0x001a300001087983 */ /* 0x002f280000300a00 */
[----:B--2---:R-:W2:Y:S04]  /*69220*/  LDL.LU.64 R10, [R1+0x1a38] ;  /* 0x001a3800010a7983 */ /* 0x004ea80000300a00 */
[----:B---3--:R-:W-:Y:S04]  /*69230*/  STL.64 [R1+0xc508], R22 ;  /* 0x00c5081601007387 */ /* 0x008fe80000100a00 */
[----:B------:R1:W-:Y:S04]  /*69240*/  STL.64 [R1+0xc500], R20 ;  /* 0x00c5001401007387 */ /* 0x0003e80000100a00 */
[----:B-1----:R-:W3:Y:S04]  /*69250*/  LDL.LU.64 R20, [R1+0x1730] ;  /* 0x0017300001147983 */ /* 0x002ee80000300a00 */
[----:B------:R-:W2:Y:S01]  /*69260*/  LDL.LU.64 R22, [R1+0x1738] ;  /* 0x0017380001167983 */ /* 0x000ea20000300a00 */
[----:B------:R-:W1:Y:S01]  /*69270*/  S2R R7, SR_TID.X ;  /* 0x0000000000077919 */ /* 0x000e620000002100 */
[----:B----4-:R-:W-:Y:S01]  /*69280*/  HMMA.16816.F32.BF16 R12, R12, R16, R24 ;  /* 0x000000100c0c723c */ /* 0x010fe20000041818 */
[----:B0-----:R-:W-:-:S05]  /*69290*/  LOP3.LUT R6, R3, 0x7, RZ, 0xc0, !PT ;  /* 0x0000000703067812 */ /* 0x001fca00078ec0ff */
[----:B------:R-:W-:Y:S02]  /*692a0*/  IMAD R6, R6, 0x210, RZ ;  /* 0x0000021006067824 */ /* 0x000fe400078e02ff */
[C---:B-1----:R-:W-:Y:S02]  /*692b0*/  IMAD.SHL.U32 R3, R7.reuse, 0x2, RZ ;  /* 0x0000000207037824 */ /* 0x042fe400078e00ff */
[----:B------:R-:W-:-:S03]  /*692c0*/  IMAD.SHL.U32 R7, R7, 0x100, RZ ;  /* 0x0000010007077824 */ /* 0x000fc600078e00ff */
[----:B------:R-:W-:Y:S01]  /*692d0*/  LOP3.LUT R3, R6, 0x10, R3, 0x78, !PT ;  /* 0x0000001006037812 */ /* 0x000fe200078e7803 */
[----:B------:R-:W-:-:S03]  /*692e0*/  IMAD.MOV.U32 R6, RZ, RZ, R17 ;  /* 0x000000ffff067224 */ /* 0x000fc600078e0011 */
[----:B------:R-:W-:Y:S01]  /*692f0*/  LOP3.LUT R3, R3, 0x1000, R7, 0xf8, !PT ;  /* 0x0000100003037812 */ /* 0x000fe200078ef807 */
[----:B------:R-:W-:Y:S01]  /*69300*/  IMAD.MOV.U32 R7, RZ, RZ, R16 ;  /* 0x000000ffff077224 */ /* 0x000fe200078e0010 */
[----:B--2---:R-:W-:Y:S04]  /*69310*/  STL.64 [R1+0xc598], R22 ;  /* 0x00c5981601007387 */ /* 0x004fe80000100a00 */
[----:B---3--:R0:W-:Y:S04]  /*69320*/  STL.64 [R1+0xc590], R20 ;  /* 0x00c5901401007387 */ /* 0x0081e80000100a00 */
[----:B0-----:R-:W2:Y:S04]  /*69330*/  LDL.LU.64 R20, [R1+0x1830] ;  /* 0x0018300001147983 */ /* 0x001ea80000300a00 */
[----:B------:R-:W2:Y:S04]  /*69340*/  LDL.LU.64 R22, [R1+0x1838] ;  /* 0x0018380001167983 */ /* 0x000ea80000300a00 */
[----:B------:R-:W3:Y:S04]  /*69350*/  LDL.LU.64 R24, [R1+0xc5c0] ;  /* 0x00c5c00001187983 */ /* 0x000ee80000300a00 */
[----:B------:R0:W-:Y:S04]  /*69360*/  STL.64 [R1+0x370], R12 ;  /* 0x0003700c01007387 */ /* 0x0001e80000100a00 */
[----:B------:R1:W-:Y:S04]  /*69370*/  STL.64 [R1+0x378], R14 ;  /* 0x0003780e01007387 */ /* 0x0003e80000100a00 */
[----:B------:R-:W3:Y:S04]  /*69380*/  LDL.LU.64 R18, [R1+0xc5b8] ;  /* 0x00c5b80001127983 */ /* 0x000ee80000300a00 */
[----:B------:R-:W3:Y:S04]  /*69390*/  LDL.LU.64 R16, [R1+0xc5b0] ;  /* 0x00c5b00001107983 */ /* 0x000ee80000300a00 */
[----:B0-----:R-:W4:Y:S04]  /*693a0*/  LDL.LU.64 R12, [R1+0x1930] ;  /* 0x00193000010c7983 */ /* 0x001f280000300a00 */
[----:B-1----:R-:W4:Y:S01]  /*693b0*/  LDL.LU.64 R14, [R1+0x1938] ;  /* 0x00193800010e7983 */ /* 0x002f220000300a00 */
[----:B---3--:R-:W-:-:S15]  /*693c0*/  HMMA.16816.F32.BF16 R8, R16, R24, R8 ;  /* 0x000000181008723c */ /* 0x008fde0000041808 */
[----:B------:R-:W-:-:S08]  /*693d0*/  NOP ;  /* 0x0000000000007918 */ /* 0x000fd00000000000 */
[----:B------:R-:W-:Y:S04]  /*693e0*/  STL.64 [R1+0x2f0], R8 ;  /* 0x0002f00801007387 */ /* 0x000fe80000100a00 */
[----:B------:R0:W-:Y:S04]  /*693f0*/  STL.64 [R1+0x2f8], R10 ;  /* 0x0002f80a01007387 */ /* 0x0001e80000100a00 */
[----:B0-----:R-:W3:Y:S04]  /*69400*/  LDL.LU.64 R10, [R1+0xc5a8] ;  /* 0x00c5a800010a7983 */ /* 0x001ee80000300a00 */
[----:B------:R-:W2:Y:S01]  /*69410*/  LDL.LU.64 R8, [R1+0xc5a0] ;  /* 0x00c5a00001087983 */ /* 0x000ea20000300a00 */
[----:B----4-:R-:W-:Y:S01]  /*69420*/  HMMA.16816.F32.BF16 R12, R16, R4, R12 ;  /* 0x00000004100c723c */ /* 0x010fe2000004180c */
[----:B------:R-:W-:-:S05]  /*69430*/  LOP3.LUT R3, R3, 0x60, RZ, 0x3c, !PT ;  /* 0x0000006003037812 */ /* 0x000fca00078e3cff */
[----:B------:R-:W-:Y:S04]  /*69440*/  STL [R1+0xc4ec], R4 ;  /* 0x00c4ec0401007387 */ /* 0x000fe80000100800 */
[----:B------:R-:W-:-:S13]  /*69450*/  STL [R1+0xc4e8], R5 ;  /* 0x00c4e80501007387 */ /* 0x000fda0000100800 */
[----:B------:R-:W-:Y:S04]  /*69460*/  STL.64 [R1+0x2e0], R12 ;  /* 0x0002e00c01007387 */ /* 0x000fe80000100a00 */
[----:B------:R-:W-:Y:S04]  /*69470*/  STL.64 [R1+0x2e8], R14 ;  /* 0x0002e80e01007387 */ /* 0x000fe80000100a00 */
[----:B------:R-:W0:Y:S04]  /*69480*/  LDSM.16.MT88.4 R12, [R3+UR4] ;  /* 0x00000004030c783b */ /* 0x000e280008004200 */
[----:B------:R-:W-:Y:S04]  /*69490*/  STL [R1+0xc4e0], R3 ;  /* 0x00c4e00301007387 */ /* 0x000fe80000100800 */
[----:B0-----:R-:W-:Y:S04]  /*694a0*/  STL.64 [R1+0xc3f0], R14 ;  /* 0x00c3f00e01007387 */ /* 0x001fe80000100a00 */
[----:B------:R-:W-:Y:S01]  /*694b0*/  STL.64 [R1+0xc3e8], R12 ;  /* 0x00c3e80c01007387 */ /* 0x000fe20000100a00 */
[----:B---3--:R-:W-:-:S02]  /*694c0*/  IMAD.MOV.U32 R4, RZ, RZ, R11 ;  /* 0x000000ffff047224 */ /* 0x008fc400078e000b */
[----:B------:R-:W-:Y:S02]  /*694d0*/  IMAD.MOV.U32 R5, RZ, RZ, R10 ;  /* 0x000000ffff057224 */ /* 0x000fe400078e000a */
[----:B--2---:R-:W-:Y:S01]  /*694e0*/  HMMA.16816.F32.BF16 R8, R16, R8, R20 ;  /* 0x000000081008723c */ /* 0x004fe20000041814 */
[----:B------:R-:W2:Y:S04]  /*694f0*/  LDL.LU.64 R22, [R1+0xc598] ;  /* 0x00c5980001167983 */ /* 0x000ea80000300a00 */
[----:B------:R-:W2:-:S15]  /*69500*/  LDL.LU.64 R20, [R1+0xc590] ;  /* 0x00c5900001147983 */ /* 0x000e9e0000300a00 */
[----:B------:R-:W-:-:S03]  /*69510*/  NOP ;  /* 0x0000000000007918 */ /* 0x000fc60000000000 */
[----:B------:R0:W-:Y:S04]  /*69520*/  STL.64 [R1+0x790], R8 ;  /* 0x0007900801007387 */ /* 0x0001e80000100a00 */
[----:B------:R1:W-:Y:S04]  /*69530*/  STL.64 [R1+0x798], R10 ;  /* 0x0007980a01007387 */ /* 0x0003e80000100a00 */
[----:B0-----:R-:W2:Y:S02]  /*69540*/  LDL.LU.64 R8, [R1+0xc588] ;  /* 0x00c5880001087983 */ /* 0x001ea40000300a00 */
[----:B--2---:R-:W-:Y:S06]  /*69550*/  HMMA.16816.F32.BF16 R20, R16, R8, R20 ;  /* 0x000000081014723c */ /* 0x004fec0000041814 */
[----:B------:R-:W-:Y:S01]  /*69560*/  MOV R27, R8 ;  /* 0x00000008001b7202 */ /* 0x000fe20000000f00 */
[----:B------:R-:W-:-:S15]  /*69570*/  IMAD.MOV.U32 R26, RZ, RZ, R9 ;  /* 0x000000ffff1a7224 */ /* 0x000fde00078e0009 */
[----:B------:R-:W-:-:S01]  /*69580*/  NOP ;  /* 0x0000000000007918 */ /* 0x000fc20000000000 */
[----:B------:R0:W-:Y:S04]  /*69590*/  STL.64 [R1+0x780], R20 ;  /* 0x0007801401007387 */ /* 0x0001e80000100a00 */
[----:B------:R-:W-:Y:S04]  /*695a0*/  STL.64 [R1+0x788], R22 ;  /* 0x0007881601007387 */ /* 0x000fe80000100a00 */
[----:B------:R-:W2:Y:S04]  /*695b0*/  LDL.LU.64 R8, [R1+0x1520] ;  /* 0x0015200001087983 */ /* 0x000ea80000300a00 */
[----:B-1----:R-:W2:Y:S04]  /*695c0*/  LDL.LU.64 R10, [R1+0x1528] ;  /* 0x00152800010a7983 */ /* 0x002ea80000300a00 */
[----:B0-----:R-:W3:Y:S04]  /*695d0*/  LDL.64 R20, [R1+0x30] ;  /* 0x0000300001147983 */ /* 0x001ee80000100a00 */
[----:B---3--:R0:W-:Y:S04]  /*695e0*/  STL.64 [R1+0xc520], R20 ;  /* 0x00c5201401007387 */ /* 0x0081e80000100a00 */
[----:B0-----:R-:W3:Y:S04]  /*695f0*/  LDL.64 R20, [R1+0x40] ;  /* 0x0000400001147983 */ /* 0x001ee80000100a00 */
[----:B---3--:R0:W-:Y:S04]  /*69600*/  STL.64 [R1+0xc538], R20 ;  /* 0x00c5381401007387 */ /* 0x0081e80000100a00 */
[----:B0-----:R-:W3:Y:S04]  /*69610*/  LDL.64 R20, [R1+0x50] ;  /* 0x0000500001147983 */ /* 0x001ee80000100a00 */
[----:B---3--:R0:W-:Y:S04]  /*69620*/  STL.64 [R1+0xc550], R20 ;  /* 0x00c5501401007387 */ /* 0x0081e80000100a00 */
[----:B0-----:R-:W3:Y:S04]  /*69630*/  LDL.LU.64 R20, [R1+0x1620] ;  /* 0x0016200001147983 */ /* 0x001ee80000300a00 */
[----:B------:R-:W3:Y:S04]  /*69640*/  LDL.LU.64 R22, [R1+0x1628] ;  /* 0x0016280001167983 */ /* 0x000ee80000300a00 */
[----:B------:R-:W-:Y:S01]  /*69650*/  STL [R1+0xc4d4], R26 ;  /* 0x00c4d41a01007387 */ /* 0x000fe20000100800 */
[----:B------:R-:W-:-:S03]  /*69660*/  IMAD.MOV.U32 R12, RZ, RZ, R7 ;  /* 0x000000ffff0c7224 */ /* 0x000fc600078e0007 */
[----:B------:R-:W-:Y:S01]  /*69670*/  STL [R1+0xc4d0], R27 ;  /* 0x00c4d01b01007387 */ /* 0x000fe20000100800 */
[----:B------:R-:W-:-:S03]  /*69680*/  IMAD.MOV.U32 R13, RZ, RZ, R6 ;  /* 0x000000ffff0d7224 */ /* 0x000fc600078e0006 */
[----:B------:R0:W-:Y:S04]  /*69690*/  STL.64 [R1+0xc570], R24 ;  /* 0x00c5701801007387 */ /* 0x0001e80000100a00 */
[----:B0-----:R-:W4:Y:S01]  /*696a0*/  LDL.64 R24, [R1+0xa0] ;  /* 0x0000a00001187983 */ /* 0x001f220000100a00 */
[----:B---3--:R-:W-:Y:S03]  /*696b0*/  HMMA.16816.F32.BF16 R20, R16, R4, R20 ;  /* 0x000000041014723c */ /* 0x008fe60000041814 */
[----:B------:R-:W3:Y:S04]  /*696c0*/  LDL.LU.64 R4, [R1+0x1330] ;  /* 0x0013300001047983 */ /* 0x000ee80000300a00 */
[----:B------:R-:W3:-:S15]  /*696d0*/  LDL.LU.64 R6, [R1+0x1338] ;  /* 0x0013380001067983 */ /* 0x000ede0000300a00 */
[----:B------:R-:W-:-:S01]  /*696e0*/  NOP ;  /* 0x0000000000007918 */ /* 0x000fc20000000000 */
[----:B------:R0:W-:Y:S04]  /*696f0*/  STL.64 [R1+0x770], R20 ;  /* 0x0007701401007387 */ /* 0x0001e80000100a00 */
[----:B------:R-:W-:Y:S01]  /*69700*/  STL.64 [R1+0x778], R22 ;  /* 0x0007781601007387 */ /* 0x000fe20000100a00 */
[----:B0-----:R-:W-:Y:S02]  /*69710*/  IMAD.MOV.U32 R20, RZ, RZ, R2 ;  /* 0x000000ffff147224 */ /* 0x001fe400078e0002 */
[----:B------:R-:W-:-:S05]  /*69720*/  IMAD.MOV.U32 R21, RZ, RZ, R0 ;  /* 0x000000ffff157224 */ /* 0x000fca00078e0000 */
[----:B------:R0:W-:Y:S04]  /*69730*/  STL.64 [R1+0xc568], R20 ;  /* 0x00c5681401007387 */ /* 0x0001e80000100a00 */
[----:B0-----:R-:W2:Y:S02]  /*69740*/  LDL.64 R20, [R1+0xb0] ;  /* 0x0000b00001147983 */ /* 0x001ea40000100a00 */
        /* <DEDUP_REMOVED lines=8> */
[----:B0-----:R-:W2:Y:S04]  /*697d0*/  LDL.64 R20, [R1+0x80] ;  /* 0x0000800001147983 */ /* 0x001ea80000100a00 */
[----:B------:R-:W-:Y:S04]  /*697e0*/  STL.64 [R1+0xc518], R14 ;  /* 0x00c5180e01007387 */ /* 0x000fe80000100a00 */
[----:B------:R0:W-:Y:S04]  /*697f0*/  STL.64 [R1+0xc510], R12 ;  /* 0x00c5100c01007387 */ /* 0x0001e80000100a00 */
[----:B0-----:R-:W2:Y:S04]  /*69800*/  LDL.LU.64 R12, [R1+0x1420] ;  /* 0x00142000010c7983 */ /* 0x001ea80000300a00 */
[----:B------:R-:W2:Y:S01]  /*69810*/  LDL.LU.64 R14, [R1+0x1428] ;  /* 0x00142800010e7983 */ /* 0x000ea20000300a00 */
[----:B---3--:R-:W-:Y:S01]  /*69820*/  HMMA.16816.F32.BF16 R4, R16, R8, R4 ;  /* 0x000000081004723c */ /* 0x008fe20000041804 */
[----:B----4-:R-:W-:-:S02]  /*69830*/  IMAD.MOV.U32 R0, RZ, RZ, R25 ;  /* 0x000000ffff007224 */ /* 0x010fc400078e0019 */
[----:B------:R-:W-:-:S03]  /*69840*/  IMAD.MOV.U32 R2, RZ, RZ, R24 ;  /* 0x000000ffff027224 */ /* 0x000fc600078e0018 */
[----:B--2---:R-:W-:-:S15]  /*69850*/  HMMA.16816.F32.BF16 R12, R16, R24, R12 ;  /* 0x00000018100c723c */ /* 0x004fde000004180c */
[----:B------:R-:W-:-:S08]  /*69860*/  NOP ;  /* 0x0000000000007918 */ /* 0x000fd00000000000 */
[----:B------:R-:W-:Y:S04]  /*69870*/  STL.64 [R1+0x750], R12 ;  /* 0x0007500c01007387 */ /* 0x000fe80000100a00 */
[----:B------:R-:W-:Y:S04]  /*69880*/  STL.64 [R1+0x758], R14 ;  /* 0x0007580e01007387 */ /* 0x000fe80000100a00 */
[----:B------:R-:W-:Y:S04]  /*69890*/  STL [R1+0xc4dc], R0 ;  /* 0x00c4dc0001007387 */ /* 0x000fe80000100800 */
[----:B------:R-:W-:Y:S04]  /*698a0*/  STL [R1+0xc4d8], R2 ;  /* 0x00c4d80201007387 */ /* 0x000fe80000100800 */
[----:B------:R0:W-:Y:S04]  /*698b0*/  STL.64 [R1+0x740], R4 ;  /* 0x0007400401007387 */ /* 0x0001e80000100a00 */
[----:B------:R1:W-:Y:S04]  /*698c0*/  STL.64 [R1+0x748], R6 ;  /* 0x0007480601007387 */ /* 0x0003e80000100a00 */
[----:B0-----:R-:W2:Y:S04]  /*698d0*/  LDL.LU.64 R4, [R1+0x710] ;  /* 0x0007100001047983 */ /* 0x001ea80000300a00 */
[----:B-1----:R-:W2:Y:S04]  /*698e0*/  LDL.LU.64 R6, [R1+0x718] ;  /* 0x0007180001067983 */ /* 0x002ea80000300a00 */
        /* <DEDUP_REMOVED lines=8> */
[----:B------:R-:W-:Y:S03]  /*69970*/  HMMA.16816.F32.BF16 R4, R16, R20, R4 ;  /* 0x000000141004723c */ /* 0x000fe60000041804 */
[----:B----4-:R-:W-:Y:S04]  /*69980*/  STL.64 [R1+0xc548], R14 ;  /* 0x00c5480e01007387 */ /* 0x010fe80000100a00 */
[----:B--2---:R0:W-:Y:S04]  /*69990*/  STL.64 [R1+0xc540], R12 ;  /* 0x00c5400c01007387 */ /* 0x0041e80000100a00 */
[----:B0-----:R-:W2:Y:S04]  /*699a0*/  LDL.LU.64 R12, [R1+0x6e0] ;  /* 0x0006e000010c7983 */ /* 0x001ea80000300a00 */
[----:B------:R-:W4:Y:S01]  /*699b0*/  LDL.LU.64 R14, [R1+0x6e8] ;  /* 0x0006e800010e7983 */ /* 0x000f220000300a00 */
[----:B------:R-:W-:-:S02]  /*699c0*/  IMAD.MOV.U32 R29, RZ, RZ, R8 ;  /* 0x000000ffff1d7224 */ /* 0x000fc400078e0008 */
        /* <DEDUP_REMOVED lines=9> */
[----:B------:R0:W-:Y:S02]  /*69a60*/  STL.64 [R1+0x738], R6 ;  /* 0x0007380601007387 */ /* 0x0001e40000100a00 */
[----:B0-----:R-:W-:-:S02]  /*69a70*/  IMAD.MOV.U32 R7, RZ, RZ, R20 ;  /* 0x000000ffff077224 */ /* 0x001fc400078e0014 */
[----:B------:R-:W-:Y:S02]  /*69a80*/  IMAD.MOV.U32 R6, RZ, RZ, R21 ;  /* 0x000000ffff067224 */ /* 0x000fe400078e0015 */
[----:B------:R-:W3:Y:S02]  /*69a90*/  LDL.LU.64 R20, [R1+0xc578] ;  /* 0x00c5780001147983 */ /* 0x000ee40000300a00 */
[----:B---3--:R-:W-:-:S15]  /*69aa0*/  HMMA.16816.F32.BF16 R24, R16, R20, R24 ;  /* 0x000000141018723c */ /* 0x008fde0000041818 */
        /* <DEDUP_REMOVED lines=22> */
[----:B--2---:R-:W-:Y:S06]  /*69c10*/  HMMA.16816.F32.BF16 R12, R16, R20, R12 ;  /* 0x00000014100c723c */ /* 0x004fec000004180c */
[----:B------:R-:W-:Y:S01]  /*69c20*/  IMAD.MOV.U32 R29, RZ, RZ, R20 ;  /* 0x000000ffff1d7224 */ /* 0x000fe200078e0014 */
[----:B------:R-:W-:-:S15]  /*69c30*/  MOV R3, R21 ;  /* 0x0000001500037202 */ /* 0x000fde0000000f00 */
        /* <DEDUP_REMOVED lines=12> */
[----:B------:R-:W3:Y:S04]  /*69d00*/  LDL.LU.64 R12, [R1+0xc510] ;  /* 0x00c51000010c7983 */ /* 0x000ee80000300a00 */
[----:B------:R-:W2:Y:S04]  /*69d10*/  LDL.LU.64 R22, [R1+0xc508] ;  /* 0x00c5080001167983 */ /* 0x000ea80000300a00 */
[----:B------:R-:W4:Y:S02]  /*69d20*/  LDL.LU.64 R20, [R1+0xc500] ;  /* 0x00c5000001147983 */ /* 0x000f240000300a00 */
[----:B----4-:R-:W-:-:S15]  /*69d30*/  HMMA.16816.F32.BF16 R8, R16, R20, R8 ;  /* 0x000000141008723c */ /* 0x010fde0000041808 */
[----:B------:R-:W-:-:S08]  /*69d40*/  NOP ;  /* 0x0000000000007918 */ /* 0x000fd00000000000 */
[----:B------:R-:W-:Y:S04]  /*69d50*/  STL.64 [R1+0x6d0], R8 ;  /* 0x0006d00801007387 */ /* 0x000fe80000100a00 */
[----:B------:R0:W-:Y:S04]  /*69d60*/  STL.64 [R1+0x6d8], R10 ;  /* 0x0006d80a01007387 */ /* 0x0001e80000100a00 */
[----:B0-----:R-:W4:Y:S04]  /*69d70*/  LDL.LU.64 R10, [R1+0xc4f8] ;  /* 0x00c4f800010a7983 */ /* 0x001f280000300a00 */
[----:B------:R-:W4:Y:S04]  /*69d80*/  LDL.LU.64 R8, [R1+0xc4f0] ;  /* 0x00c4f00001087983 */ /* 0x000f280000300a00 */
[----:B--2---:R-:W-:Y:S04]  /*69d90*/  STL.64 [R1+0xc410], R22 ;  /* 0x00c4101601007387 */ /* 0x004fe80000100a00 */
[----:B------:R0:W-:Y:S04]  /*69da0*/  STL.64 [R1+0xc408], R20 ;  /* 0x00c4081401007387 */ /* 0x0001e80000100a00 */
[----:B0-----:R-:W3:Y:S04]  /*69db0*/  LDL.LU.64 R20, [R1+0x280] ;  /* 0x0002800001147983 */ /* 0x001ee80000300a00 */
[----:B------:R-:W3:Y:S02]  /*69dc0*/  LDL.LU.64 R22, [R1+0x288] ;  /* 0x0002880001167983 */ /* 0x000ee40000300a00 */
[----:B---3--:R-:W-:Y:S02]  /*69dd0*/  HMMA.16816.F32.BF16 R20, R16, R12, R20 ;  /* 0x0000000c1014723c */ /* 0x008fe40000041814 */
[----:B------:R-:W2:Y:S04]  /*69de0*/  LDL.LU.64 R16, [R1+0x1910] ;  /* 0x0019100001107983 */ /* 0x000ea80000300a00 */
[----:B------:R-:W2:-:S15]  /*69df0*/  LDL.LU.64 R18, [R1+0x1918] ;  /* 0x0019180001127983 */ /* 0x000e9e0000300a00 */
[----:B------:R-:W-:-:S02]  /*69e00*/  NOP ;  /* 0x0000000000007918 */ /* 0x000fc40000000000 */
[----:B------:R0:W-:Y:S04]  /*69e10*/  STL.64 [R1+0x2d0], R20 ;  /* 0x0002d01401007387 */ /* 0x0001e80000100a00 */
[----:B------:R-:W-:Y:S01]  /*69e20*/  STL.64 [R1+0x2d8], R22 ;  /* 0x0002d81601007387 */ /* 0x000fe20000100a00 */
[----:B0-----:R-:W-:Y:S02]  /*69e30*/  IMAD.MOV.U32 R20, RZ, RZ, R4 ;  /* 0x000000ffff147224 */ /* 0x001fe400078e0004 */
[----:B------:R-:W-:Y:S01]  /*69e40*/  IMAD.MOV.U32 R21, RZ, RZ, R5 ;  /* 0x000000ffff157224 */ /* 0x000fe200078e0005 */
[----:B------:R-:W2:Y:S04]  /*69e50*/  LDL.LU R4, [R1+0xc4ec] ;  /* 0x00c4ec0001047983 */ /* 0x000ea80000300800 */
[----:B------:R-:W2:Y:S04]  /*69e60*/  LDL.LU R5, [R1+0xc4e8] ;  /* 0x00c4e80001057983 */ /* 0x000ea80000300800 */
[----:B------:R0:W-:Y:S04]  /*69e70*/  STL.64 [R1+0xc428], R20 ;  /* 0x00c4281401007387 */ /* 0x0001e80000100a00 */
[----:B0-----:R-:W4:Y:S04]  /*69e80*/  LDL.LU.64 R20, [R1+0x1a10] ;  /* 0x001a100001147983 */ /* 0x001f280000300a00 */
[----:B------:R-:W4:Y:S04]  /*69e90*/  LDL.LU.64 R22, [R1+0x1a18] ;  /* 0x001a180001167983 */ /* 0x000f280000300a00 */
[----:B------:R-:W-:Y:S04]  /*69ea0*/  STL.64 [R1+0xc400], R12 ;  /* 0x00c4000c01007387 */ /* 0x000fe80000100a00 */
[----:B------:R4:W-:Y:S02]  /*69eb0*/  STL.64 [R1+0xc4c8], R14 ;  /* 0x00c4c80e01007387 */ /* 0x0009e40000100a00 */
[----:B----4-:R-:W-:Y:S07]  /*69ec0*/  HMMA.16816.F32.BF16 R12, R8, R24, R20 ;  /* 0x00000018080c723c */ /* 0x010fee0000041814 */
[----:B------:R-:W-:-:S02]  /*69ed0*/  IMAD.MOV.U32 R20, RZ, RZ, R29 ;  /* 0x000000ffff147224 */ /* 0x000fc400078e001d */
[----:B------:R-:W3:Y:S01]  /*69ee0*/  LDL.LU R29, [R1+0xc4e4] ;  /* 0x00c4e400011d7983 */ /* 0x000ee20000300800 */
[----:B------:R-:W-:-:S13]  /*69ef0*/  IMAD.MOV.U32 R21, RZ, RZ, R3 ;  /* 0x000000ffff157224 */ /* 0x000fda00078e0003 */
[----:B------:R-:W-:Y:S04]  /*69f00*/  STL.64 [R1+0x180], R12 ;  /* 0x0001800c01007387 */ /* 0x000fe80000100a00 */
[----:B------:R-:W-:Y:S04]  /*69f10*/  STL.64 [R1+0x188], R14 ;  /* 0x0001880e01007387 */ /* 0x000fe80000100a00 */
[----:B------:R-:W4:Y:S01]  /*69f20*/  LDL.LU R3, [R1+0xc4e0] ;  /* 0x00c4e00001037983 */ /* 0x000f220000300800 */
[----:B--2---:R-:W-:Y:S03]  /*69f30*/  HMMA.16816.F32.BF16 R16, R8, R4, R16 ;  /* 0x000000040810723c */ /* 0x004fe60000041810 */
[----:B------:R-:W-:Y:S04]  /*69f40*/  STL.64 [R1+0xc440], R20 ;  /* 0x00c4401401007387 */ /* 0x000fe80000100a00 */
[----:B------:R0:W-:Y:S04]  /*69f50*/  STL.64 [R1+0xc3f8], R24 ;  /* 0x00c3f81801007387 */ /* 0x0001e80000100a00 */
[----:B0-----:R-:W2:Y:S04]  /*69f60*/  LDL.64 R24, [R1+0xc0] ;  /* 0x0000c00001187983 */ /* 0x001ea80000100a00 */
[----:B------:R-:W3:Y:S04]  /*69f70*/  LDL.LU.64 R12, [R1+0x1810] ;  /* 0x00181000010c7983 */ /* 0x000ee80000300a00 */
[----:B------:R-:W3:Y:S04]  /*69f80*/  LDL.LU.64 R14, [R1+0x1818] ;  /* 0x00181800010e7983 */ /* 0x000ee80000300a00 */
[----:B------:R-:W-:Y:S04]  /*69f90*/  STL.64 [R1+0x170], R16 ;  /* 0x0001701001007387 */ /* 0x000fe80000100a00 */
[----:B------:R-:W-:Y:S01]  /*69fa0*/  STL.64 [R1+0x178], R18 ;  /* 0x0001781201007387 */ /* 0x000fe20000100a00 */
[----:B------:R-:W-:-:S02]  /*69fb0*/  IMAD.MOV.U32 R20, RZ, RZ, R0 ;  /* 0x000000ffff147224 */ /* 0x000fc400078e0000 */
[----:B------:R-:W-:Y:S01]  /*69fc0*/  IMAD.MOV.U32 R21, RZ, RZ, R2 ;  /* 0x000000ffff157224 */ /* 0x000fe200078e0002 */
[----:B------:R-:W2:Y:S04]  /*69fd0*/  LDL.LU R0, [R1+0xc4dc] ;  /* 0x00c4dc0001007983 */ /* 0x000ea80000300800 */
[----:B------:R-:W2:Y:S04]  /*69fe0*/  LDL.LU R2, [R1+0xc4d8] ;  /* 0x00c4d80001027983 */ /* 0x000ea80000300800 */
[----:B------:R-:W-:Y:S04]  /*69ff0*/  STL.64 [R1+0xc458], R20 ;  /* 0x00c4581401007387 */ /* 0x000fe80000100a00 */
[----:B----4-:R-:W0:Y:S04]  /*6a000*/  LDSM.16.MT88.4 R16, [R3+UR4+0x80] ;  /* 0x000080040310783b */ /* 0x010e280008004200 */
[----:B0-----:R-:W-:Y:S04]  /*6a010*/  STL.64 [R1+0xc338], R18 ;  /* 0x00c3381201007387 */ /* 0x001fe80000100a00 */
[----:B------:R0:W-:Y:S04]  /*6a020*/  STL.64 [R1+0xc330], R16 ;  /* 0x00c3301001007387 */ /* 0x0001e80000100a00 */
[----:B0-----:R-:W4:Y:S04]  /*6a030*/  LDL.64 R16, [R1+0x60] ;  /* 0x0000600001107983 */ /* 0x001f280000100a00 */
[----:B----4-:R0:W-:Y:S02]  /*6a040*/  STL.64 [R1+0xc460], R16 ;  /* 0x00c4601001007387 */ /* 0x0101e40000100a00 */
[----:B0-----:R-:W-:-:S02]  /*6a050*/  IMAD.MOV.U32 R16, RZ, RZ, R26 ;  /* 0x000000ffff107224 */ /* 0x001fc400078e001a */
[----:B------:R-:W-:Y:S01]  /*6a060*/  IMAD.MOV.U32 R17, RZ, RZ, R27 ;  /* 0x000000ffff117224 */ /* 0x000fe200078e001b */
[----:B------:R-:W4:Y:S04]  /*6a070*/  LDL.LU R26, [R1+0xc4d4] ;  /* 0x00c4d400011a7983 */ /* 0x000f280000300800 */
[----:B------:R-:W2:Y:S04]  /*6a080*/  LDL.LU R27, [R1+0xc4d0] ;  /* 0x00c4d000011b7983 */ /* 0x000ea80000300800 */
[----:B------:R-:W4:Y:S04]  /*6a090*/  LDL.LU.64 R20, [R1+0x1600] ;  /* 0x0016000001147983 */ /* 0x000f280000300a00 */
[----:B------:R-:W4:Y:S04]  /*6a0a0*/  LDL.LU.64 R22, [R1+0x1608] ;  /* 0x0016080001167983 */ /* 0x000f280000300a00 */
[----:B------:R0:W-:Y:S02]  /*6a0b0*/  STL.64 [R1+0xc478], R16 ;  /* 0x00c4781001007387 */ /* 0x0001e40000100a00 */
[----:B0-----:R-:W-:-:S02]  /*6a0c0*/  IMAD.MOV.U32 R16, RZ, RZ, R7 ;  /* 0x000000ffff107224 */ /* 0x001fc400078e0007 */
[----:B------:R-:W-:-:S05]  /*6a0d0*/  IMAD.MOV.U32 R17, RZ, RZ, R6 ;  /* 0x000000ffff117224 */ /* 0x000fca00078e0006 */
[----:B------:R0:W-:Y:S04]  /*6a0e0*/  STL.64 [R1+0xc490], R16 ;  /* 0x00c4901001007387 */ /* 0x0001e80000100a00 */
[----:B0-----:R-:W3:Y:S02]  /*6a0f0*/  LDL.64 R16, [R1] ;  /* 0x0000000001107983 */ /* 0x001ee40000100a00 */
[----:B---3--:R-:W-:Y:S06]  /*6a100*/  HMMA.16816.F32.BF16 R12, R8, R16, R12 ;  /* 0x00000010080c723c */ /* 0x008fec000004180c */
[----:B------:R-:W-:-:S02]  /*6a110*/  IMAD.MOV.U32 R7, RZ, RZ, R16 ;  /* 0x000000ffff077224 */ /* 0x000fc400078e0010 */
[----:B------:R-:W-:Y:S02]  /*6a120*/  IMAD.MOV.U32 R6, RZ, RZ, R17 ;  /* 0x000000ffff067224 */ /* 0x000fe400078e0011 */
[----:B------:R-:W-:Y:S02]  /*6a130*/  IMAD.MOV.U32 R16, RZ, RZ, R29 ;  /* 0x000000ffff107224 */ /* 0x000fe400078e001d */
[----:B------:R-:W-:-:S11]  /*6a140*/  IMAD.MOV.U32 R17, RZ, RZ, R28 ;  /* 0x000000ffff117224 */ /* 0x000fd600078e001c */
[----:B------:R-:W-:Y:S04]  /*6a150*/  STL.64 [R1+0x160], R12 ;  /* 0x0001600c01007387 */ /* 0x000fe80000100a00 */
[----:B------:R0:W-:Y:S04]  /*6a160*/  STL.64 [R1+0x168], R14 ;  /* 0x0001680e01007387 */ /* 0x0001e80000100a00 */
[----:B0-----:R-:W3:Y:S04]  /*6a170*/  LDL.LU.64 R14, [R1+0xc4c8] ;  /* 0x00c4c800010e7983 */ /* 0x001ee80000300a00 */
[----:B------:R-:W-:Y:S04]  /*6a180*/  STL.64 [R1+0xc4a8], R16 ;  /* 0x00c4a81001007387 */ /* 0x000fe80000100a00 */
[----:B------:R-:W-:Y:S04]  /*6a190*/  STL.64 [R1+0xc420], R6 ;  /* 0x00c4200601007387 */ /* 0x000fe80000100a00 */
[----:B------:R0:W-:Y:S04]  /*6a1a0*/  STL.64 [R1+0xc418], R4 ;  /* 0x00c4180401007387 */ /* 0x0001e80000100a00 */
[----:B0-----:R-:W3:Y:S04]  /*6a1b0*/  LDL.LU.64 R4, [R1+0x1710] ;  /* 0x0017100001047983 */ /* 0x001ee80000300a00 */
[----:B------:R-:W3:Y:S01]  /*6a1c0*/  LDL.LU.64 R6, [R1+0x1718] ;  /* 0x0017180001067983 */ /* 0x000ee20000300a00 */
[----:B--2---:R-:W-:Y:S01]  /*6a1d0*/  MOV R16, R27 ;  /* 0x0000001b00107202 */ /* 0x004fe20000000f00 */
[----:B----4-:R-:W-:-:S07]  /*6a1e0*/  IMAD.MOV.U32 R17, RZ, RZ, R26 ;  /* 0x000000ffff117224 */ /* 0x010fce00078e001a */
[----:B---3--:R-:W-:-:S15]  /*6a1f0*/  HMMA.16816.F32.BF16 R4, R8, R16, R4 ;  /* 0x000000100804723c */ /* 0x008fde0000041804 */
[----:B------:R-:W-:-:S08]  /*6a200*/  NOP ;  /* 0x0000000000007918 */ /* 0x000fd00000000000 */
[----:B------:R-:W-:Y:S04]  /*6a210*/  STL.64 [R1+0x150], R4 ;  /* 0x0001500401007387 */ /* 0x000fe80000100a00 */
[----:B------:R0:W-:Y:S02]  /*6a220*/  STL.64 [R1+0x158], R6 ;  /* 0x0001580601007387 */ /* 0x0001e40000100a00 */
[----:B0-----:R-:W-:Y:S01]  /*6a230*/  HMMA.16816.F32.BF16 R4, R8, R24, R20 ;  /* 0x000000180804723c */ /* 0x001fe20000041814 */
[----:B------:R-:W-:Y:S02]  /*6a240*/  IMAD.MOV.U32 R16, RZ, RZ, R2 ;  /* 0x000000ffff107224 */ /* 0x000fe400078e0002 */
[----:B------:R-:W-:-:S05]  /*6a250*/  IMAD.MOV.U32 R17, RZ, RZ, R0 ;  /* 0x000000ffff117224 */ /* 0x000fca00078e0000 */
[----:B------:R0:W-:-:S15]  /*6a260*/  STL.64 [R1+0xc4c0], R16 ;  /* 0x00c4c01001007387 */ /* 0x0001de0000100a00 */
[----:B------:R-:W-:Y:S04]  /*6a270*/  STL.64 [R1+0x140], R4 ;  /* 0x0001400401007387 */ /* 0x000fe80000100a00 */
[----:B------:R-:W-:Y:S04]  /*6a280*/  STL.64 [R1+0x148], R6 ;  /* 0x0001480601007387 */ /* 0x000fe80000100a00 */
[----:B0-----:R-:W2:Y:S04]  /*6a290*/  LDL.LU.64 R16, [R1+0x1500] ;  /* 0x0015000001107983 */ /* 0x001ea80000300a00 */
[----:B------:R-:W2:Y:S04]  /*6a2a0*/  LDL.LU.64 R18, [R1+0x1508] ;  /* 0x0015080001127983 */ /* 0x000ea80000300a00 */
        /* <DEDUP_REMOVED lines=22> */
[----:B0-----:R-:W2:Y:S04]  /*6a410*/  LDL.LU.64 R4, [R1+0x240] ;  /* 0x0002400001047983 */ /* 0x001ea80000300a00 */
[----:B------:R-:W4:Y:S01]  /*6a420*/  LDL.LU.64 R6, [R1+0x248] ;  /* 0x0002480001067983 */ /* 0x000f220000300a00 */
[----:B------:R-:W-:-:S02]  /*6a430*/  IMAD.MOV.U32 R2, RZ, RZ, R24 ;  /* 0x000000ffff027224 */ /* 0x000fc400078e0018 */
[----:B------:R-:W-:Y:S02]  /*6a440*/  IMAD.MOV.U32 R0, RZ, RZ, R25 ;  /* 0x000000ffff007224 */ /* 0x000fe400078e0019 */
[----:B------:R-:W-:Y:S02]  /*6a450*/  IMAD.MOV.U32 R24, RZ, RZ, R15 ;  /* 0x000000ffff187224 */ /* 0x000fe400078e000f */
[----:B------:R-:W-:-:S07]  /*6a460*/  IMAD.MOV.U32 R25, RZ, RZ, R14 ;  /* 0x000000ffff197224 */ /* 0x000fce00078e000e */
[C---:B------:R-:W-:Y:S01]  /*6a470*/  HMMA.16816.F32.BF16 R24, R8.reuse, R24, R16 ;  /* 0x000000180818723c */ /* 0x040fe20000041810 */
[----:B----4-:R-:W-:Y:S04]  /*6a480*/  STL.64 [R1+0xc450], R6 ;  /* 0x00c4500601007387 */ /* 0x010fe80000100a00 */
[----:B--2---:R0:W-:Y:S04]  /*6a490*/  STL.64 [R1+0xc448], R4 ;  /* 0x00c4480401007387 */ /* 0x0041e80000100a00 */
[----:B0-----:R-:W2:Y:S04]  /*6a4a0*/  LDL.LU.64 R4, [R1+0x250] ;  /* 0x0002500001047983 */ /* 0x001ea80000300a00 */
[----:B------:R-:W2:Y:S04]  /*6a4b0*/  LDL.LU.64 R6, [R1+0x258] ;  /* 0x0002580001067983 */ /* 0x000ea80000300a00 */
[----:B------:R-:W4:Y:S04]  /*6a4c0*/  LDL.LU.64 R12, [R1+0x220] ;  /* 0x00022000010c7983 */ /* 0x000f280000300a00 */
[----:B------:R-:W4:Y:S04]  /*6a4d0*/  LDL.LU.64 R14, [R1+0x228] ;  /* 0x00022800010e7983 */ /* 0x000f280000300a00 */
[----:B------:R-:W3:Y:S04]  /*6a4e0*/  LDL.LU.64 R16, [R1+0xc4c0] ;  /* 0x00c4c00001107983 */ /* 0x000ee80000300a00 */
[----:B------:R0:W-:Y:S04]  /*6a4f0*/  STL.64 [R1+0x130], R24 ;  /* 0x0001301801007387 */ /* 0x0001e80000100a00 */
[----:B------:R1:W-:Y:S04]  /*6a500*/  STL.64 [R1+0x138], R26 ;  /* 0x0001381a01007387 */ /* 0x0003e80000100a00 */
[----:B0-----:R-:W4:Y:S04]  /*6a510*/  LDL.LU.64 R24, [R1+0x1f0] ;  /* 0x0001f00001187983 */ /* 0x001f280000300a00 */
[----:B-1----:R-:W4:Y:S01]  /*6a520*/  LDL.LU.64 R26, [R1+0x1f8] ;  /* 0x0001f800011a7983 */ /* 0x002f220000300a00 */
[----:B---3--:R-:W-:Y:S03]  /*6a530*/  HMMA.16816.F32.BF16 R16, R8, R16, R20 ;  /* 0x000000100810723c */ /* 0x008fe60000041814 */
[----:B------:R-:W3:Y:S04]  /*6a540*/  LDL.LU.64 R22, [R1+0xc4b8] ;  /* 0x00c4b80001167983 */ /* 0x000ee80000300a00 */
[----:B------:R-:W3:-:S15]  /*6a550*/  LDL.LU.64 R20, [R1+0xc4b0] ;  /* 0x00c4b00001147983 */ /* 0x000ede0000300a00 */
[----:B------:R-:W-:-:S01]  /*6a560*/  NOP ;  /* 0x0000000000007918 */ /* 0x000fc20000000000 */
        /* <DEDUP_REMOVED lines=24> */
[----:B---3--:R-:W-:-:S15]  /*6a6f0*/  HMMA.16816.F32.BF16 R20, R8, R16, R20 ;  /* 0x000000100814723c */ /* 0x008fde0000041814 */
[----:B------:R-:W-:-:S08]  /*6a700*/  NOP ;  /* 0x0000000000007918 */ /* 0x000fd00000000000 */
[----:B------:R0:W-:Y:S04]  /*6a710*/  STL.64 [R1+0x4f0], R20 ;  /* 0x0004f01401007387 */ /* 0x0001e80000100a00 */
[----:B------:R-:W-:Y:S04]  /*6a720*/  STL.64 [R1+0x4f8], R22 ;  /* 0x0004f81601007387 */ /* 0x000fe80000100a00 */
[----:B0-----:R-:W2:Y:S04]  /*6a730*/  LDL.LU.64 R20, [R1+0xc458] ;  /* 0x00c4580001147983 */ /* 0x001ea80000300a00 */
[----:B------:R0:W-:Y:S04]  /*6a740*/  STL.64 [R1+0xc3a8], R16 ;  /* 0x00c3a81001007387 */ /* 0x0001e80000100a00 */
[----:B0-----:R-:W3:Y:S04]  /*6a750*/  LDL.LU.64 R16, [R1+0x1980] ;  /* 0x0019800001107983 */ /* 0x001ee80000300a00 */
[----:B------:R-:W3:Y:S01]  /*6a760*/  LDL.LU.64 R18, [R1+0x1988] ;  /* 0x0019880001127983 */ /* 0x000ee20000300a00 */
[----:B--2---:R-:W-:Y:S03]  /*6a770*/  HMMA.16816.F32.BF16 R20, R8, R20, R4 ;  /* 0x000000140814723c */ /* 0x004fe60000041804 */
[----:B------:R-:W2:Y:S04]  /*6a780*/  LDL.LU.64 R6, [R1+0xc450] ;  /* 0x00c4500001067983 */ /* 0x000ea80000300a00 */
[----:B------:R-:W2:-:S15]  /*6a790*/  LDL.LU.64 R4, [R1+0xc448] ;  /* 0x00c4480001047983 */ /* 0x000e9e0000300a00 */
[----:B------:R-:W-:-:S01]  /*6a7a0*/  NOP ;  /* 0x0000000000007918 */ /* 0x000fc20000000000 */
        /* <DEDUP_REMOVED lines=12> */
[----:B------:R-:W3:-:S15]  /*6a870*/  LDL.LU.64 R4, [R1+0xc418] ;  /* 0x00c4180001047983 */ /* 0x000ede0000300a00 */
[----:B------:R-:W-:-:S02]  /*6a880*/  NOP ;  /* 0x0000000000007918 */ /* 0x000fc40000000000 */
[----:B------:R-:W-:Y:S04]  /*6a890*/  STL.64 [R1+0x4c0], R20 ;  /* 0x0004c01401007387 */ /* 0x000fe80000100a00 */
[----:B------:R0:W-:Y:S04]  /*6a8a0*/  STL.64 [R1+0x4c8], R22 ;  /* 0x0004c81601007387 */ /* 0x0001e80000100a00 */
[----:B0-----:R-:W2:Y:S04]  /*6a8b0*/  LDL.LU.64 R22, [R1+0xc410] ;  /* 0x00c4100001167983 */ /* 0x001ea80000300a00 */
[----:B------:R-:W4:Y:S02]  /*6a8c0*/  LDL.LU.64 R20, [R1+0xc408] ;  /* 0x00c4080001147983 */ /* 0x000f240000300a00 */
[----:B----4-:R-:W-:-:S15]  /*6a8d0*/  HMMA.16816.F32.BF16 R12, R8, R20, R12 ;  /* 0x00000014080c723c */ /* 0x010fde000004180c */
[----:B------:R-:W-:-:S08]  /*6a8e0*/  NOP ;  /* 0x0000000000007918 */ /* 0x000fd00000000000 */
[----:B------:R0:W-:Y:S04]  /*6a8f0*/  STL.64 [R1+0x4b0], R12 ;  /* 0x0004b00c01007387 */ /* 0x0001e80000100a00 */
[----:B------:R-:W-:Y:S04]  /*6a900*/  STL.64 [R1+0x4b8], R14 ;  /* 0x0004b80e01007387 */ /* 0x000fe80000100a00 */
[----:B0-----:R-:W4:Y:S04]  /*6a910*/  LDL.LU.64 R12, [R1+0xc400] ;  /* 0x00c40000010c7983 */ /* 0x001f280000300a00 */
[----:B--2---:R-:W-:Y:S04]  /*6a920*/  STL.64 [R1+0xc368], R22 ;  /* 0x00c3681601007387 */ /* 0x004fe80000100a00 */
[----:B------:R0:W-:Y:S04]  /*6a930*/  STL.64 [R1+0xc360], R20 ;  /* 0x00c3601401007387 */ /* 0x0001e80000100a00 */
[----:B0-----:R-:W2:Y:S04]  /*6a940*/  LDL.LU.64 R20, [R1+0x1a80] ;  /* 0x001a800001147983 */ /* 0x001ea80000300a00 */
[----:B------:R-:W2:Y:S01]  /*6a950*/  LDL.LU.64 R22, [R1+0x1a88] ;  /* 0x001a880001167983 */ /* 0x000ea20000300a00 */
[----:B----4-:R-:W-:Y:S03]  /*6a960*/  HMMA.16816.F32.BF16 R8, R8, R12, R24 ;  /* 0x0000000c0808723c */ /* 0x010fe60000041818 */
[----:B------:R-:W2:Y:S04]  /*6a970*/  LDL.LU.64 R24, [R1+0xc3f8] ;  /* 0x00c3f80001187983 */ /* 0x000ea80000300a00 */
[----:B------:R-:W2:Y:S04]  /*6a980*/  LDL.LU.64 R14, [R1+0xc3f0] ;  /* 0x00c3f000010e7983 */ /* 0x000ea80000300a00 */
[----:B------:R-:W2:-:S12]  /*6a990*/  LDL.LU.64 R12, [R1+0xc3e8] ;  /* 0x00c3e800010c7983 */ /* 0x000e980000300a00 */
[----:B------:R-:W-:Y:S04]  /*6a9a0*/  STL.64 [R1+0x110], R8 ;  /* 0x0001100801007387 */ /* 0x000fe80000100a00 */
[----:B------:R2:W-:Y:S02]  /*6a9b0*/  STL.64 [R1+0x118], R10 ;  /* 0x0001180a01007387 */ /* 0x0005e40000100a00 */
[----:B--2---:R-:W-:Y:S06]  /*6a9c0*/  HMMA.16816.F32.BF16 R8, R12, R24, R20 ;  /* 0x000000180c08723c */ /* 0x004fec0000041814 */
[----:B------:R-:W-:Y:S04]  /*6a9d0*/  STL [R1+0xc344], R24 ;  /* 0x00c3441801007387 */ /* 0x000fe80000100800 */
[----:B------:R0:W-:-:S13]  /*6a9e0*/  STL [R1+0xc340], R25 ;  /* 0x00c3401901007387 */ /* 0x0001da0000100800 */
[----:B------:R-:W-:Y:S04]  /*6a9f0*/  STL.64 [R1+0x410], R8 ;  /* 0x0004100801007387 */ /* 0x000fe80000100a00 */
[----:B------:R3:W-:Y:S04]  /*6aa00*/  STL.64 [R1+0x418], R10 ;  /* 0x0004180a01007387 */ /* 0x0007e80000100a00 */
[----:B0-----:R-:W2:Y:S01]  /*6aa10*/  LDL.64 R24, [R1+0xd0] ;  /* 0x0000d00001187983 */ /* 0x001ea20000100a00 */
[----:B---3--:R-:W-:Y:S03]  /*6aa20*/  HMMA.16816.F32.BF16 R8, R12, R4, R16 ;  /* 0x000000040c08723c */ /* 0x008fe60000041810 */
[----:B--2---:R-:W-:Y:S04]  /*6aa30*/  STL.64 [R1+0xc3d0], R24 ;  /* 0x00c3d01801007387 */ /* 0x004fe80000100a00 */
[----:B------:R-:W2:Y:S04]  /*6aa40*/  LDL.LU.64 R20, [R1+0x1670] ;  /* 0x0016700001147983 */ /* 0x000ea80000300a00 */
[----:B------:R-:W3:-:S12]  /*6aa50*/  LDL.LU.64 R22, [R1+0x1678] ;  /* 0x0016780001167983 */ /* 0x000ed80000300a00 */
[----:B------:R-:W-:Y:S04]  /*6aa60*/  STL.64 [R1+0x400], R8 ;  /* 0x0004000801007387 */ /* 0x000fe80000100a00 */
[----:B------:R-:W-:Y:S04]  /*6aa70*/  STL.64 [R1+0x408], R10 ;  /* 0x0004080a01007387 */ /* 0x000fe80000100a00 */
[----:B------:R-:W0:Y:S04]  /*6aa80*/  LDSM.16.MT88.4 R8, [R3+UR4+0x100] ;  /* 0x000100040308783b */ /* 0x000e280008004200 */
[----:B---3--:R-:W-:Y:S04]  /*6aa90*/  STL.64 [R1+0xc3e0], R22 ;  /* 0x00c3e01601007387 */ /* 0x008fe80000100a00 */
[----:B--2---:R1:W-:Y:S04]  /*6aaa0*/  STL.64 [R1+0xc3d8], R20 ;  /* 0x00c3d81401007387 */ /* 0x0043e80000100a00 */
[----:B-1----:R-:W2:Y:S04]  /*6aab0*/  LDL.LU.64 R20, [R1+0x1880] ;  /* 0x0018800001147983 */ /* 0x002ea80000300a00 */
[----:B------:R-:W2:Y:S04]  /*6aac0*/  LDL.LU.64 R22, [R1+0x1888] ;  /* 0x0018880001167983 */ /* 0x000ea80000300a00 */
[----:B------:R-:W3:Y:S01]  /*6aad0*/  LDL.64 R16, [R1+0x90] ;  /* 0x0000900001107983 */ /* 0x000ee20000100a00 */
[----:B------:R-:W-:-:S02]  /*6aae0*/  IMAD.MOV.U32 R24, RZ, RZ, R7 ;  /* 0x000000ffff187224 */ /* 0x000fc400078e0007 */
[----:B------:R-:W-:Y:S01]  /*6aaf0*/  IMAD.MOV.U32 R25, RZ, RZ, R6 ;  /* 0x000000ffff197224 */ /* 0x000fe200078e0006 */
[----:B---3--:R1:W-:Y:S04]  /*6ab00*/  STL.64 [R1+0xc3c0], R16 ;  /* 0x00c3c01001007387 */ /* 0x0083e80000100a00 */
[----:B-1----:R-:W3:Y:S02]  /*6ab10*/  LDL.64 R16, [R1+0xa0] ;  /* 0x0000a00001107983 */ /* 0x002ee40000100a00 */
[----:B--2---:R-:W-:Y:S02]  /*6ab20*/  HMMA.16816.F32.BF16 R24, R12, R24, R20 ;  /* 0x000000180c18723c */ /* 0x004fe40000041814 */
[----:B---3--:R1:W-:Y:S04]  /*6ab30*/  STL.64 [R1+0xc3c8], R16 ;  /* 0x00c3c81001007387 */ /* 0x0083e80000100a00 */
[----:B-1----:R-:W2:Y:S04]  /*6ab40*/  LDL.64 R16, [R1+0xb0] ;  /* 0x0000b00001107983 */ /* 0x002ea80000100a00 */
[----:B------:R-:W-:Y:S04]  /*6ab50*/  STL [R1+0xc348], R4 ;  /* 0x00c3480401007387 */ /* 0x000fe80000100800 */
[----:B------:R1:W-:Y:S04]  /*6ab60*/  STL [R1+0xc328], R5 ;  /* 0x00c3280501007387 */ /* 0x0003e80000100800 */
[----:B-1----:R-:W3:Y:S04]  /*6ab70*/  LDL.LU.64 R4, [R1+0x1780] ;  /* 0x0017800001047983 */ /* 0x002ee80000300a00 */
[----:B------:R-:W3:Y:S04]  /*6ab80*/  LDL.LU.64 R6, [R1+0x1788] ;  /* 0x0017880001067983 */ /* 0x000ee80000300a00 */
[----:B0-----:R-:W-:Y:S04]  /*6ab90*/  STL.64 [R1+0xc1f0], R10 ;  /* 0x00c1f00a01007387 */ /* 0x001fe80000100a00 */
[----:B------:R-:W-:Y:S04]  /*6aba0*/  STL.64 [R1+0xc1e8], R8 ;  /* 0x00c1e80801007387 */ /* 0x000fe80000100a00 */
[----:B------:R-:W4:Y:S04]  /*6abb0*/  LDL.LU.64 R22, [R1+0xc3e0] ;  /* 0x00c3e00001167983 */ /* 0x000f280000300a00 */
[----:B------:R-:W4:Y:S04]  /*6abc0*/  LDL.LU.64 R20, [R1+0xc3d8] ;  /* 0x00c3d80001147983 */ /* 0x000f280000300a00 */
[----:B------:R0:W-:Y:S04]  /*6abd0*/  STL.64 [R1+0xd50], R24 ;  /* 0x000d501801007387 */ /* 0x0001e80000100a00 */
[----:B------:R-:W-:Y:S04]  /*6abe0*/  STL.64 [R1+0xd58], R26 ;  /* 0x000d581a01007387 */ /* 0x000fe80000100a00 */
[----:B0-----:R-:W3:Y:S01]  /*6abf0*/  LDL.LU.64 R24, [R1+0xc3d0] ;  /* 0x00c3d00001187983 */ /* 0x001ee20000300a00 */
[----:B------:R-:W-:-:S02]  /*6ac00*/  IMAD.MOV.U32 R9, RZ, RZ, R0 ;  /* 0x000000ffff097224 */ /* 0x000fc400078e0000 */
[----:B------:R-:W-:Y:S01]  /*6ac10*/  IMAD.MOV.U32 R8, RZ, RZ, R2 ;  /* 0x000000ffff087224 */ /* 0x000fe200078e0002 */
[----:B---3--:R-:W-:Y:S06]  /*6ac20*/  HMMA.16816.F32.BF16 R4, R12, R24, R4 ;  /* 0x000000180c04723c */ /* 0x008fec0000041804 */
[----:B------:R-:W-:Y:S02]  /*6ac30*/  IMAD.MOV.U32 R0, RZ, RZ, R25 ;  /* 0x000000ffff007224 */ /* 0x000fe400078e0019 */
[----:B------:R-:W-:-:S15]  /*6ac40*/  IMAD.MOV.U32 R2, RZ, RZ, R24 ;  /* 0x000000ffff027224 */ /* 0x000fde00078e0018 */
[----:B------:R0:W-:Y:S04]  /*6ac50*/  STL.64 [R1+0xd40], R4 ;  /* 0x000d400401007387 */ /* 0x0001e80000100a00 */
[----:B------:R1:W-:Y:S04]  /*6ac60*/  STL.64 [R1+0xd48], R6 ;  /* 0x000d480601007387 */ /* 0x0003e80000100a00 */
[----:B0-----:R-:W2:Y:S04]  /*6ac70*/  LDL.LU.64 R4, [R1+0x1570] ;  /* 0x0015700001047983 */ /* 0x001ea80000300a00 */
[----:B-1----:R-:W2:Y:S04]  /*6ac80*/  LDL.LU.64 R6, [R1+0x1578] ;  /* 0x0015780001067983 */ /* 0x002ea80000300a00 */
[----:B------:R-:W-:Y:S04]  /*6ac90*/  STL [R1+0xc324], R0 ;  /* 0x00c3240001007387 */ /* 0x000fe80000100800 */
[----:B------:R-:W-:Y:S04]  /*6aca0*/  STL [R1+0xc31c], R2 ;  /* 0x00c31c0201007387 */ /* 0x000fe80000100800 */
[----:B------:R-:W3:Y:S04]  /*6acb0*/  LDL.LU.64 R24, [R1+0x1280] ;  /* 0x0012800001187983 */ /* 0x000ee80000300a00 */
[----:B------:R-:W2:Y:S01]  /*6acc0*/  LDL.LU.64 R26, [R1+0x1288] ;  /* 0x00128800011a7983 */ /* 0x000ea20000300a00 */
[----:B----4-:R-:W-:-:S15]  /*6acd0*/  HMMA.16816.F32.BF16 R20, R12, R8, R20 ;  /* 0x000000080c14723c */ /* 0x010fde0000041814 */
[----:B------:R-:W-:-:S08]  /*6ace0*/  NOP ;  /* 0x0000000000007918 */ /* 0x000fd00000000000 */
[----:B------:R-:W-:Y:S04]  /*6acf0*/  STL.64 [R1+0xd30], R20 ;  /* 0x000d301401007387 */ /* 0x000fe80000100a00 */
[----:B------:R-:W-:Y:S04]  /*6ad00*/  STL.64 [R1+0xd38], R22 ;  /* 0x000d381601007387 */ /* 0x000fe80000100a00 */
[----:B--2---:R-:W-:Y:S04]  /*6ad10*/  STL.64 [R1+0xc3b8], R26 ;  /* 0x00c3b81a01007387 */ /* 0x004fe80000100a00 */
[----:B---3--:R0:W-:Y:S04]  /*6ad20*/  STL.64 [R1+0xc3b0], R24 ;  /* 0x00c3b01801007387 */ /* 0x0081e80000100a00 */
[----:B0-----:R-:W2:Y:S04]  /*6ad30*/  LDL.LU.64 R24, [R1+0x1380] ;  /* 0x0013800001187983 */ /* 0x001ea80000300a00 */
[----:B------:R-:W2:Y:S04]  /*6ad40*/  LDL.LU.64 R26, [R1+0x1388] ;  /* 0x00138800011a7983 */ /* 0x000ea80000300a00 */
[----:B------:R-:W3:Y:S01]  /*6ad50*/  LDL.64 R20, [R1+0x30] ;  /* 0x0000300001147983 */ /* 0x000ee20000100a00 */
[----:B------:R-:W-:Y:S03]  /*6ad60*/  HMMA.16816.F32.BF16 R4, R12, R16, R4 ;  /* 0x000000100c04723c */ /* 0x000fe60000041804 */
[----:B---3--:R0:W-:Y:S04]  /*6ad70*/  STL.64 [R1+0xc380], R20 ;  /* 0x00c3801401007387 */ /* 0x0081e80000100a00 */
[----:B0-----:R-:W3:Y:S01]  /*6ad80*/  LDL.64 R20, [R1+0x40] ;  /* 0x0000400001147983 */ /* 0x001ee20000100a00 */
[----:B------:R-:W-:-:S03]  /*6ad90*/  IMAD.MOV.U32 R3, RZ, RZ, R17 ;  /* 0x000000ffff037224 */ /* 0x000fc600078e0011 */
[----:B---3--:R0:W-:Y:S04]  /*6ada0*/  STL.64 [R1+0xc390], R20 ;  /* 0x00c3901401007387 */ /* 0x0081e80000100a00 */
[----:B0-----:R-:W3:Y:S04]  /*6adb0*/  LDL.64 R20, [R1+0x50] ;  /* 0x0000500001147983 */ /* 0x001ee80000100a00 */
[----:B------:R0:W-:Y:S04]  /*6adc0*/  STL.64 [R1+0xc2e8], R8 ;  /* 0x00c2e80801007387 */ /* 0x0001e80000100a00 */
[----:B0-----:R-:W4:Y:S04]  /*6add0*/  LDL.LU.64 R8, [R1+0x1480] ;  /* 0x0014800001087983 */ /* 0x001f280000300a00 */
[----:B------:R-:W4:Y:S04]  /*6ade0*/  LDL.LU.64 R10, [R1+0x1488] ;  /* 0x00148800010a7983 */ /* 0x000f280000300a00 */
[----:B------:R-:W-:Y:S04]  /*6adf0*/  STL.64 [R1+0xd20], R4 ;  /* 0x000d200401007387 */ /* 0x000fe80000100a00 */
[----:B------:R0:W-:Y:S02]  /*6ae00*/  STL.64 [R1+0xd28], R6 ;  /* 0x000d280601007387 */ /* 0x0001e40000100a00 */
[----:B0-----:R-:W-:-:S02]  /*6ae10*/  IMAD.MOV.U32 R7, RZ, RZ, R16 ;  /* 0x000000ffff077224 */ /* 0x001fc400078e0010 */
[----:B------:R-:W4:Y:S04]  /*6ae20*/  LDL.LU.64 R16, [R1+0xc3c8] ;  /* 0x00c3c80001107983 */ /* 0x000f280000300a00 */
[----:B------:R-:W-:Y:S04]  /*6ae30*/  STL [R1+0xc34c], R7 ;  /* 0x00c34c0701007387 */ /* 0x000fe80000100800 */
[----:B------:R-:W3:Y:S01]  /*6ae40*/  LDL.64 R4, [R1+0x80] ;  /* 0x0000800001047983 */ /* 0x000ee20000100a00 */
[----:B----4-:R-:W-:-:S15]  /*6ae50*/  HMMA.16816.F32.BF16 R8, R12, R16, R8 ;  /* 0x000000100c08723c */ /* 0x010fde0000041808 */
[----:B------:R-:W-:-:S08]  /*6ae60*/  NOP ;  /* 0x0000000000007918 */ /* 0x000fd00000000000 */
[----:B------:R0:W-:Y:S04]  /*6ae70*/  STL.64 [R1+0xd10], R8 ;  /* 0x000d100801007387 */ /* 0x0001e80000100a00 */
[----:B------:R-:W-:Y:S01]  /*6ae80*/  STL.64 [R1+0xd18], R10 ;  /* 0x000d180a01007387 */ /* 0x000fe20000100a00 */
[----:B0-----:R-:W-:Y:S01]  /*6ae90*/  IMAD.MOV.U32 R9, RZ, RZ, R16 ;  /* 0x000000ffff097224 */ /* 0x001fe200078e0010 */
[----:B------:R-:W-:Y:S02]  /*6aea0*/  MOV R8, R17 ;  /* 0x0000001100087202 */ /* 0x000fe40000000f00 */
[----:B------:R-:W2:Y:S02]  /*6aeb0*/  LDL.LU.64 R16, [R1+0xc3c0] ;  /* 0x00c3c00001107983 */ /* 0x000ea40000300a00 */
[----:B--2---:R-:W-:-:S15]  /*6aec0*/  HMMA.16816.F32.BF16 R24, R12, R16, R24 ;  /* 0x000000100c18723c */ /* 0x004fde0000041818 */
[----:B------:R-:W-:-:S08]  /*6aed0*/  NOP ;  /* 0x0000000000007918 */ /* 0x000fd00000000000 */
[----:B------:R-:W-:Y:S04]  /*6aee0*/  STL.64 [R1+0xd00], R24 ;  /* 0x000d001801007387 */ /* 0x000fe80000100a00 */
[----:B------:R0:W-:Y:S04]  /*6aef0*/  STL.64 [R1+0xd08], R26 ;  /* 0x000d081a01007387 */ /* 0x0001e80000100a00 */
[----:B0-----:R-:W3:Y:S04]  /*6af00*/  LDL.LU.64 R26, [R1+0xc3b8] ;  /* 0x00c3b800011a7983 */ /* 0x001ee80000300a00 */
[----:B------:R-:W3:Y:S01]  /*6af10*/  LDL.LU.64 R24, [R1+0xc3b0] ;  /* 0x00c3b00001187983 */ /* 0x000ee20000300a00 */
[----:B------:R-:W-:-:S02]  /*6af20*/  IMAD.MOV.U32 R11, RZ, RZ, R16 ;  /* 0x000000ffff0b7224 */ /* 0x000fc400078e0010 */
[----:B------:R-:W-:Y:S02]  /*6af30*/  IMAD.MOV.U32 R10, RZ, RZ, R17 ;  /* 0x000000ffff0a7224 */ /* 0x000fe400078e0011 */
[----:B------:R-:W2:Y:S04]  /*6af40*/  LDL.LU.64 R16, [R1+0xc3a8] ;  /* 0x00c3a80001107983 */ /* 0x000ea80000300a00 */
[----:B------:R-:W-:Y:S04]  /*6af50*/  STL.64 [R1+0xc358], R10 ;  /* 0x00c3580a01007387 */ /* 0x000fe80000100a00 */
[----:B------:R0:W-:Y:S04]  /*6af60*/  STL.64 [R1+0xc350], R8 ;  /* 0x00c3500801007387 */ /* 0x0001e80000100a00 */
[----:B0-----:R-:W4:Y:S01]  /*6af70*/  LDL.64 R8, [R1+0x70] ;  /* 0x0000700001087983 */ /* 0x001f220000100a00 */
[----:B---3--:R-:W-:-:S15]  /*6af80*/  HMMA.16816.F32.BF16 R24, R12, R4, R24 ;  /* 0x000000040c18723c */ /* 0x008fde0000041818 */
[----:B------:R-:W-:-:S08]  /*6af90*/  NOP ;  /* 0x0000000000007918 */ /* 0x000fd00000000000 */
[----:B------:R-:W-:Y:S04]  /*6afa0*/  STL.64 [R1+0xcf0], R24 ;  /* 0x000cf01801007387 */ /* 0x000fe80000100a00 */
[----:B------:R0:W-:Y:S02]  /*6afb0*/  STL.64 [R1+0xcf8], R26 ;  /* 0x000cf81a01007387 */ /* 0x0001e40000100a00 */
[----:B0-----:R-:W-:Y:S02]  /*6afc0*/  IMAD.MOV.U32 R27, RZ, RZ, R4 ;  /* 0x000000ffff1b7224 */ /* 0x001fe400078e0004 */
[----:B------:R-:W-:Y:S02]  /*6afd0*/  IMAD.MOV.U32 R26, RZ, RZ, R5 ;  /* 0x000000ffff1a7224 */ /* 0x000fe400078e0005 */
[----:B------:R-:W2:Y:S04]  /*6afe0*/  LDL.LU.64 R4, [R1+0x1150] ;  /* 0x0011500001047983 */ /* 0x000ea80000300a00 */
[----:B------:R-:W2:Y:S04]  /*6aff0*/  LDL.LU.64 R6, [R1+0x1158] ;  /* 0x0011580001067983 */ /* 0x000ea80000300a00 */
[----:B------:R0:W-:Y:S04]  /*6b000*/  STL.64 [R1+0xc388], R26 ;  /* 0x00c3881a01007387 */ /* 0x0001e80000100a00 */
[----:B------:R-:W4:Y:S04]  /*6b010*/  LDL.LU.64 R24, [R1+0x1160] ;  /* 0x0011600001187983 */ /* 0x000f280000300a00 */
[----:B0-----:R-:W4:Y:S02]  /*6b020*/  LDL.LU.64 R26, [R1+0x1168] ;  /* 0x00116800011a7983 */ /* 0x001f240000300a00 */
[----:B----4-:R-:W-:-:S15]  /*6b030*/  HMMA.16816.F32.BF16 R24, R12, R8, R24 ;  /* 0x000000080c18723c */ /* 0x010fde0000041818 */
[----:B------:R-:W-:-:S08]  /*6b040*/  NOP ;  /* 0x0000000000007918 */ /* 0x000fd00000000000 */
[----:B------:R0:W-:Y:S04]  /*6b050*/  STL.64 [R1+0xce0], R24 ;  /* 0x000ce01801007387 */ /* 0x0001e80000100a00 */
[----:B------:R1:W-:Y:S04]  /*6b060*/  STL.64 [R1+0xce8], R26 ;  /* 0x000ce81a01007387 */ /* 0x0003e80000100a00 */
[----:B0-----:R-:W3:Y:S04]  /*6b070*/  LDL.LU.64 R24, [R1+0x1130] ;  /* 0x0011300001187983 */ /* 0x001ee80000300a00 */
[----:B-1----:R-:W4:Y:S01]  /*6b080*/  LDL.LU.64 R26, [R1+0x1138] ;  /* 0x00113800011a7983 */ /* 0x002f220000300a00 */
[----:B------:R-:W-:-:S02]  /*6b090*/  IMAD.MOV.U32 R29, RZ, RZ, R8 ;  /* 0x000000ffff1d7224 */ /* 0x000fc400078e0008 */
[----:B------:R-:W-:Y:S01]  /*6b0a0*/  IMAD.MOV.U32 R28, RZ, RZ, R9 ;  /* 0x000000ffff1c7224 */ /* 0x000fe200078e0009 */
[----:B----4-:R-:W-:Y:S04]  /*6b0b0*/  STL.64 [R1+0xc3a0], R26 ;  /* 0x00c3a01a01007387 */ /* 0x010fe80000100a00 */
[----:B---3--:R0:W-:Y:S04]  /*6b0c0*/  STL.64 [R1+0xc398], R24 ;  /* 0x00c3981801007387 */ /* 0x0081e80000100a00 */
[----:B0-----:R-:W3:Y:S04]  /*6b0d0*/  LDL.LU.64 R24, [R1+0x1140] ;  /* 0x0011400001187983 */ /* 0x001ee80000300a00 */
[----:B------:R-:W3:Y:S04]  /*6b0e0*/  LDL.LU.64 R26, [R1+0x1148] ;  /* 0x00114800011a7983 */ /* 0x000ee80000300a00 */
[----:B------:R-:W4:Y:S04]  /*6b0f0*/  LDL.LU.64 R8, [R1+0xfe0] ;  /* 0x000fe00001087983 */ /* 0x000f280000300a00 */
[----:B------:R-:W4:Y:S01]  /*6b100*/  LDL.LU.64 R10, [R1+0xfe8] ;  /* 0x000fe800010a7983 */ /* 0x000f220000300a00 */
[----:B--2---:R-:W-:Y:S06]  /*6b110*/  HMMA.16816.F32.BF16 R4, R12, R16, R4 ;  /* 0x000000100c04723c */ /* 0x004fec0000041804 */
[----:B------:R-:W-:-:S02]  /*6b120*/  IMAD.MOV.U32 R2, RZ, RZ, R17 ;  /* 0x000000ffff027224 */ /* 0x000fc400078e0011 */
[----:B------:R-:W-:Y:S01]  /*6b130*/  IMAD.MOV.U32 R0, RZ, RZ, R21 ;  /* 0x000000ffff007224 */ /* 0x000fe200078e0015 */
[----:B---3--:R-:W-:Y:S01]  /*6b140*/  HMMA.16816.F32.BF16 R24, R12, R20, R24 ;  /* 0x000000140c18723c */ /* 0x008fe20000041818 */
[----:B----4-:R-:W-:Y:S04]  /*6b150*/  STL.64 [R1+0xc378], R10 ;  /* 0x00c3780a01007387 */ /* 0x010fe80000100a00 */
[----:B------:R0:W-:Y:S04]  /*6b160*/  STL.64 [R1+0xc370], R8 ;  /* 0x00c3700801007387 */ /* 0x0001e80000100a00 */
[----:B0-----:R-:W2:Y:S04]  /*6b170*/  LDL.LU.64 R8, [R1+0xff0] ;  /* 0x000ff00001087983 */ /* 0x001ea80000300a00 */
[----:B------:R-:W2:Y:S04]  /*6b180*/  LDL.LU.64 R10, [R1+0xff8] ;  /* 0x000ff800010a7983 */ /* 0x000ea80000300a00 */
[----:B------:R-:W-:Y:S04]  /*6b190*/  STL.64 [R1+0xcd0], R4 ;  /* 0x000cd00401007387 */ /* 0x000fe80000100a00 */
[----:B------:R0:W-:Y:S02]  /*6b1a0*/  STL.64 [R1+0xcd8], R6 ;  /* 0x000cd80601007387 */ /* 0x0001e40000100a00 */
[----:B0-----:R-:W-:-:S02]  /*6b1b0*/  IMAD.MOV.U32 R6, RZ, RZ, R16 ;  /* 0x000000ffff067224 */ /* 0x001fc400078e0010 */
[----:B------:R-:W3:Y:S04]  /*6b1c0*/  LDL.LU.64 R16, [R1+0x210] ;  /* 0x0002100001107983 */ /* 0x000ee80000300a00 */
[----:B------:R-:W3:Y:S01]  /*6b1d0*/  LDL.LU.64 R18, [R1+0x218] ;  /* 0x0002180001127983 */ /* 0x000ee20000300a00 */
[----:B------:R-:W-:-:S03]  /*6b1e0*/  IMAD.MOV.U32 R5, RZ, RZ, R20 ;  /* 0x000000ffff057224 */ /* 0x000fc600078e0014 */
[----:B------:R-:W-:Y:S04]  /*6b1f0*/  STL.64 [R1+0xcc0], R24 ;  /* 0x000cc01801007387 */ /* 0x000fe80000100a00 */
[----:B------:R0:W-:Y:S04]  /*6b200*/  STL.64 [R1+0xcc8], R26 ;  /* 0x000cc81a01007387 */ /* 0x0001e80000100a00 */
[----:B0-----:R-:W4:Y:S04]  /*6b210*/  LDL.LU.64 R26, [R1+0xc3a0] ;  /* 0x00c3a000011a7983 */ /* 0x001f280000300a00 */
[----:B------:R-:W4:Y:S04]  /*6b220*/  LDL.LU.64 R24, [R1+0xc398] ;  /* 0x00c3980001187983 */ /* 0x000f280000300a00 */
[----:B------:R-:W4:Y:S02]  /*6b230*/  LDL.LU.64 R20, [R1+0xc390] ;  /* 0x00c3900001147983 */ /* 0x000f240000300a00 */
[----:B----4-:R-:W-:-:S15]  /*6b240*/  HMMA.16816.F32.BF16 R24, R12, R20, R24 ;  /* 0x000000140c18723c */ /* 0x010fde0000041818 */
[----:B------:R-:W-:-:S08]  /*6b250*/  NOP ;  /* 0x0000000000007918 */ /* 0x000fd00000000000 */
[----:B------:R0:W-:Y:S04]  /*6b260*/  STL.64 [R1+0xcb0], R24 ;  /* 0x000cb01801007387 */ /* 0x0001e80000100a00 */
[----:B------:R1:W-:Y:S01]  /*6b270*/  STL.64 [R1+0xcb8], R26 ;  /* 0x000cb81a01007387 */ /* 0x0003e20000100a00 */
[----:B0-----:R-:W-:Y:S02]  /*6b280*/  IMAD.MOV.U32 R24, RZ, RZ, R20 ;  /* 0x000000ffff187224 */ /* 0x001fe400078e0014 */
[----:B------:R-:W-:Y:S01]  /*6b290*/  IMAD.MOV.U32 R25, RZ, RZ, R21 ;  /* 0x000000ffff197224 */ /* 0x000fe200078e0015 */
[----:B-1----:R-:W4:Y:S04]  /*6b2a0*/  LDL.LU.64 R26, [R1+0xc388] ;  /* 0x00c38800011a7983 */ /* 0x002f280000300a00 */
        /* <DEDUP_REMOVED lines=15> */
[----:B------:R-:W2:Y:S04]  /*6b3a0*/  LDL.LU.64 R8, [R1+0xc350] ;  /* 0x00c3500001087983 */ /* 0x000ea80000300a00 */
[----:B---3--:R-:W-:Y:S04]  /*6b3b0*/  STL.64 [R1+0xc208], R22 ;  /* 0x00c2081601007387 */ /* 0x008fe80000100a00 */
[----:B------:R0:W-:Y:S02]  /*6b3c0*/  STL.64 [R1+0xc200], R20 ;  /* 0x00c2001401007387 */ /* 0x0001e40000100a00 */
[----:B0-----:R-:W-:-:S02]  /*6b3d0*/  IMAD.MOV.U32 R20, RZ, RZ, R7 ;  /* 0x000000ffff147224 */ /* 0x001fc400078e0007 */
[----:B------:R-:W-:Y:S01]  /*6b3e0*/  IMAD.MOV.U32 R21, RZ, RZ, R4 ;  /* 0x000000ffff157224 */ /* 0x000fe200078e0004 */
[----:B------:R-:W3:Y:S04]  /*6b3f0*/  LDL.LU R7, [R1+0xc34c] ;  /* 0x00c34c0001077983 */ /* 0x000ee80000300800 */
[----:B------:R-:W4:Y:S04]  /*6b400*/  LDL.LU R4, [R1+0xc348] ;  /* 0x00c3480001047983 */ /* 0x000f280000300800 */
[----:B------:R0:W-:Y:S02]  /*6b410*/  STL.64 [R1+0xc220], R20 ;  /* 0x00c2201401007387 */ /* 0x0001e40000100a00 */
[----:B0-----:R-:W-:Y:S01]  /*6b420*/  MOV R20, R24 ;  /* 0x0000001800147202 */ /* 0x001fe20000000f00 */
[----:B------:R-:W-:Y:S01]  /*6b430*/  IMAD.MOV.U32 R21, RZ, RZ, R25 ;  /* 0x000000ffff157224 */ /* 0x000fe200078e0019 */
[----:B------:R-:W2:Y:S04]  /*6b440*/  LDL.LU R24, [R1+0xc344] ;  /* 0x00c3440001187983 */ /* 0x000ea80000300800 */
[----:B------:R-:W2:Y:S04]  /*6b450*/  LDL.LU R25, [R1+0xc340] ;  /* 0x00c3400001197983 */ /* 0x000ea80000300800 */
[----:B------:R0:W-:Y:S04]  /*6b460*/  STL.64 [R1+0xc238], R20 ;  /* 0x00c2381401007387 */ /* 0x0001e80000100a00 */
[----:B0-----:R-:W3:Y:S04]  /*6b470*/  LDL R20, [R1+0x10] ;  /* 0x0000100001147983 */ /* 0x001ee80000100800 */
[----:B------:R-:W3:Y:S02]  /*6b480*/  LDL R21, [R1+0x14] ;  /* 0x0000140001157983 */ /* 0x000ee40000100800 */
[----:B---3--:R-:W-:Y:S02]  /*6b490*/  HMMA.16816.F32.BF16 R20, R12, R20, R16 ;  /* 0x000000140c14723c */ /* 0x008fe40000041810 */
[----:B------:R-:W4:Y:S04]  /*6b4a0*/  LDL.LU.64 R18, [R1+0xc338] ;  /* 0x00c3380001127983 */ /* 0x000f280000300a00 */
[----:B------:R-:W4:Y:S04]  /*6b4b0*/  LDL.LU.64 R16, [R1+0xc330] ;  /* 0x00c3300001107983 */ /* 0x000f280000300a00 */
[----:B------:R-:W4:Y:S04]  /*6b4c0*/  LDL.LU.64 R12, [R1+0x1970] ;  /* 0x00197000010c7983 */ /* 0x000f280000300a00 */
[----:B------:R-:W4:Y:S09]  /*6b4d0*/  LDL.LU.64 R14, [R1+0x1978] ;  /* 0x00197800010e7983 */ /* 0x000f320000300a00 */
[----:B------:R0:W-:Y:S04]  /*6b4e0*/  STL.64 [R1+0xca0], R20 ;  /* 0x000ca01401007387 */ /* 0x0001e80000100a00 */
[----:B------:R-:W-:Y:S01]  /*6b4f0*/  STL.64 [R1+0xca8], R22 ;  /* 0x000ca81601007387 */ /* 0x000fe20000100a00 */
[----:B0-----:R-:W-:-:S02]  /*6b500*/  IMAD.MOV.U32 R20, RZ, RZ, R5 ;  /* 0x000000ffff147224 */ /* 0x001fc400078e0005 */
[----:B------:R-:W-:Y:S01]  /*6b510*/  IMAD.MOV.U32 R21, RZ, RZ, R0 ;  /* 0x000000ffff157224 */ /* 0x000fe200078e0000 */
[----:B------:R-:W4:Y:S04]  /*6b520*/  LDL.LU R5, [R1+0xc328] ;  /* 0x00c3280001057983 */ /* 0x000f280000300800 */
[----:B------:R-:W3:Y:S04]  /*6b530*/  LDL.LU R0, [R1+0xc324] ;  /* 0x00c3240001007983 */ /* 0x000ee80000300800 */
[----:B------:R0:W-:Y:S04]  /*6b540*/  STL.64 [R1+0xc250], R20 ;  /* 0x00c2501401007387 */ /* 0x0001e80000100a00 */
[----:B0-----:R-:W2:Y:S04]  /*6b550*/  LDL.LU.64 R20, [R1+0x1a70] ;  /* 0x001a700001147983 */ /* 0x001ea80000300a00 */
[----:B------:R-:W2:Y:S01]  /*6b560*/  LDL.LU.64 R22, [R1+0x1a78] ;  /* 0x001a780001167983 */ /* 0x000ea20000300a00 */
[C---:B----4-:R-:W-:Y:S06]  /*6b570*/  HMMA.16816.F32.BF16 R12, R16.reuse, R4, R12 ;  /* 0x00000004100c723c */ /* 0x050fec000004180c */
[----:B--2---:R-:W-:-:S15]  /*6b580*/  HMMA.16816.F32.BF16 R20, R16, R24, R20 ;  /* 0x000000181014723c */ /* 0x004fde0000041814 */
[----:B------:R-:W-:-:S08]  /*6b590*/  NOP ;  /* 0x0000000000007918 */ /* 0x000fd00000000000 */
[----:B------:R0:W-:Y:S04]  /*6b5a0*/  STL.64 [R1+0xa20], R20 ;  /* 0x000a201401007387 */ /* 0x0001e80000100a00 */
[----:B------:R1:W-:Y:S04]  /*6b5b0*/  STL.64 [R1+0xa28], R22 ;  /* 0x000a281601007387 */ /* 0x0003e80000100a00 */
[----:B------:R-:W-:Y:S01]  /*6b5c0*/  STL.64 [R1+0xc1f8], R24 ;  /* 0x00c1f81801007387 */ /* 0x000fe20000100a00 */
[----:B0-----:R-:W-:-:S03]  /*6b5d0*/  IMAD.MOV.U32 R20, RZ, RZ, R6 ;  /* 0x000000ffff147224 */ /* 0x001fc600078e0006 */
[----:B------:R-:W2:Y:S01]  /*6b5e0*/  LDL.LU R6, [R1+0xc320] ;  /* 0x00c3200001067983 */ /* 0x000ea20000300800 */
[----:B------:R-:W-:-:S03]  /*6b5f0*/  IMAD.MOV.U32 R21, RZ, RZ, R2 ;  /* 0x000000ffff157224 */ /* 0x000fc600078e0002 */
[----:B------:R-:W-:Y:S04]  /*6b600*/  STL.64 [R1+0xa10], R12 ;  /* 0x000a100c01007387 */ /* 0x000fe80000100a00 */
[----:B------:R-:W-:Y:S04]  /*6b610*/  STL.64 [R1+0xa18], R14 ;  /* 0x000a180e01007387 */ /* 0x000fe80000100a00 */
[----:B------:R-:W4:Y:S01]  /*6b620*/  LDL.LU R2, [R1+0xc31c] ;  /* 0x00c31c0001027983 */ /* 0x000f220000300800 */
[----:B-1----:R-:W0:Y:S03]  /*6b630*/  S2R R23, SR_TID.X ;  /* 0x0000000000177919 */ /* 0x002e260000002100 */
[----:B------:R1:W-:Y:S02]  /*6b640*/  STL.64 [R1+0xc268], R20 ;  /* 0x00c2681401007387 */ /* 0x0003e40000100a00 */
[----:B-1----:R-:W-:-:S02]  /*6b650*/  IMAD.MOV.U32 R20, RZ, RZ, R29 ;  /* 0x000000ffff147224 */ /* 0x002fc400078e001d */
[----:B------:R-:W-:Y:S01]  /*6b660*/  IMAD.MOV.U32 R21, RZ, RZ, R28 ;  /* 0x000000ffff157224 */ /* 0x000fe200078e001c */
[C---:B0-----:R-:W-:Y:S01]  /*6b670*/  LOP3.LUT R15, R23.reuse, 0x7, RZ, 0xc0, !PT ;  /* 0x00000007170f7812 */ /* 0x041fe200078ec0ff */
[C---:B------:R-:W-:Y:S02]  /*6b680*/  IMAD.SHL.U32 R22, R23.reuse, 0x100, RZ ;  /* 0x0000010017167824 */ /* 0x040fe400078e00ff */
[----:B------:R-:W-:Y:S02]  /*6b690*/  IMAD.SHL.U32 R23, R23, 0x2, RZ ;  /* 0x0000000217177824 */ /* 0x000fe400078e00ff */
[----:B------:R-:W-:-:S05]  /*6b6a0*/  IMAD R15, R15, 0x210, RZ ;  /* 0x000002100f0f7824 */ /* 0x000fca00078e02ff */
[----:B------:R-:W-:-:S04]  /*6b6b0*/  LOP3.LUT R23, R15, 0x10, R23, 0x78, !PT ;  /* 0x000000100f177812 */ /* 0x000fc800078e7817 */
[----:B------:R-:W-:-:S04]  /*6b6c0*/  LOP3.LUT R23, R23, 0x1000, R22, 0xf8, !PT ;  /* 0x0000100017177812 */ /* 0x000fc800078ef816 */
[----:B------:R-:W-:-:S05]  /*6b6d0*/  LOP3.LUT R23, R23, 0x60, RZ, 0x3c, !PT ;  /* 0x0000006017177812 */ /* 0x000fca00078e3cff */
[----:B------:R-:W0:Y:S04]  /*6b6e0*/  LDSM.16.MT88.4 R12, [R23+UR4+0x180] ;  /* 0x00018004170c783b */ /* 0x000e280008004200 */
[----:B--2---:R-:W-:Y:S04]  /*6b6f0*/  STL [R1+0xc218], R6 ;  /* 0x00c2180601007387 */ /* 0x004fe80000100800 */
[----:B------:R-:W-:Y:S04]  /*6b700*/  STL.64 [R1+0xc210], R4 ;  /* 0x00c2100401007387 */ /* 0x000fe80000100a00 */
[----:B------:R-:W2:Y:S04]  /*6b710*/  LDL.LU R29, [R1+0xc318] ;  /* 0x00c31800011d7983 */ /* 0x000ea80000300800 */
[----:B------:R1:W-:Y:S02]  /*6b720*/  STL.64 [R1+0xc280], R20 ;  /* 0x00c2801401007387 */ /* 0x0003e40000100a00 */
[----:B-1----:R-:W-:-:S02]  /*6b730*/  IMAD.MOV.U32 R20, RZ, RZ, R27 ;  /* 0x000000ffff147224 */ /* 0x002fc400078e001b */
[----:B------:R-:W-:-:S05]  /*6b740*/  IMAD.MOV.U32 R21, RZ, RZ, R26 ;  /* 0x000000ffff157224 */ /* 0x000fca00078e001a */
[----:B------:R1:W-:Y:S02]  /*6b750*/  STL.64 [R1+0xc298], R20 ;  /* 0x00c2981401007387 */ /* 0x0003e40000100a00 */
[----:B-1----:R-:W-:Y:S02]  /*6b760*/  IMAD.MOV.U32 R20, RZ, RZ, R11 ;  /* 0x000000ffff147224 */ /* 0x002fe400078e000b */
[----:B------:R-:W-:-:S05]  /*6b770*/  IMAD.MOV.U32 R21, RZ, RZ, R10 ;  /* 0x000000ffff157224 */ /* 0x000fca00078e000a */
[----:B------:R1:W-:Y:S02]  /*6b780*/  STL.64 [R1+0xc2b0], R20 ;  /* 0x00c2b01401007387 */ /* 0x0003e40000100a00 */
[----:B-1----:R-:W-:Y:S02]  /*6b790*/  IMAD.MOV.U32 R20, RZ, RZ, R9 ;  /* 0x000000ffff147224 */ /* 0x002fe400078e0009 */
[----:B------:R-:W-:Y:S02]  /*6b7a0*/  IMAD.MOV.U32 R21, RZ, RZ, R8 ;  /* 0x000000ffff157224 */ /* 0x000fe400078e0008 */
[----:B----4-:R-:W-:Y:S02]  /*6b7b0*/  IMAD.MOV.U32 R8, RZ, RZ, R2 ;  /* 0x000000ffff087224 */ /* 0x010fe400078e0002 */
[----:B---3--:R-:W-:Y:S01]  /*6b7c0*/  IMAD.MOV.U32 R9, RZ, RZ, R0 ;  /* 0x000000ffff097224 */ /* 0x008fe200078e0000 */
[----:B------:R1:W-:Y:S04]  /*6b7d0*/  STL.64 [R1+0xc2c8], R20 ;  /* 0x00c2c81401007387 */ /* 0x0003e80000100a00 */
[----:B------:R3:W-:Y:S01]  /*6b7e0*/  STL.64 [R1+0xc300], R8 ;  /* 0x00c3000801007387 */ /* 0x0007e20000100a00 */
[----:B-1----:R-:W-:Y:S01]  /*6b7f0*/  IMAD.MOV.U32 R20, RZ, RZ, R7 ;  /* 0x000000ffff147224 */ /* 0x002fe200078e0007 */
[----:B------:R-:W-:-:S02]  /*6b800*/  MOV R21, R3 ;  /* 0x0000000300157202 */ /* 0x000fc40000000f00 */
[----:B---3--:R-:W3:Y:S04]  /*6b810*/  LDL.64 R8, [R1] ;  /* 0x0000000001087983 */ /* 0x008ee80000100a00 */
[----:B------:R1:W-:Y:S04]  /*6b820*/  STL.64 [R1+0xc2e0], R20 ;  /* 0x00c2e01401007387 */ /* 0x0003e80000100a00 */
[----:B-1----:R-:W4:Y:S04]  /*6b830*/  LDL.LU.64 R20, [R1+0x1660] ;  /* 0x0016600001147983 */ /* 0x002f280000300a00 */
[----:B------:R-:W2:Y:S04]  /*6b840*/  LDL.LU.64 R22, [R1+0x1668] ;  /* 0x0016680001167983 */ /* 0x000ea80000300a00 */
[----:B--2---:R-:W-:Y:S04]  /*6b850*/  STL.64 [R1+0xc2f8], R22 ;  /* 0x00c2f81601007387 */ /* 0x004fe80000100a00 */
[----:B----4-:R1:W-:Y:S04]  /*6b860*/  STL.64 [R1+0xc2f0], R20 ;  /* 0x00c2f01401007387 */ /* 0x0103e80000100a00 */
[----:B-1----:R-:W2:Y:S04]  /*6b870*/  LDL.LU.64 R20, [R1+0x1770] ;  /* 0x0017700001147983 */ /* 0x002ea80000300a00 */
[----:B------:R-:W4:Y:S04]  /*6b880*/  LDL.LU.64 R22, [R1+0x1778] ;  /* 0x0017780001167983 */ /* 0x000f280000300a00 */
[----:B----4-:R-:W-:Y:S04]  /*6b890*/  STL.64 [R1+0xc310], R22 ;  /* 0x00c3101601007387 */ /* 0x010fe80000100a00 */
[----:B--2---:R1:W-:Y:S04]  /*6b8a0*/  STL.64 [R1+0xc308], R20 ;  /* 0x00c3081401007387 */ /* 0x0043e80000100a00 */
[----:B-1----:R-:W3:Y:S04]  /*6b8b0*/  LDL.LU.64 R20, [R1+0x1870] ;  /* 0x0018700001147983 */ /* 0x002ee80000300a00 */
[----:B------:R-:W3:Y:S04]  /*6b8c0*/  LDL.LU.64 R22, [R1+0x1878] ;  /* 0x0018780001167983 */ /* 0x000ee80000300a00 */
[----:B------:R-:W2:Y:S04]  /*6b8d0*/  LDL.LU.64 R4, [R1+0x950] ;  /* 0x0009500001047983 */ /* 0x000ea80000300a00 */
[----:B------:R-:W4:Y:S04]  /*6b8e0*/  LDL.LU.64 R6, [R1+0x958] ;  /* 0x0009580001067983 */ /* 0x000f280000300a00 */
[----:B----4-:R-:W-:Y:S04]  /*6b8f0*/  STL.64 [R1+0xc230], R6 ;  /* 0x00c2300601007387 */ /* 0x010fe80000100a00 */
[----:B--2---:R1:W-:Y:S04]  /*6b900*/  STL.64 [R1+0xc228], R4 ;  /* 0x00c2280401007387 */ /* 0x0043e80000100a00 */
[----:B-1----:R-:W2:Y:S04]  /*6b910*/  LDL.LU.64 R4, [R1+0x960] ;  /* 0x0009600001047983 */ /* 0x002ea80000300a00 */
        /* <DEDUP_REMOVED lines=20> */
[----:B------:R-:W4:Y:S01]  /*6ba60*/  LDL.LU.64 R6, [R1+0x1378] ;  /* 0x0013780001067983 */ /* 0x000f220000300a00 */
[----:B---3--:R-:W-:Y:S03]  /*6ba70*/  HMMA.16816.F32.BF16 R20, R16, R8, R20 ;  /* 0x000000081014723c */ /* 0x008fe60000041814 */
[----:B----4-:R-:W-:Y:S04]  /*6ba80*/  STL.64 [R1+0xc2c0], R6 ;  /* 0x00c2c00601007387 */ /* 0x010fe80000100a00 */
[----:B--2---:R1:W-:Y:S04]  /*6ba90*/  STL.64 [R1+0xc2b8], R4 ;  /* 0x00c2b80401007387 */ /* 0x0043e80000100a00 */
[----:B-1----:R-:W2:Y:S04]  /*6baa0*/  LDL.LU.64 R4, [R1+0x1470] ;  /* 0x0014700001047983 */ /* 0x002ea80000300a00 */
[----:B------:R-:W3:Y:S01]  /*6bab0*/  LDL.LU.64 R6, [R1+0x1478] ;  /* 0x0014780001067983 */ /* 0x000ee20000300a00 */
[----:B------:R-:W-:-:S02]  /*6bac0*/  IMAD.MOV.U32 R2, RZ, RZ, R8 ;  /* 0x000000ffff027224 */ /* 0x000fc400078e0008 */
[----:B------:R-:W-:Y:S01]  /*6bad0*/  IMAD.MOV.U32 R0, RZ, RZ, R9 ;  /* 0x000000ffff007224 */ /* 0x000fe200078e0009 */
[----:B---3--:R-:W-:Y:S04]  /*6bae0*/  STL.64 [R1+0xc2d8], R6 ;  /* 0x00c2d80601007387 */ /* 0x008fe80000100a00 */
[----:B--2---:R1:W-:Y:S04]  /*6baf0*/  STL.64 [R1+0xc2d0], R4 ;  /* 0x00c2d00401007387 */ /* 0x0043e80000100a00 */
[----:B-1----:R-:W2:Y:S04]  /*6bb00*/  LDL.LU.64 R4, [R1+0x1560] ;  /* 0x0015600001047983 */ /* 0x002ea80000300a00 */
[----:B------:R-:W2:Y:S04]  /*6bb10*/  LDL.LU.64 R6, [R1+0x1568] ;  /* 0x0015680001067983 */ /* 0x000ea80000300a00 */
[----:B------:R-:W3:Y:S04]  /*6bb20*/  LDL.LU.64 R24, [R1+0x940] ;  /* 0x0009400001187983 */ /* 0x000ee80000300a00 */
[----:B------:R-:W3:Y:S04]  /*6bb30*/  LDL.LU.64 R26, [R1+0x948] ;  /* 0x00094800011a7983 */ /* 0x000ee80000300a00 */
[----:B0-----:R-:W-:Y:S04]  /*6bb40*/  STL.64 [R1+0xc150], R14 ;  /* 0x00c1500e01007387 */ /* 0x001fe80000100a00 */
[----:B------:R0:W-:Y:S04]  /*6bb50*/  STL.64 [R1+0xc148], R12 ;  /* 0x00c1480c01007387 */ /* 0x0001e80000100a00 */
[----:B0-----:R-:W4:Y:S04]  /*6bb60*/  LDL.LU.64 R12, [R1+0x10] ;  /* 0x00001000010c7983 */ /* 0x001f280000300a00 */
        /* <DEDUP_REMOVED lines=76> */
[----:B------:R-:W2:Y:S04]  /*6c030*/  LDL.LU R6, [R1+0xc218] ;  /* 0x00c2180001067983 */ /* 0x000ea80000300800 */
[----:B------:R-:W2:-:S15]  /*6c040*/  LDL.LU.64 R4, [R1+0xc210] ;  /* 0x00c2100001047983 */ /* 0x000e9e0000300a00 */
        /* <DEDUP_REMOVED lines=10> */
[----:B----4-:R-:W-:Y:S04]  /*6c0f0*/  STL.64 [R1+0xc170], R22 ;  /* 0x00c1701601007387 */ /* 0x010fe80000100a00 */
[----:B------:R0:W-:Y:S04]  /*6c100*/  STL.64 [R1+0xc168], R20 ;  /* 0x00c1681401007387 */ /* 0x0001e80000100a00 */
[----:B0-----:R-:W4:Y:S01]  /*6c110*/  LDL.LU.64 R20, [R1+0xd0] ;  /* 0x0000d00001147983 */ /* 0x001f220000300a00 */
[----:B------:R-:W-:Y:S03]  /*6c120*/  HMMA.16816.F32.BF16 R16, R16, R12, R8 ;  /* 0x0000000c1010723c */ /* 0x000fe60000041808 */
[----:B----4-:R0:W-:Y:S04]  /*6c130*/  STL.64 [R1+0xc1e0], R20 ;  /* 0x00c1e01401007387 */ /* 0x0101e80000100a00 */
[----:B0-----:R-:W2:Y:S04]  /*6c140*/  LDL.LU.64 R20, [R1+0x1900] ;  /* 0x0019000001147983 */ /* 0x001ea80000300a00 */
[----:B------:R-:W2:Y:S04]  /*6c150*/  LDL.LU.64 R22, [R1+0x1908] ;  /* 0x0019080001167983 */ /* 0x000ea80000300a00 */
[----:B------:R-:W3:Y:S04]  /*6c160*/  LDL.LU.64 R10, [R1+0xc1f0] ;  /* 0x00c1f000010a7983 */ /* 0x000ee80000300a00 */
[----:B------:R-:W3:Y:S04]  /*6c170*/  LDL.LU.64 R8, [R1+0xc1e8] ;  /* 0x00c1e80001087983 */ /* 0x000ee80000300a00 */
[----:B------:R-:W-:Y:S04]  /*6c180*/  STL.64 [R1+0x360], R16 ;  /* 0x0003601001007387 */ /* 0x000fe80000100a00 */
[----:B------:R-:W-:Y:S04]  /*6c190*/  STL.64 [R1+0x368], R18 ;  /* 0x0003681201007387 */ /* 0x000fe80000100a00 */
[----:B------:R0:W-:Y:S04]  /*6c1a0*/  STL.64 [R1+0xc178], R12 ;  /* 0x00c1780c01007387 */ /* 0x0001e80000100a00 */
[----:B0-----:R-:W3:Y:S04]  /*6c1b0*/  LDL.LU.64 R12, [R1+0x1a00] ;  /* 0x001a0000010c7983 */ /* 0x001ee80000300a00 */
[----:B------:R-:W3:Y:S02]  /*6c1c0*/  LDL.LU.64 R14, [R1+0x1a08] ;  /* 0x001a0800010e7983 */ /* 0x000ee40000300a00 */
[----:B---3--:R-:W-:-:S15]  /*6c1d0*/  HMMA.16816.F32.BF16 R12, R8, R24, R12 ;  /* 0x00000018080c723c */ /* 0x008fde000004180c */
[----:B------:R-:W-:-:S08]  /*6c1e0*/  NOP ;  /* 0x0000000000007918 */ /* 0x000fd00000000000 */
[----:B------:R0:W-:Y:S04]  /*6c1f0*/  STL.64 [R1+0x2c0], R12 ;  /* 0x0002c00c01007387 */ /* 0x0001e80000100a00 */
[----:B------:R-:W-:Y:S04]  /*6c200*/  STL.64 [R1+0x2c8], R14 ;  /* 0x0002c80e01007387 */ /* 0x000fe80000100a00 */
[----:B0-----:R-:W3:Y:S01]  /*6c210*/  LDL.LU.64 R12, [R1+0xa0] ;  /* 0x0000a000010c7983 */ /* 0x001ee20000300a00 */
[----:B--2---:R-:W-:Y:S01]  /*6c220*/  HMMA.16816.F32.BF16 R20, R8, R4, R20 ;  /* 0x000000040814723c */ /* 0x004fe20000041814 */
[----:B------:R-:W-:-:S02]  /*6c230*/  IMAD.MOV.U32 R16, RZ, RZ, R2 ;  /* 0x000000ffff107224 */ /* 0x000fc400078e0002 */
[----:B---3--:R0:W-:Y:S04]  /*6c240*/  STL.64 [R1+0xc1c8], R12 ;  /* 0x00c1c80c01007387 */ /* 0x0081e80000100a00 */
[----:B0-----:R-:W2:Y:S04]  /*6c250*/  LDL.LU.64 R12, [R1+0x1700] ;  /* 0x00170000010c7983 */ /* 0x001ea80000300a00 */
[----:B------:R-:W2:Y:S04]  /*6c260*/  LDL.LU.64 R14, [R1+0x1708] ;  /* 0x00170800010e7983 */ /* 0x000ea80000300a00 */
[----:B------:R0:W-:Y:S04]  /*6c270*/  STL.64 [R1+0xc180], R24 ;  /* 0x00c1801801007387 */ /* 0x0001e80000100a00 */
[----:B0-----:R-:W3:Y:S04]  /*6c280*/  LDL.LU.64 R24, [R1+0x1800] ;  /* 0x0018000001187983 */ /* 0x001ee80000300a00 */
[----:B------:R-:W3:Y:S04]  /*6c290*/  LDL.LU.64 R26, [R1+0x1808] ;  /* 0x00180800011a7983 */ /* 0x000ee80000300a00 */
[----:B------:R0:W-:Y:S04]  /*6c2a0*/  STL.64 [R1+0x2b0], R20 ;  /* 0x0002b01401007387 */ /* 0x0001e80000100a00 */
[----:B------:R-:W-:Y:S04]  /*6c2b0*/  STL.64 [R1+0x2b8], R22 ;  /* 0x0002b81601007387 */ /* 0x000fe80000100a00 */
[----:B0-----:R-:W2:Y:S01]  /*6c2c0*/  LDL.LU.64 R20, [R1+0xc1e0] ;  /* 0x00c1e00001147983 */ /* 0x001ea20000300a00 */
[----:B------:R-:W-:-:S03]  /*6c2d0*/  IMAD.MOV.U32 R17, RZ, RZ, R0 ;  /* 0x000000ffff117224 */ /* 0x000fc600078e0000 */
[----:B------:R-:W-:Y:S04]  /*6c2e0*/  STL [R1+0xc190], R6 ;  /* 0x00c1900601007387 */ /* 0x000fe80000100800 */
[----:B------:R3:W-:Y:S04]  /*6c2f0*/  STL.64 [R1+0xc188], R4 ;  /* 0x00c1880401007387 */ /* 0x0007e80000100a00 */
[----:B------:R-:W-:Y:S01]  /*6c300*/  STL [R1+0xc0f4], R29 ;  /* 0x00c0f41d01007387 */ /* 0x000fe20000100800 */
[----:B---3--:R-:W-:Y:S03]  /*6c310*/  HMMA.16816.F32.BF16 R4, R8, R16, R24 ;  /* 0x000000100804723c */ /* 0x008fe60000041818 */
[----:B------:R-:W0:-:S15]  /*6c320*/  LDSM.16.MT88.4 R16, [R29+UR4+0x2000] ;  /* 0x002000041d10783b */ /* 0x000e1e0008004200 */
[----:B------:R-:W-:-:S05]  /*6c330*/  NOP ;  /* 0x0000000000007918 */ /* 0x000fca0000000000 */
[----:B------:R-:W-:Y:S04]  /*6c340*/  STL.64 [R1+0x2a0], R4 ;  /* 0x0002a00401007387 */ /* 0x000fe80000100a00 */
[----:B------:R2:W-:Y:S02]  /*6c350*/  STL.64 [R1+0x2a8], R6 ;  /* 0x0002a80601007387 */ /* 0x0005e40000100a00 */
[----:B--2---:R-:W-:Y:S02]  /*6c360*/  HMMA.16816.F32.BF16 R4, R8, R20, R12 ;  /* 0x000000140804723c */ /* 0x004fe4000004180c */
[----:B0-----:R-:W-:Y:S04]  /*6c370*/  STL.64 [R1+0xbfd8], R18 ;  /* 0x00bfd81201007387 */ /* 0x001fe80000100a00 */
[----:B------:R0:W-:-:S15]  /*6c380*/  STL.64 [R1+0xbfd0], R16 ;  /* 0x00bfd01001007387 */ /* 0x0001de0000100a00 */
[----:B------:R-:W-:-:S02]  /*6c390*/  NOP ;  /* 0x0000000000007918 */ /* 0x000fc40000000000 */
[----:B------:R-:W-:Y:S04]  /*6c3a0*/  STL.64 [R1+0x290], R4 ;  /* 0x0002900401007387 */ /* 0x000fe80000100a00 */
[----:B------:R-:W-:Y:S04]  /*6c3b0*/  STL.64 [R1+0x298], R6 ;  /* 0x0002980601007387 */ /* 0x000fe80000100a00 */
[----:B------:R-:W2:Y:S04]  /*6c3c0*/  LDL.LU.64 R12, [R1+0x14f0] ;  /* 0x0014f000010c7983 */ /* 0x000ea80000300a00 */
[----:B------:R-:W3:Y:S01]  /*6c3d0*/  LDL.LU.64 R14, [R1+0x14f8] ;  /* 0x0014f800010e7983 */ /* 0x000ee20000300a00 */
[----:B0-----:R-:W-:-:S02]  /*6c3e0*/  IMAD.MOV.U32 R17, RZ, RZ, R20 ;  /* 0x000000ffff117224 */ /* 0x001fc400078e0014 */
[----:B------:R-:W-:Y:S01]  /*6c3f0*/  IMAD.MOV.U32 R16, RZ, RZ, R21 ;  /* 0x000000ffff107224 */ /* 0x000fe200078e0015 */
[----:B---3--:R-:W-:Y:S04]  /*6c400*/  STL.64 [R1+0xc1d8], R14 ;  /* 0x00c1d80e01007387 */ /* 0x008fe80000100a00 */
[----:B--2---:R0:W-:Y:S04]  /*6c410*/  STL.64 [R1+0xc1d0], R12 ;  /* 0x00c1d00c01007387 */ /* 0x0041e80000100a00 */
[----:B0-----:R-:W2:Y:S04]  /*6c420*/  LDL.LU.64 R12, [R1+0xc0] ;  /* 0x0000c000010c7983 */ /* 0x001ea80000300a00 */
[----:B------:R-:W3:Y:S04]  /*6c430*/  LDL.LU.64 R24, [R1+0x13f0] ;  /* 0x0013f00001187983 */ /* 0x000ee80000300a00 */
[----:B------:R-:W3:Y:S04]  /*6c440*/  LDL.LU.64 R26, [R1+0x13f8] ;  /* 0x0013f800011a7983 */ /* 0x000ee80000300a00 */
[----:B------:R-:W4:Y:S04]  /*6c450*/  LDL.LU.64 R4, [R1+0x90] ;  /* 0x0000900001047983 */ /* 0x000f280000300a00 */
[----:B------:R-:W2:Y:S04]  /*6c460*/  LDL.LU.64 R20, [R1+0x60] ;  /* 0x0000600001147983 */ /* 0x000ea80000300a00 */
[----:B--2---:R0:W-:Y:S04]  /*6c470*/  STL.64 [R1+0xc198], R20 ;  /* 0x00c1981401007387 */ /* 0x0041e80000100a00 */
[----:B0-----:R-:W2:Y:S04]  /*6c480*/  LDL.LU.64 R20, [R1+0x70] ;  /* 0x0000700001147983 */ /* 0x001ea80000300a00 */
[----:B--2---:R0:W-:Y:S04]  /*6c490*/  STL.64 [R1+0xc1b0], R20 ;  /* 0x00c1b01401007387 */ /* 0x0041e80000100a00 */
[----:B0-----:R-:W2:Y:S04]  /*6c4a0*/  LDL.LU.64 R20, [R1+0x80] ;  /* 0x0000800001147983 */ /* 0x001ea80000300a00 */
[----:B------:R-:W-:Y:S04]  /*6c4b0*/  STL [R1+0xc0fc], R17 ;  /* 0x00c0fc1101007387 */ /* 0x000fe80000100800 */
[----:B------:R0:W-:Y:S04]  /*6c4c0*/  STL [R1+0xc0f8], R16 ;  /* 0x00c0f81001007387 */ /* 0x0001e80000100800 */
[----:B0-----:R-:W3:Y:S04]  /*6c4d0*/  LDL.LU.64 R16, [R1+0x15f0] ;  /* 0x0015f00001107983 */ /* 0x001ee80000300a00 */
[----:B------:R-:W3:Y:S02]  /*6c4e0*/  LDL.LU.64 R18, [R1+0x15f8] ;  /* 0x0015f80001127983 */ /* 0x000ee40000300a00 */
[----:B---3--:R-:W-:-:S15]  /*6c4f0*/  HMMA.16816.F32.BF16 R16, R8, R12, R16 ;  /* 0x0000000c0810723c */ /* 0x008fde0000041810 */
[----:B------:R-:W-:-:S08]  /*6c500*/  NOP ;  /* 0x0000000000007918 */ /* 0x000fd00000000000 */
[----:B------:R-:W-:Y:S04]  /*6c510*/  STL.64 [R1+0x280], R16 ;  /* 0x0002801001007387 */ /* 0x000fe80000100a00 */
[----:B------:R0:W-:Y:S04]  /*6c520*/  STL.64 [R1+0x288], R18 ;  /* 0x0002881201007387 */ /* 0x0001e80000100a00 */
[----:B------:R-:W3:Y:S01]  /*6c530*/  LDL.LU.64 R14, [R1+0xc1d8] ;  /* 0x00c1d800010e7983 */ /* 0x000ee20000300a00 */
[----:B0-----:R-:W-:Y:S02]  /*6c540*/  IMAD.MOV.U32 R18, RZ, RZ, R13 ;  /* 0x000000ffff127224 */ /* 0x001fe400078e000d */
[----:B------:R-:W-:-:S02]  /*6c550*/  IMAD.MOV.U32 R19, RZ, RZ, R12 ;  /* 0x000000ffff137224 */ /* 0x000fc400078e000c */
[----:B------:R-:W3:Y:S04]  /*6c560*/  LDL.LU.64 R12, [R1+0xc1d0] ;  /* 0x00c1d000010c7983 */ /* 0x000ee80000300a00 */
[----:B------:R-:W-:Y:S04]  /*6c570*/  STL [R1+0xc104], R18 ;  /* 0x00c1041201007387 */ /* 0x000fe80000100800 */
[----:B------:R-:W-:Y:S04]  /*6c580*/  STL [R1+0xc100], R19 ;  /* 0x00c1001301007387 */ /* 0x000fe80000100800 */
[----:B------:R-:W3:Y:S02]  /*6c590*/  LDL.LU.64 R16, [R1+0xb0] ;  /* 0x0000b00001107983 */ /* 0x000ee40000300a00 */
[----:B---3--:R-:W-:-:S15]  /*6c5a0*/  HMMA.16816.F32.BF16 R12, R8, R16, R12 ;  /* 0x00000010080c723c */ /* 0x008fde000004180c */
[----:B------:R-:W-:-:S08]  /*6c5b0*/  NOP ;  /* 0x0000000000007918 */ /* 0x000fd00000000000 */
[----:B------:R0:W-:Y:S04]  /*6c5c0*/  STL.64 [R1+0x270], R12 ;  /* 0x0002700c01007387 */ /* 0x0001e80000100a00 */
[----:B------:R-:W-:Y:S04]  /*6c5d0*/  STL.64 [R1+0x278], R14 ;  /* 0x0002780e01007387 */ /* 0x000fe80000100a00 */
[----:B0-----:R-:W3:Y:S01]  /*6c5e0*/  LDL.LU.64 R12, [R1+0xc1c8] ;  /* 0x00c1c800010c7983 */ /* 0x001ee20000300a00 */
[----:B------:R-:W-:Y:S02]  /*6c5f0*/  IMAD.MOV.U32 R28, RZ, RZ, R17 ;  /* 0x000000ffff1c7224 */ /* 0x000fe400078e0011 */
[----:B------:R-:W-:-:S03]  /*6c600*/  IMAD.MOV.U32 R29, RZ, RZ, R16 ;  /* 0x000000ffff1d7224 */ /* 0x000fc600078e0010 */
[----:B------:R-:W-:Y:S04]  /*6c610*/  STL [R1+0xc10c], R28 ;  /* 0x00c10c1c01007387 */ /* 0x000fe80000100800 */
[----:B------:R-:W-:Y:S01]  /*6c620*/  STL [R1+0xc108], R29 ;  /* 0x00c1081d01007387 */ /* 0x000fe20000100800 */
        /* <DEDUP_REMOVED lines=17> */
[----:B------:R-:W-:Y:S04]  /*6c740*/  STL [R1+0xc114], R16 ;  /* 0x00c1141001007387 */ /* 0x000fe80000100800 */
[----:B------:R0:W-:Y:S04]  /*6c750*/  STL [R1+0xc110], R17 ;  /* 0x00c1101101007387 */ /* 0x0001e80000100800 */
[----:B0-----:R-:W4:Y:S04]  /*6c760*/  LDL.LU.64 R16, [R1+0x12f0] ;  /* 0x0012f00001107983 */ /* 0x001f280000300a00 */
[----:B------:R-:W4:Y:S01]  /*6c770*/  LDL.LU.64 R18, [R1+0x12f8] ;  /* 0x0012f80001127983 */ /* 0x000f220000300a00 */
[----:B--2---:R-:W-:Y:S01]  /*6c780*/  MOV R28, R20 ;  /* 0x00000014001c7202 */ /* 0x004fe20000000f00 */
[----:B------:R-:W-:Y:S01]  /*6c790*/  IMAD.MOV.U32 R29, RZ, RZ, R21 ;  /* 0x000000ffff1d7224 */ /* 0x000fe200078e0015 */
[C---:B---3--:R-:W-:Y:S06]  /*6c7a0*/  HMMA.16816.F32.BF16 R24, R8.reuse, R20, R24 ;  /* 0x000000140818723c */ /* 0x048fec0000041818 */
[----:B----4-:R-:W-:-:S15]  /*6c7b0*/  HMMA.16816.F32.BF16 R16, R8, R4, R16 ;  /* 0x000000040810723c */ /* 0x010fde0000041810 */
[----:B------:R-:W-:-:S08]  /*6c7c0*/  NOP ;  /* 0x0000000000007918 */ /* 0x000fd00000000000 */
[----:B------:R-:W-:Y:S04]  /*6c7d0*/  STL.64 [R1+0x250], R16 ;  /* 0x0002501001007387 */ /* 0x000fe80000100a00 */
[----:B------:R0:W-:Y:S02]  /*6c7e0*/  STL.64 [R1+0x258], R18 ;  /* 0x0002581201007387 */ /* 0x0001e40000100a00 */
[----:B0-----:R-:W-:Y:S02]  /*6c7f0*/  IMAD.MOV.U32 R18, RZ, RZ, R4 ;  /* 0x000000ffff127224 */ /* 0x001fe400078e0004 */
[----:B------:R-:W-:Y:S02]  /*6c800*/  IMAD.MOV.U32 R19, RZ, RZ, R5 ;  /* 0x000000ffff137224 */ /* 0x000fe400078e0005 */
[----:B------:R-:W2:Y:S04]  /*6c810*/  LDL.LU.64 R4, [R1+0x1030] ;  /* 0x0010300001047983 */ /* 0x000ea80000300a00 */
[----:B------:R-:W2:Y:S04]  /*6c820*/  LDL.LU.64 R6, [R1+0x1038] ;  /* 0x0010380001067983 */ /* 0x000ea80000300a00 */
[----:B------:R-:W-:Y:S04]  /*6c830*/  STL.64 [R1+0x240], R24 ;  /* 0x0002401801007387 */ /* 0x000fe80000100a00 */
[----:B------:R0:W-:Y:S04]  /*6c840*/  STL.64 [R1+0x248], R26 ;  /* 0x0002481a01007387 */ /* 0x0001e80000100a00 */
[----:B0-----:R-:W3:Y:S04]  /*6c850*/  LDL.LU.64 R26, [R1+0xc1c0] ;  /* 0x00c1c000011a7983 */ /* 0x001ee80000300a00 */
[----:B------:R-:W3:Y:S04]  /*6c860*/  LDL.LU.64 R24, [R1+0xc1b8] ;  /* 0x00c1b80001187983 */ /* 0x000ee80000300a00 */
[----:B------:R-:W3:Y:S02]  /*6c870*/  LDL.LU.64 R20, [R1+0xc1b0] ;  /* 0x00c1b00001147983 */ /* 0x000ee40000300a00 */
        /* <DEDUP_REMOVED lines=9> */
[----:B------:R0:W-:Y:S04]  /*6c910*/  STL.64 [R1+0xc118], R16 ;  /* 0x00c1181001007387 */ /* 0x0001e80000100a00 */
[----:B0-----:R-:W2:Y:S01]  /*6c920*/  LDL.LU.64 R16, [R1+0x50] ;  /* 0x0000500001107983 */ /* 0x001ea20000300a00 */
[C---:B---3--:R-:W-:Y:S06]  /*6c930*/  HMMA.16816.F32.BF16 R24, R8.reuse, R20, R24 ;  /* 0x000000140818723c */ /* 0x048fec0000041818 */
[----:B--2---:R-:W-:Y:S01]  /*6c940*/  HMMA.16816.F32.BF16 R4, R8, R16, R4 ;  /* 0x000000100804723c */ /* 0x004fe20000041804 */
[----:B------:R-:W-:-:S02]  /*6c950*/  IMAD.MOV.U32 R2, RZ, RZ, R20 ;  /* 0x000000ffff027224 */ /* 0x000fc400078e0014 */
[----:B------:R-:W-:-:S14]  /*6c960*/  IMAD.MOV.U32 R0, RZ, RZ, R21 ;  /* 0x000000ffff007224 */ /* 0x000fdc00078e0015 */
[----:B------:R0:W-:Y:S04]  /*6c970*/  STL.64 [R1+0x220], R24 ;  /* 0x0002201801007387 */ /* 0x0001e80000100a00 */
[----:B------:R1:W-:Y:S01]  /*6c980*/  STL.64 [R1+0x228], R26 ;  /* 0x0002281a01007387 */ /* 0x0003e20000100a00 */
[----:B------:R-:W-:-:S03]  /*6c990*/  IMAD.MOV.U32 R3, RZ, RZ, R17 ;  /* 0x000000ffff037224 */ /* 0x000fc600078e0011 */
[----:B0-----:R-:W2:Y:S04]  /*6c9a0*/  LDL.LU.64 R24, [R1+0x1020] ;  /* 0x0010200001187983 */ /* 0x001ea80000300a00 */
[----:B-1----:R-:W2:Y:S04]  /*6c9b0*/  LDL.LU.64 R26, [R1+0x1028] ;  /* 0x00102800011a7983 */ /* 0x002ea80000300a00 */
[----:B------:R-:W3:Y:S04]  /*6c9c0*/  LDL.LU.64 R20, [R1+0x1010] ;  /* 0x0010100001147983 */ /* 0x000ee80000300a00 */
[----:B------:R-:W3:Y:S04]  /*6c9d0*/  LDL.LU.64 R22, [R1+0x1018] ;  /* 0x0010180001167983 */ /* 0x000ee80000300a00 */
[----:B------:R-:W-:Y:S04]  /*6c9e0*/  STL.64 [R1+0x210], R4 ;  /* 0x0002100401007387 */ /* 0x000fe80000100a00 */
[----:B------:R0:W-:Y:S04]  /*6c9f0*/  STL.64 [R1+0x218], R6 ;  /* 0x0002180601007387 */ /* 0x0001e80000100a00 */
[----:B0-----:R-:W4:Y:S04]  /*6ca00*/  LDL.LU R6, [R1+0xc190] ;  /* 0x00c1900001067983 */ /* 0x001f280000300800 */
[----:B------:R-:W2:Y:S01]  /*6ca10*/  LDL.LU.64 R4, [R1+0xc188] ;  /* 0x00c1880001047983 */ /* 0x000ea20000300a00 */
[----:B------:R-:W-:-:S03]  /*6ca20*/  IMAD.MOV.U32 R7, RZ, RZ, R16 ;  /* 0x000000ffff077224 */ /* 0x000fc600078e0010 */
[----:B------:R-:W3:Y:S04]  /*6ca30*/  LDL.LU.64 R16, [R1+0xfd0] ;  /* 0x000fd00001107983 */ /* 0x000ee80000300a00 */
[----:B------:R-:W4:Y:S04]  /*6ca40*/  LDL.LU.64 R18, [R1+0xfd8] ;  /* 0x000fd80001127983 */ /* 0x000f280000300a00 */
[----:B----4-:R-:W-:Y:S04]  /*6ca50*/  STL.64 [R1+0xc160], R18 ;  /* 0x00c1601201007387 */ /* 0x010fe80000100a00 */
[----:B---3--:R0:W-:Y:S04]  /*6ca60*/  STL.64 [R1+0xc158], R16 ;  /* 0x00c1581001007387 */ /* 0x0081e80000100a00 */
[----:B0-----:R-:W3:Y:S04]  /*6ca70*/  LDL.LU.64 R16, [R1+0x1000] ;  /* 0x0010000001107983 */ /* 0x001ee80000300a00 */
[----:B------:R-:W3:Y:S04]  /*6ca80*/  LDL.LU.64 R18, [R1+0x1008] ;  /* 0x0010080001127983 */ /* 0x000ee80000300a00 */
[----:B------:R-:W-:Y:S04]  /*6ca90*/  STL.64 [R1+0xc138], R6 ;  /* 0x00c1380601007387 */ /* 0x000fe80000100a00 */
[----:B--2---:R0:W-:Y:S04]  /*6caa0*/  STL.64 [R1+0xc130], R4 ;  /* 0x00c1300401007387 */ /* 0x0041e80000100a00 */
[----:B0-----:R-:W2:Y:S01]  /*6cab0*/  LDL.LU.64 R4, [R1+0x30] ;  /* 0x0000300001047983 */ /* 0x001ea20000300a00 */
[----:B------:R-:W-:-:S15]  /*6cac0*/  HMMA.16816.F32.BF16 R24, R8, R12, R24 ;  /* 0x0000000c0818723c */ /* 0x000fde0000041818 */
[----:B------:R-:W-:-:S08]  /*6cad0*/  NOP ;  /* 0x0000000000007918 */ /* 0x000fd00000000000 */
[----:B------:R0:W-:Y:S04]  /*6cae0*/  STL.64 [R1+0x200], R24 ;  /* 0x0002001801007387 */ /* 0x0001e80000100a00 */
[----:B------:R1:W-:Y:S04]  /*6caf0*/  STL.64 [R1+0x208], R26 ;  /* 0x0002081a01007387 */ /* 0x0003e80000100a00 */
[----:B0-----:R-:W4:Y:S01]  /*6cb00*/  LDL.LU.64 R24, [R1+0xc180] ;  /* 0x00c1800001187983 */ /* 0x001f220000300a00 */
[----:B-1----:R-:W-:Y:S02]  /*6cb10*/  IMAD.MOV.U32 R26, RZ, RZ, R12 ;  /* 0x000000ffff1a7224 */ /* 0x002fe400078e000c */
[----:B------:R-:W-:-:S02]  /*6cb20*/  IMAD.MOV.U32 R27, RZ, RZ, R13 ;  /* 0x000000ffff1b7224 */ /* 0x000fc400078e000d */
[----:B------:R-:W4:Y:S01]  /*6cb30*/  LDL.LU.64 R12, [R1+0xc178] ;  /* 0x00c17800010c7983 */ /* 0x000f220000300a00 */
[----:B--2---:R-:W-:-:S15]  /*6cb40*/  HMMA.16816.F32.BF16 R20, R8, R4, R20 ;  /* 0x000000040814723c */ /* 0x004fde0000041814 */
[----:B------:R-:W-:-:S08]  /*6cb50*/  NOP ;  /* 0x0000000000007918 */ /* 0x000fd00000000000 */
[----:B------:R-:W-:Y:S04]  /*6cb60*/  STL.64 [R1+0x1f0], R20 ;  /* 0x0001f01401007387 */ /* 0x000fe80000100a00 */
[----:B------:R0:W-:Y:S04]  /*6cb70*/  STL.64 [R1+0x1f8], R22 ;  /* 0x0001f81601007387 */ /* 0x0001e80000100a00 */
[----:B0-----:R-:W2:Y:S04]  /*6cb80*/  LDL.LU.64 R22, [R1+0xc170] ;  /* 0x00c1700001167983 */ /* 0x001ea80000300a00 */
[----:B------:R-:W3:Y:S01]  /*6cb90*/  LDL.LU.64 R20, [R1+0xc168] ;  /* 0x00c1680001147983 */ /* 0x000ee20000300a00 */
[----:B------:R-:W-:-:S02]  /*6cba0*/  IMAD.MOV.U32 R15, RZ, RZ, R4 ;  /* 0x000000ffff0f7224 */ /* 0x000fc400078e0004 */
[----:B------:R-:W-:Y:S02]  /*6cbb0*/  IMAD.MOV.U32 R14, RZ, RZ, R5 ;  /* 0x000000ffff0e7224 */ /* 0x000fe400078e0005 */
[----:B------:R-:W4:Y:S04]  /*6cbc0*/  LDL.LU.64 R4, [R1+0x19f0] ;  /* 0x0019f00001047983 */ /* 0x000f280000300a00 */
[----:B------:R-:W4:Y:S01]  /*6cbd0*/  LDL.LU.64 R6, [R1+0x19f8] ;  /* 0x0019f80001067983 */ /* 0x000f220000300a00 */
[----:B---3--:R-:W-:-:S15]  /*6cbe0*/  HMMA.16816.F32.BF16 R16, R8, R20, R16 ;  /* 0x000000140810723c */ /* 0x008fde0000041810 */
[----:B------:R-:W-:-:S08]  /*6cbf0*/  NOP ;  /* 0x0000000000007918 */ /* 0x000fd00000000000 */
[----:B------:R-:W-:Y:S04]  /*6cc00*/  STL.64 [R1+0x1e0], R16 ;  /* 0x0001e01001007387 */ /* 0x000fe80000100a00 */
[----:B------:R0:W-:Y:S04]  /*6cc10*/  STL.64 [R1+0x1e8], R18 ;  /* 0x0001e81201007387 */ /* 0x0001e80000100a00 */
[----:B0-----:R-:W3:Y:S04]  /*6cc20*/  LDL.LU.64 R18, [R1+0xc160] ;  /* 0x00c1600001127983 */ /* 0x001ee80000300a00 */
[----:B------:R-:W3:Y:S04]  /*6cc30*/  LDL.LU.64 R16, [R1+0xc158] ;  /* 0x00c1580001107983 */ /* 0x000ee80000300a00 */
[----:B--2---:R-:W-:Y:S04]  /*6cc40*/  STL.64 [R1+0xbff8], R22 ;  /* 0x00bff81601007387 */ /* 0x004fe80000100a00 */
[----:B------:R0:W-:Y:S02]  /*6cc50*/  STL.64 [R1+0xbff0], R20 ;  /* 0x00bff01401007387 */ /* 0x0001e40000100a00 */
[----:B0-----:R-:W-:-:S02]  /*6cc60*/  IMAD.MOV.U32 R20, RZ, RZ, R15 ;  /* 0x000000ffff147224 */ /* 0x001fc400078e000f */
[----:B------:R-:W-:Y:S02]  /*6cc70*/  IMAD.MOV.U32 R21, RZ, RZ, R14 ;  /* 0x000000ffff157224 */ /* 0x000fe400078e000e */
[----:B----4-:R-:W-:Y:S02]  /*6cc80*/  IMAD.MOV.U32 R23, RZ, RZ, R12 ;  /* 0x000000ffff177224 */ /* 0x010fe400078e000c */
[----:B------:R-:W-:Y:S01]  /*6cc90*/  IMAD.MOV.U32 R22, RZ, RZ, R13 ;  /* 0x000000ffff167224 */ /* 0x000fe200078e000d */
[----:B------:R0:W-:Y:S01]  /*6cca0*/  STL.64 [R1+0xc008], R20 ;  /* 0x00c0081401007387 */ /* 0x0001e20000100a00 */
[----:B---3--:R-:W-:-:S15]  /*6ccb0*/  HMMA.16816.F32.BF16 R8, R8, R12, R16 ;  /* 0x0000000c0808723c */ /* 0x008fde0000041810 */
[----:B------:R-:W-:-:S08]  /*6ccc0*/  NOP ;  /* 0x0000000000007918 */ /* 0x000fd00000000000 */
[----:B------:R1:W-:Y:S04]  /*6ccd0*/  STL.64 [R1+0x100], R8 ;  /* 0x0001000801007387 */ /* 0x0003e80000100a00 */
[----:B------:R-:W-:Y:S04]  /*6cce0*/  STL.64 [R1+0x108], R10 ;  /* 0x0001080a01007387 */ /* 0x000fe80000100a00 */
[----:B------:R-:W2:Y:S04]  /*6ccf0*/  LDL.LU.64 R14, [R1+0xc150] ;  /* 0x00c15000010e7983 */ /* 0x000ea80000300a00 */
[----:B------:R-:W2:Y:S04]  /*6cd00*/  LDL.LU.64 R12, [R1+0xc148] ;  /* 0x00c14800010c7983 */ /* 0x000ea80000300a00 */
[----:B------:R-:W3:Y:S04]  /*6cd10*/  LDL.LU.64 R16, [R1+0x18f0] ;  /* 0x0018f00001107983 */ /* 0x000ee80000300a00 */
[----:B------:R-:W3:Y:S01]  /*6cd20*/  LDL.LU.64 R18, [R1+0x18f8] ;  /* 0x0018f80001127983 */ /* 0x000ee20000300a00 */
[----:B0-----:R-:W-:Y:S01]  /*6cd30*/  IMAD.MOV.U32 R20, RZ, RZ, R26 ;  /* 0x000000ffff147224 */ /* 0x001fe200078e001a */
[----:B------:R-:W-:-:S02]  /*6cd40*/  MOV R21, R27 ;  /* 0x0000001b00157202 */ /* 0x000fc40000000f00 */
[----:B-1----:R-:W4:Y:S04]  /*6cd50*/  LDL.LU R8, [R1] ;  /* 0x0000000001087983 */ /* 0x002f280000300800 */
[----:B------:R-:W4:Y:S04]  /*6cd60*/  LDL.LU R9, [R1+0x4] ;  /* 0x0000040001097983 */ /* 0x000f280000300800 */
[----:B------:R-:W4:Y:S04]  /*6cd70*/  LDL.LU R26, [R1+0xc144] ;  /* 0x00c14400011a7983 */ /* 0x000f280000300800 */
[----:B------:R-:W4:Y:S04]  /*6cd80*/  LDL.LU R27, [R1+0xc140] ;  /* 0x00c14000011b7983 */ /* 0x000f280000300800 */
[----:B------:R-:W-:Y:S01]  /*6cd90*/  STL.64 [R1+0xc018], R20 ;  /* 0x00c0181401007387 */ /* 0x000fe20000100a00 */
[----:B--2---:R-:W-:-:S15]  /*6cda0*/  HMMA.16816.F32.BF16 R4, R12, R24, R4 ;  /* 0x000000180c04723c */ /* 0x004fde0000041804 */
[----:B------:R-:W-:-:S08]  /*6cdb0*/  NOP ;  /* 0x0000000000007918 */ /* 0x000fd00000000000 */
[----:B------:R-:W-:Y:S04]  /*6cdc0*/  STL.64 [R1+0xf0], R4 ;  /* 0x0000f00401007387 */ /* 0x000fe80000100a00 */
[----:B------:R0:W-:Y:S04]  /*6cdd0*/  STL.64 [R1+0xf8], R6 ;  /* 0x0000f80601007387 */ /* 0x0001e80000100a00 */
[----:B0-----:R-:W2:Y:S04]  /*6cde0*/  LDL.LU.64 R6, [R1+0xc138] ;  /* 0x00c1380001067983 */ /* 0x001ea80000300a00 */
[----:B------:R-:W3:Y:S01]  /*6cdf0*/  LDL.LU.64 R4, [R1+0xc130] ;  /* 0x00c1300001047983 */ /* 0x000ee20000300a00 */
[----:B------:R-:W-:Y:S01]  /*6ce00*/  IMAD.MOV.U32 R21, RZ, RZ, R3 ;  /* 0x000000ffff157224 */ /* 0x000fe200078e0003 */
[----:B---3--:R-:W-:Y:S01]  /*6ce10*/  HMMA.16816.F32.BF16 R16, R12, R4, R16 ;  /* 0x000000040c10723c */ /* 0x008fe20000041810 */
[----:B--2---:R-:W-:-:S02]  /*6ce20*/  IMAD.MOV.U32 R20, RZ, RZ, R7 ;  /* 0x000000ffff147224 */ /* 0x004fc400078e0007 */
[----:B------:R-:W2:Y:S04]  /*6ce30*/  LDL.LU R7, [R1+0xc128] ;  /* 0x00c1280001077983 */ /* 0x000ea80000300800 */
[----:B------:R0:W-:Y:S02]  /*6ce40*/  STL.64 [R1+0xc030], R20 ;  /* 0x00c0301401007387 */ /* 0x0001e40000100a00 */
[----:B0-----:R-:W-:Y:S02]  /*6ce50*/  IMAD.MOV.U32 R20, RZ, RZ, R2 ;  /* 0x000000ffff147224 */ /* 0x001fe400078e0002 */
[----:B------:R-:W-:-:S05]  /*6ce60*/  IMAD.MOV.U32 R21, RZ, RZ, R0 ;  /* 0x000000ffff157224 */ /* 0x000fca00078e0000 */
[----:B------:R-:W-:Y:S04]  /*6ce70*/  STL.64 [R1+0xc048], R20 ;  /* 0x00c0481401007387 */ /* 0x000fe80000100a00 */
[----:B----4-:R0:W-:Y:S04]  /*6ce80*/  STL.64 [R1+0xc000], R26 ;  /* 0x00c0001a01007387 */ /* 0x0101e80000100a00 */
[----:B------:R-:W3:Y:S01]  /*6ce90*/  LDL.LU.64 R24, [R1+0x17d0] ;  /* 0x0017d00001187983 */ /* 0x000ee20000300a00 */
[----:B------:R-:W-:Y:S02]  /*6cea0*/  IMAD.MOV.U32 R2, RZ, RZ, R18 ;  /* 0x000000ffff027224 */ /* 0x000fe400078e0012 */
[----:B------:R-:W-:-:S02]  /*6ceb0*/  IMAD.MOV.U32 R0, RZ, RZ, R19 ;  /* 0x000000ffff007224 */ /* 0x000fc400078e0013 */
[----:B------:R-:W-:Y:S01]  /*6cec0*/  IMAD.MOV.U32 R3, RZ, RZ, R17 ;  /* 0x000000ffff037224 */ /* 0x000fe200078e0011 */
[----:B0-----:R-:W3:Y:S04]  /*6ced0*/  LDL.LU.64 R26, [R1+0x17d8] ;  /* 0x0017d800011a7983 */ /* 0x001ee80000300a00 */
[----:B------:R0:W-:Y:S04]  /*6cee0*/  STL [R1+0xe0], R16 ;  /* 0x0000e01001007387 */ /* 0x0001e80000100800 */
[----:B------:R-:W4:Y:S04]  /*6cef0*/  LDL.LU.64 R18, [R1+0xc120] ;  /* 0x00c1200001127983 */ /* 0x000f280000300a00 */
[----:B0-----:R-:W2:Y:S02]  /*6cf00*/  LDL.LU.64 R16, [R1+0xc118] ;  /* 0x00c1180001107983 */ /* 0x001ea40000300a00 */
[----:B--2---:R-:W-:-:S02]  /*6cf10*/  IMAD.MOV.U32 R20, RZ, RZ, R16 ;  /* 0x000000ffff147224 */ /* 0x004fc400078e0010 */
[----:B------:R-:W-:Y:S01]  /*6cf20*/  IMAD.MOV.U32 R21, RZ, RZ, R17 ;  /* 0x000000ffff157224 */ /* 0x000fe200078e0011 */
[----:B------:R-:W2:Y:S04]  /*6cf30*/  LDL.LU R16, [R1+0xc114] ;  /* 0x00c1140001107983 */ /* 0x000ea80000300800 */
[----:B------:R-:W2:Y:S04]  /*6cf40*/  LDL.LU R17, [R1+0xc110] ;  /* 0x00c1100001117983 */ /* 0x000ea80000300800 */
[----:B------:R-:W-:Y:S04]  /*6cf50*/  STL.64 [R1+0xc060], R20 ;  /* 0x00c0601401007387 */ /* 0x000fe80000100a00 */
[----:B------:R3:W-:Y:S02]  /*6cf60*/  STL.64 [R1+0xc010], R6 ;  /* 0x00c0100601007387 */ /* 0x0007e40000100a00 */
[----:B---3--:R-:W-:Y:S02]  /*6cf70*/  HMMA.16816.F32.BF16 R4, R12, R8, R24 ;  /* 0x000000080c04723c */ /* 0x008fe40000041818 */
[----:B------:R-:W-:Y:S04]  /*6cf80*/  STL [R1+0xb020], R0 ;  /* 0x00b0200001007387 */ /* 0x000fe80000100800 */
[----:B------:R-:W-:Y:S04]  /*6cf90*/  STL [R1+0xb01c], R2 ;  /* 0x00b01c0201007387 */ /* 0x000fe80000100800 */
[----:B------:R-:W-:Y:S01]  /*6cfa0*/  STL [R1+0xb018], R3 ;  /* 0x00b0180301007387 */ /* 0x000fe20000100800 */
[----:B------:R-:W-:-:S02]  /*6cfb0*/  IMAD.MOV.U32 R20, RZ, RZ, R28 ;  /* 0x000000ffff147224 */ /* 0x000fc400078e001c */
[----:B------:R-:W-:Y:S01]  /*6cfc0*/  IMAD.MOV.U32 R21, RZ, RZ, R29 ;  /* 0x000000ffff157224 */ /* 0x000fe200078e001d */
[----:B------:R-:W3:Y:S09]  /*6cfd0*/  LDL.LU R28, [R1+0xc10c] ;  /* 0x00c10c00011c7983 */ /* 0x000ef20000300800 */
[----:B------:R-:W-:Y:S04]  /*6cfe0*/  STL.64 [R1+0xfd0], R4 ;  /* 0x000fd00401007387 */ /* 0x000fe80000100a00 */
[----:B------:R-:W-:Y:S04]  /*6cff0*/  STL.64 [R1+0xfd8], R6 ;  /* 0x000fd80601007387 */ /* 0x000fe80000100a00 */
[----:B------:R-:W3:Y:S04]  /*6d000*/  LDL.LU R29, [R1+0xc108] ;  /* 0x00c10800011d7983 */ /* 0x000ee80000300800 */
[----:B------:R4:W-:Y:S02]  /*6d010*/  STL.64 [R1+0xc078], R20 ;  /* 0x00c0781401007387 */ /* 0x0009e40000100a00 */
[----:B----4-:R-:W-:-:S02]  /*6d020*/  IMAD.MOV.U32 R20, RZ, RZ, R18 ;  /* 0x000000ffff147224 */ /* 0x010fc400078e0012 */
[----:B------:R-:W-:Y:S01]  /*6d030*/  IMAD.MOV.U32 R21, RZ, RZ, R19 ;  /* 0x000000ffff157224 */ /* 0x000fe200078e0013 */
[----:B------:R-:W4:Y:S04]  /*6d040*/  LDL.LU R18, [R1+0xc104] ;  /* 0x00c1040001127983 */ /* 0x000f280000300800 */
[----:B------:R-:W4:Y:S04]  /*6d050*/  LDL.LU R19, [R1+0xc100] ;  /* 0x00c1000001137983 */ /* 0x000f280000300800 */
[----:B------:R2:W-:Y:S02]  /*6d060*/  STL.64 [R1+0xc090], R20 ;  /* 0x00c0901401007387 */ /* 0x0005e40000100a00 */
[----:B--2---:R-:W-:-:S02]  /*6d070*/  IMAD.MOV.U32 R21, RZ, RZ, R16 ;  /* 0x000000ffff157224 */ /* 0x004fc400078e0010 */
[----:B------:R-:W-:Y:S02]  /*6d080*/  IMAD.MOV.U32 R20, RZ, RZ, R17 ;  /* 0x000000ffff147224 */ /* 0x000fe400078e0011 */
[----:B------:R-:W2:Y:S04]  /*6d090*/  LDL.LU R17, [R1+0xc0fc] ;  /* 0x00c0fc0001117983 */ /* 0x000ea80000300800 */
[----:B------:R-:W2:Y:S04]  /*6d0a0*/  LDL.LU R16, [R1+0xc0f8] ;  /* 0x00c0f80001107983 */ /* 0x000ea80000300800 */
[----:B------:R3:W-:Y:S02]  /*6d0b0*/  STL.64 [R1+0xc0a8], R20 ;  /* 0x00c0a81401007387 */ /* 0x0007e40000100a00 */
[----:B---3--:R-:W-:Y:S01]  /*6d0c0*/  MOV R21, R28 ;  /* 0x0000001c00157202 */ /* 0x008fe20000000f00 */
[----:B------:R-:W-:-:S02]  /*6d0d0*/  IMAD.MOV.U32 R20, RZ, RZ, R29 ;  /* 0x000000ffff147224 */ /* 0x000fc400078e001d */
[----:B------:R-:W3:Y:S04]  /*6d0e0*/  LDL.LU R29, [R1+0xc0f4] ;  /* 0x00c0f400011d7983 */ /* 0x000ee80000300800 */
[----:B------:R-:W2:Y:S04]  /*6d0f0*/  LDL.LU R28, [R1+0xc0f0] ;  /* 0x00c0f000011c7983 */ /* 0x000ea80000300800 */
[----:B------:R4:W-:Y:S02]  /*6d100*/  STL.64 [R1+0xc0c0], R20 ;  /* 0x00c0c01401007387 */ /* 0x0009e40000100a00 */
[----:B----4-:R-:W-:-:S02]  /*6d110*/  IMAD.MOV.U32 R20, RZ, RZ, R19 ;  /* 0x000000ffff147224 */ /* 0x010fc400078e0013 */
[----:B------:R-:W-:-:S05]  /*6d120*/  IMAD.MOV.U32 R21, RZ, RZ, R18 ;  /* 0x000000ffff157224 */ /* 0x000fca00078e0012 */
[----:B------:R-:W-:Y:S04]  /*6d130*/  STL.64 [R1+0xc0d8], R20 ;  /* 0x00c0d81401007387 */ /* 0x000fe80000100a00 */
[----:B------:R-:W4:Y:S04]  /*6d140*/  LDL.LU.64 R4, [R1+0x10a0] ;  /* 0x0010a00001047983 */ /* 0x000f280000300a00 */
[----:B------:R-:W2:Y:S04]  /*6d150*/  LDL.LU.64 R6, [R1+0x10a8] ;  /* 0x0010a80001067983 */ /* 0x000ea80000300a00 */
[----:B---3--:R-:W0:Y:S04]  /*6d160*/  LDSM.16.MT88.4 R8, [R29+UR4+0x2080] ;  /* 0x002080041d08783b */ /* 0x008e280008004200 */
[----:B--2---:R-:W-:Y:S04]  /*6d170*/  STL.64 [R1+0xc028], R6 ;  /* 0x00c0280601007387 */ /* 0x004fe80000100a00 */
[----:B----4-:R1:W-:Y:S04]  /*6d180*/  STL.64 [R1+0xc020], R4 ;  /* 0x00c0200401007387 */ /* 0x0103e80000100a00 */
[----:B-1----:R-:W2:Y:S04]  /*6d190*/  LDL.LU.64 R4, [R1+0x10b0] ;  /* 0x0010b00001047983 */ /* 0x002ea80000300a00 */
[----:B------:R-:W3:Y:S04]  /*6d1a0*/  LDL.LU.64 R6, [R1+0x10b8] ;  /* 0x0010b80001067983 */ /* 0x000ee80000300a00 */
[----:B---3--:R-:W-:Y:S04]  /*6d1b0*/  STL.64 [R1+0xc040], R6 ;  /* 0x00c0400601007387 */ /* 0x008fe80000100a00 */
[----:B--2---:R1:W-:Y:S04]  /*6d1c0*/  STL.64 [R1+0xc038], R4 ;  /* 0x00c0380401007387 */ /* 0x0043e80000100a00 */
        /* <DEDUP_REMOVED lines=34> */
[----:B------:R-:W4:Y:S04]  /*6d3f0*/  LDL.LU.64 R16, [R1+0x1080] ;  /* 0x0010800001107983 */ /* 0x000f280000300a00 */
[----:B------:R-:W4:Y:S04]  /*6d400*/  LDL.LU.64 R18, [R1+0x1088] ;  /* 0x0010880001127983 */ /* 0x000f280000300a00 */
[----:B0-----:R0:W-:Y:S04]  /*6d410*/  STL.64 [R1+0xbeb8], R10 ;  /* 0x00beb80a01007387 */ /* 0x0011e80000100a00 */
[----:B------:R1:W-:Y:S04]  /*6d420*/  STL.64 [R1+0xbeb0], R8 ;  /* 0x00beb00801007387 */ /* 0x0003e80000100a00 */
[----:B0-----:R-:W4:Y:S01]  /*6d430*/  LDL R10, [R1+0x18] ;  /* 0x00001800010a7983 */ /* 0x001f220000100800 */
[----:B-1----:R-:W-:-:S02]  /*6d440*/  IMAD.MOV.U32 R8, RZ, RZ, R23 ;  /* 0x000000ffff087224 */ /* 0x002fc400078e0017 */
[----:B------:R-:W-:Y:S01]  /*6d450*/  IMAD.MOV.U32 R9, RZ, RZ, R22 ;  /* 0x000000ffff097224 */ /* 0x000fe200078e0016 */
[----:B------:R-:W4:Y:S01]  /*6d460*/  LDL R11, [R1+0x1c] ;  /* 0x00001c00010b7983 */ /* 0x000f220000100800 */
        /* <DEDUP_REMOVED lines=68> */
[----:B0-----:R-:W3:Y:S02]  /*6d8b0*/  LDL.LU.64 R20, [R1+0xc008] ;  /* 0x00c0080001147983 */ /* 0x001ee40000300a00 */
[----:B---3--:R-:W-:Y:S02]  /*6d8c0*/  HMMA.16816.F32.BF16 R20, R12, R20, R24 ;  /* 0x000000140c14723c */ /* 0x008fe40000041818 */
[----:B------:R-:W3:-:S15]  /*6d8d0*/  LDL.LU.64 R26, [R1+0xc000] ;  /* 0x00c00000011a7983 */ /* 0x000ede0000300a00 */
[----:B------:R-:W-:-:S06]  /*6d8e0*/  NOP ;  /* 0x0000000000007918 */ /* 0x000fcc0000000000 */
[----:B------:R-:W-:Y:S04]  /*6d8f0*/  STL.64 [R1+0x1120], R20 ;  /* 0x0011201401007387 */ /* 0x000fe80000100a00 */
[----:B------:R0:W-:Y:S04]  /*6d900*/  STL.64 [R1+0x1128], R22 ;  /* 0x0011281601007387 */ /* 0x0001e80000100a00 */
[----:B0-----:R-:W2:Y:S04]  /*6d910*/  LDL.LU.64 R22, [R1+0xbff8] ;  /* 0x00bff80001167983 */ /* 0x001ea80000300a00 */
[----:B------:R-:W4:Y:S02]  /*6d920*/  LDL.LU.64 R20, [R1+0xbff0] ;  /* 0x00bff00001147983 */ /* 0x000f240000300a00 */
[----:B----4-:R-:W-:-:S15]  /*6d930*/  HMMA.16816.F32.BF16 R16, R12, R20, R16 ;  /* 0x000000140c10723c */ /* 0x010fde0000041810 */
[----:B------:R-:W-:-:S08]  /*6d940*/  NOP ;  /* 0x0000000000007918 */ /* 0x000fd00000000000 */
[----:B------:R0:W-:Y:S01]  /*6d950*/  STL.64 [R1+0x1150], R16 ;  /* 0x0011501001007387 */ /* 0x0001e20000100a00 */
[----:B------:R-:W-:Y:S02]  /*6d960*/  IMAD.MOV.U32 R5, RZ, RZ, R18 ;  /* 0x000000ffff057224 */ /* 0x000fe400078e0012 */
[----:B------:R-:W-:Y:S01]  /*6d970*/  IMAD.MOV.U32 R4, RZ, RZ, R19 ;  /* 0x000000ffff047224 */ /* 0x000fe200078e0013 */
[----:B0-----:R-:W4:Y:S04]  /*6d980*/  LDL.LU.64 R16, [R1+0x1070] ;  /* 0x0010700001107983 */ /* 0x001f280000300a00 */
[----:B------:R-:W4:Y:S04]  /*6d990*/  LDL.LU.64 R18, [R1+0x1078] ;  /* 0x0010780001127983 */ /* 0x000f280000300a00 */
[----:B--2---:R0:W-:Y:S04]  /*6d9a0*/  STL.64 [R1+0xbf30], R22 ;  /* 0x00bf301601007387 */ /* 0x0041e80000100a00 */
[----:B0-----:R-:W2:Y:S01]  /*6d9b0*/  LDL.64 R22, [R1+0xc8] ;  /* 0x0000c80001167983 */ /* 0x001ea20000100a00 */
[----:B------:R-:W-:-:S03]  /*6d9c0*/  IMAD.MOV.U32 R21, RZ, RZ, R6 ;  /* 0x000000ffff157224 */ /* 0x000fc600078e0006 */
[----:B--2---:R3:W-:Y:S04]  /*6d9d0*/  STL.64 [R1+0xbf98], R22 ;  /* 0x00bf981601007387 */ /* 0x0047e80000100a00 */
[----:B------:R-:W2:Y:S04]  /*6d9e0*/  LDL.LU R20, [R1+0xfb0] ;  /* 0x000fb00001147983 */ /* 0x000ea80000300800 */
[----:B------:R-:W4:Y:S01]  /*6d9f0*/  LDL.LU R6, [R1+0xbfe8] ;  /* 0x00bfe80001067983 */ /* 0x000f220000300800 */
[----:B---3--:R-:W-:Y:S02]  /*6da00*/  IMAD.MOV.U32 R22, RZ, RZ, R27 ;  /* 0x000000ffff167224 */ /* 0x008fe400078e001b */
[----:B------:R-:W-:Y:S01]  /*6da10*/  IMAD.MOV.U32 R23, RZ, RZ, R26 ;  /* 0x000000ffff177224 */ /* 0x000fe200078e001a */
[----:B------:R-:W3:Y:S04]  /*6da20*/  LDL.LU R27, [R1+0xbfe4] ;  /* 0x00bfe400011b7983 */ /* 0x000ee80000300800 */
[----:B------:R-:W3:Y:S04]  /*6da30*/  LDL.LU R26, [R1+0xbfe0] ;  /* 0x00bfe000011a7983 */ /* 0x000ee80000300800 */
[----:B------:R0:W-:Y:S04]  /*6da40*/  STL.64 [R1+0xbfa8], R22 ;  /* 0x00bfa81601007387 */ /* 0x0001e80000100a00 */
[----:B--2---:R1:W-:Y:S04]  /*6da50*/  STL.64 [R1+0xbfa0], R20 ;  /* 0x00bfa01401007387 */ /* 0x0043e80000100a00 */
[----:B0-----:R-:W2:Y:S01]  /*6da60*/  LDL.64 R22, [R1+0x8] ;  /* 0x0000080001167983 */ /* 0x001ea20000100a00 */
[----:B----4-:R-:W-:Y:S07]  /*6da70*/  HMMA.16816.F32.BF16 R12, R12, R8, R16 ;  /* 0x000000080c0c723c */ /* 0x010fee0000041810 */
[----:B------:R-:W-:Y:S01]  /*6da80*/  IMAD.MOV.U32 R8, RZ, RZ, R7 ;  /* 0x000000ffff087224 */ /* 0x000fe200078e0007 */
[----:B--2---:R0:W-:Y:S04]  /*6da90*/  STL.64 [R1+0xbfb8], R22 ;  /* 0x00bfb81601007387 */ /* 0x0041e80000100a00 */
[----:B-1----:R-:W2:Y:S04]  /*6daa0*/  LDL.LU R20, [R1+0x4a0] ;  /* 0x0004a00001147983 */ /* 0x002ea80000300800 */
[----:B------:R-:W2:Y:S04]  /*6dab0*/  LDL.LU R21, [R1+0x4a4] ;  /* 0x0004a40001157983 */ /* 0x000ea80000300800 */
[----:B0-----:R-:W2:Y:S04]  /*6dac0*/  LDL.LU R22, [R1+0x4a8] ;  /* 0x0004a80001167983 */ /* 0x001ea80000300800 */
[----:B------:R-:W2:Y:S04]  /*6dad0*/  LDL.LU R23, [R1+0x4ac] ;  /* 0x0004ac0001177983 */ /* 0x000ea80000300800 */
[----:B------:R-:W-:Y:S04]  /*6dae0*/  STL [R1+0xae9c], R4 ;  /* 0x00ae9c0401007387 */ /* 0x000fe80000100800 */
[----:B------:R-:W-:Y:S04]  /*6daf0*/  STL [R1+0xae98], R5 ;  /* 0x00ae980501007387 */ /* 0x000fe80000100800 */
[----:B------:R-:W2:Y:S04]  /*6db00*/  LDL.LU.64 R18, [R1+0xbfd8] ;  /* 0x00bfd80001127983 */ /* 0x000ea80000300a00 */
[----:B------:R-:W2:Y:S04]  /*6db10*/  LDL.LU.64 R16, [R1+0xbfd0] ;  /* 0x00bfd00001107983 */ /* 0x000ea80000300a00 */
[----:B------:R0:W-:Y:S04]  /*6db20*/  STL.64 [R1+0x1140], R12 ;  /* 0x0011400c01007387 */ /* 0x0001e80000100a00 */
[----:B------:R1:W-:Y:S04]  /*6db30*/  STL.64 [R1+0x1148], R14 ;  /* 0x0011480e01007387 */ /* 0x0003e80000100a00 */
[----:B0-----:R-:W4:Y:S01]  /*6db40*/  LDL.LU R12, [R1+0x490] ;  /* 0x00049000010c7983 */ /* 0x001f220000300800 */
[----:B---3--:R-:W-:-:S03]  /*6db50*/  IMAD.MOV.U32 R13, RZ, RZ, R26 ;  /* 0x000000ffff0d7224 */ /* 0x008fc600078e001a */
[----:B------:R-:W2:Y:S01]  /*6db60*/  LDL.LU R26, [R1+0xbfcc] ;  /* 0x00bfcc00011a7983 */ /* 0x000ea20000300800 */
[----:B-1----:R-:W-:-:S03]  /*6db70*/  IMAD.MOV.U32 R14, RZ, RZ, R27 ;  /* 0x000000ffff0e7224 */ /* 0x002fc600078e001b */
[----:B------:R-:W2:Y:S01]  /*6db80*/  LDL.LU R27, [R1+0xbfc8] ;  /* 0x00bfc800011b7983 */ /* 0x000ea20000300800 */
[----:B------:R-:W-:-:S03]  /*6db90*/  IMAD.MOV.U32 R15, RZ, RZ, R6 ;  /* 0x000000ffff0f7224 */ /* 0x000fc600078e0006 */
[----:B------:R-:W4:Y:S04]  /*6dba0*/  LDL.LU R6, [R1+0xbfc4] ;  /* 0x00bfc40001067983 */ /* 0x000f280000300800 */
[----:B------:R0:W-:Y:S04]  /*6dbb0*/  STL.64 [R1+0xbfb0], R10 ;  /* 0x00bfb00a01007387 */ /* 0x0001e80000100a00 */
[----:B------:R-:W4:Y:S04]  /*6dbc0*/  LDL.LU R7, [R1+0xbfc0] ;  /* 0x00bfc00001077983 */ /* 0x000f280000300800 */
[----:B------:R-:W3:Y:S04]  /*6dbd0*/  LDL.LU R9, [R1+0xfc4] ;  /* 0x000fc40001097983 */ /* 0x000ee80000300800 */
[----:B0-----:R-:W3:Y:S04]  /*6dbe0*/  LDL.LU R10, [R1+0xfc8] ;  /* 0x000fc800010a7983 */ /* 0x001ee80000300800 */
[----:B------:R-:W3:Y:S01]  /*6dbf0*/  LDL.LU R11, [R1+0xfcc] ;  /* 0x000fcc00010b7983 */ /* 0x000ee20000300800 */
[----:B--2---:R-:W-:-:S15]  /*6dc00*/  HMMA.16816.F32.BF16 R20, R16, R26, R20 ;  /* 0x0000001a1014723c */ /* 0x004fde0000041814 */
[----:B------:R-:W-:-:S08]  /*6dc10*/  NOP ;  /* 0x0000000000007918 */ /* 0x000fd00000000000 */
[----:B------:R-:W-:Y:S04]  /*6dc20*/  STL.64 [R1+0x4a0], R20 ;  /* 0x0004a01401007387 */ /* 0x000fe80000100a00 */
[----:B------:R0:W-:Y:S04]  /*6dc30*/  STL.64 [R1+0x4a8], R22 ;  /* 0x0004a81601007387 */ /* 0x0001e80000100a00 */
[----:B0-----:R-:W3:Y:S01]  /*6dc40*/  LDL.LU.64 R22, [R1+0xbfb8] ;  /* 0x00bfb80001167983 */ /* 0x001ee20000300a00 */
[----:B----4-:R-:W-:Y:S06]  /*6dc50*/  HMMA.16816.F32.BF16 R12, R16, R6, R12 ;  /* 0x00000006100c723c */ /* 0x010fec000004180c */
[----:B------:R0:W-:Y:S04]  /*6dc60*/  STL.64 [R1+0xbf08], R6 ;  /* 0x00bf080601007387 */ /* 0x0001e80000100a00 */
[----:B------:R-:W2:-:S13]  /*6dc70*/  LDL.LU R4, [R1+0xfa0] ;  /* 0x000fa00001047983 */ /* 0x000e9a0000300800 */
[----:B------:R-:W-:Y:S04]  /*6dc80*/  STL.64 [R1+0x490], R12 ;  /* 0x0004900c01007387 */ /* 0x000fe80000100a00 */
[----:B------:R-:W-:Y:S04]  /*6dc90*/  STL.64 [R1+0x498], R14 ;  /* 0x0004980e01007387 */ /* 0x000fe80000100a00 */
[----:B------:R-:W1:Y:S04]  /*6dca0*/  LDSM.16.MT88.4 R12, [R29+UR4+0x2100] ;  /* 0x002100041d0c783b */ /* 0x000e680008004200 */
[----:B------:R-:W2:Y:S04]  /*6dcb0*/  LDL.LU R5, [R1+0xfa4] ;  /* 0x000fa40001057983 */ /* 0x000ea80000300800 */
[----:B0-----:R-:W2:Y:S01]  /*6dcc0*/  LDL.LU R6, [R1+0xfa8] ;  /* 0x000fa80001067983 */ /* 0x001ea20000300800 */
[----:B------:R-:W-:-:S03]  /*6dcd0*/  IMAD.MOV.U32 R7, RZ, RZ, R28 ;  /* 0x000000ffff077224 */ /* 0x000fc600078e001c */
[----:B-1----:R0:W-:Y:S04]  /*6dce0*/  STL.64 [R1+0xbda0], R14 ;  /* 0x00bda00e01007387 */ /* 0x0021e80000100a00 */
[----:B------:R-:W-:Y:S04]  /*6dcf0*/  STL.64 [R1+0xbd98], R12 ;  /* 0x00bd980c01007387 */ /* 0x000fe80000100a00 */
[----:B0-----:R-:W4:Y:S01]  /*6dd00*/  LDL.64 R14, [R1+0xd8] ;  /* 0x0000d800010e7983 */ /* 0x001f220000100a00 */
[----:B---3--:R-:W-:Y:S06]  /*6dd10*/  HMMA.16816.F32.BF16 R8, R16, R22, R8 ;  /* 0x000000161008723c */ /* 0x008fec0000041808 */
[----:B------:R-:W-:-:S15]  /*6dd20*/  MOV R28, R23 ;  /* 0x00000017001c7202 */ /* 0x000fde0000000f00 */
[----:B------:R-:W-:-:S02]  /*6dd30*/  NOP ;  /* 0x0000000000007918 */ /* 0x000fc40000000000 */
[----:B------:R-:W-:Y:S04]  /*6dd40*/  STL.64 [R1+0x1260], R8 ;  /* 0x0012600801007387 */ /* 0x000fe80000100a00 */
[----:B------:R0:W-:Y:S04]  /*6dd50*/  STL.64 [R1+0x1268], R10 ;  /* 0x0012680a01007387 */ /* 0x0001e80000100a00 */
[----:B0-----:R-:W3:Y:S04]  /*6dd60*/  LDL.LU.64 R10, [R1+0xbfb0] ;  /* 0x00bfb000010a7983 */ /* 0x001ee80000300a00 */
[----:B------:R-:W4:Y:S04]  /*6dd70*/  LDL.LU.64 R22, [R1+0xbfa8] ;  /* 0x00bfa80001167983 */ /* 0x000f280000300a00 */
[----:B------:R-:W4:Y:S02]  /*6dd80*/  LDL.LU.64 R20, [R1+0xbfa0] ;  /* 0x00bfa00001147983 */ /* 0x000f240000300a00 */
[----:B----4-:R-:W-:-:S15]  /*6dd90*/  HMMA.16816.F32.BF16 R20, R16, R14, R20 ;  /* 0x0000000e1014723c */ /* 0x010fde0000041814 */
[----:B------:R-:W-:-:S08]  /*6dda0*/  NOP ;  /* 0x0000000000007918 */ /* 0x000fd00000000000 */
[----:B------:R-:W-:Y:S04]  /*6ddb0*/  STL.64 [R1+0xfc0], R20 ;  /* 0x000fc01401007387 */ /* 0x000fe80000100a00 */
[----:B------:R0:W-:Y:S04]  /*6ddc0*/  STL.64 [R1+0xfc8], R22 ;  /* 0x000fc81601007387 */ /* 0x0001e80000100a00 */
[----:B0-----:R-:W2:Y:S01]  /*6ddd0*/  LDL.LU.64 R22, [R1+0xbf98] ;  /* 0x00bf980001167983 */ /* 0x001ea20000300a00 */
[----:B------:R-:W-:Y:S02]  /*6dde0*/  IMAD.MOV.U32 R9, RZ, RZ, R14 ;  /* 0x000000ffff097224 */ /* 0x000fe400078e000e */
[----:B------:R-:W-:Y:S01]  /*6ddf0*/  IMAD.MOV.U32 R8, RZ, RZ, R15 ;  /* 0x000000ffff087224 */ /* 0x000fe200078e000f */
[----:B---3--:R-:W-:Y:S04]  /*6de00*/  STL.64 [R1+0xbed8], R10 ;  /* 0x00bed80a01007387 */ /* 0x008fe80000100a00 */
[----:B------:R-:W-:Y:S01]  /*6de10*/  STL.64 [R1+0xbed0], R8 ;  /* 0x00bed00801007387 */ /* 0x000fe20000100a00 */
[----:B--2---:R-:W-:Y:S06]  /*6de20*/  HMMA.16816.F32.BF16 R4, R16, R22, R4 ;  /* 0x000000161004723c */ /* 0x004fec0000041804 */
[----:B------:R-:W-:-:S02]  /*6de30*/  IMAD.MOV.U32 R25, RZ, RZ, R22 ;  /* 0x000000ffff197224 */ /* 0x000fc400078e0016 */
[----:B------:R-:W-:-:S15]  /*6de40*/  IMAD.MOV.U32 R24, RZ, RZ, R23 ;  /* 0x000000ffff187224 */ /* 0x000fde00078e0017 */
[----:B------:R0:W-:Y:S04]  /*6de50*/  STL.64 [R1+0xfb0], R4 ;  /* 0x000fb00401007387 */ /* 0x0001e80000100a00 */
[----:B------:R1:W-:Y:S04]  /*6de60*/  STL.64 [R1+0xfb8], R6 ;  /* 0x000fb80601007387 */ /* 0x0003e80000100a00 */
[----:B0-----:R-:W2:Y:S04]  /*6de70*/  LDL.LU R4, [R1+0xf30] ;  /* 0x000f300001047983 */ /* 0x001ea80000300800 */
[----:B------:R-:W2:Y:S04]  /*6de80*/  LDL.LU R5, [R1+0xf34] ;  /* 0x000f340001057983 */ /* 0x000ea80000300800 */
[----:B-1----:R-:W3:Y:S04]  /*6de90*/  LDL.LU R6, [R1+0xf38] ;  /* 0x000f380001067983 */ /* 0x002ee80000300800 */
[----:B------:R-:W3:Y:S04]  /*6dea0*/  LDL.LU R7, [R1+0xf3c] ;  /* 0x000f3c0001077983 */ /* 0x000ee80000300800 */
[----:B------:R-:W4:Y:S04]  /*6deb0*/  LDL.LU R20, [R1+0xf50] ;  /* 0x000f500001147983 */ /* 0x000f280000300800 */
[----:B------:R-:W4:Y:S04]  /*6dec0*/  LDL.LU R21, [R1+0xf54] ;  /* 0x000f540001157983 */ /* 0x000f280000300800 */
[----:B------:R-:W2:Y:S04]  /*6ded0*/  LDL.LU R22, [R1+0xf58] ;  /* 0x000f580001167983 */ /* 0x000ea80000300800 */
[----:B------:R-:W2:Y:S04]  /*6dee0*/  LDL.LU R23, [R1+0xf5c] ;  /* 0x000f5c0001177983 */ /* 0x000ea80000300800 */
[----:B--2---:R0:W-:Y:S04]  /*6def0*/  STL.64 [R1+0xbf40], R22 ;  /* 0x00bf401601007387 */ /* 0x0041e80000100a00 */
[----:B----4-:R-:W-:Y:S04]  /*6df00*/  STL.64 [R1+0xbf38], R20 ;  /* 0x00bf381401007387 */ /* 0x010fe80000100a00 */
[----:B0-----:R-:W2:Y:S04]  /*6df10*/  LDL R22, [R1+0x88] ;  /* 0x0000880001167983 */ /* 0x001ea80000100800 */
[----:B------:R-:W2:Y:S04]  /*6df20*/  LDL R23, [R1+0x8c] ;  /* 0x00008c0001177983 */ /* 0x000ea80000100800 */
[----:B--2---:R-:W-:Y:S04]  /*6df30*/  STL.64 [R1+0xbf50], R22 ;  /* 0x00bf501601007387 */ /* 0x004fe80000100a00 */
[----:B---3--:R-:W-:Y:S04]  /*6df40*/  STL.64 [R1+0xbf18], R6 ;  /* 0x00bf180601007387 */ /* 0x008fe80000100a00 */
[----:B------:R0:W-:Y:S04]  /*6df50*/  STL.64 [R1+0xbf10], R4 ;  /* 0x00bf100401007387 */ /* 0x0001e80000100a00 */
[----:B0-----:R-:W2:Y:S04]  /*6df60*/  LDL.LU R4, [R1+0xf40] ;  /* 0x000f400001047983 */ /* 0x001ea80000300800 */
[----:B------:R-:W2:Y:S04]  /*6df70*/  LDL.LU R5, [R1+0xf44] ;  /* 0x000f440001057983 */ /* 0x000ea80000300800 */
[----:B------:R-:W3:Y:S04]  /*6df80*/  LDL.LU R6, [R1+0xf48] ;  /* 0x000f480001067983 */ /* 0x000ee80000300800 */
[----:B------:R-:W3:Y:S04]  /*6df90*/  LDL.LU R7, [R1+0xf4c] ;  /* 0x000f4c0001077983 */ /* 0x000ee80000300800 */
[----:B------:R-:W4:Y:S04]  /*6dfa0*/  LDL R22, [R1+0x98] ;  /* 0x0000980001167983 */ /* 0x000f280000100800 */
[----:B------:R-:W4:Y:S04]  /*6dfb0*/  LDL R23, [R1+0x9c] ;  /* 0x00009c0001177983 */ /* 0x000f280000100800 */
[----:B----4-:R0:W-:Y:S04]  /*6dfc0*/  STL.64 [R1+0xbf68], R22 ;  /* 0x00bf681601007387 */ /* 0x0101e80000100a00 */
[----:B0-----:R-:W4:Y:S04]  /*6dfd0*/  LDL R22, [R1+0xa8] ;  /* 0x0000a80001167983 */ /* 0x001f280000100800 */
[----:B------:R-:W4:Y:S04]  /*6dfe0*/  LDL R23, [R1+0xac] ;  /* 0x0000ac0001177983 */ /* 0x000f280000100800 */
[----:B----4-:R-:W-:Y:S04]  /*6dff0*/  STL.64 [R1+0xbf80], R22 ;  /* 0x00bf801601007387 */ /* 0x010fe80000100a00 */
[----:B---3--:R0:W-:Y:S04]  /*6e000*/  STL.64 [R1+0xbf28], R6 ;  /* 0x00bf280601007387 */ /* 0x0081e80000100a00 */
[----:B--2---:R1:W-:Y:S04]  /*6e010*/  STL.64 [R1+0xbf20], R4 ;  /* 0x00bf200401007387 */ /* 0x0043e80000100a00 */
[----:B0-----:R-:W2:Y:S04]  /*6e020*/  LDL.64 R6, [R1+0x78] ;  /* 0x0000780001067983 */ /* 0x001ea80000100a00 */
[----:B--2---:R0:W-:Y:S04]  /*6e030*/  STL.64 [R1+0xbf48], R6 ;  /* 0x00bf480601007387 */ /* 0x0041e80000100a00 */
[----:B-1----:R-:W2:Y:S04]  /*6e040*/  LDL.LU R4, [R1+0xf60] ;  /* 0x000f600001047983 */ /* 0x002ea80000300800 */
[----:B------:R-:W2:Y:S04]  /*6e050*/  LDL.LU R5, [R1+0xf64] ;  /* 0x000f640001057983 */ /* 0x000ea80000300800 */
[----:B0-----:R-:W3:Y:S04]  /*6e060*/  LDL.LU R6, [R1+0xf68] ;  /* 0x000f680001067983 */ /* 0x001ee80000300800 */
[----:B------:R-:W3:Y:S04]  /*6e070*/  LDL.LU R7, [R1+0xf6c] ;  /* 0x000f6c0001077983 */ /* 0x000ee80000300800 */
[----:B------:R-:W4:Y:S04]  /*6e080*/  LDL.64 R22, [R1+0xb8] ;  /* 0x0000b80001167983 */ /* 0x000f280000100a00 */
[----:B---3--:R-:W-:Y:S04]  /*6e090*/  STL.64 [R1+0xbf60], R6 ;  /* 0x00bf600601007387 */ /* 0x008fe80000100a00 */
[----:B--2---:R0:W-:Y:S04]  /*6e0a0*/  STL.64 [R1+0xbf58], R4 ;  /* 0x00bf580401007387 */ /* 0x0041e80000100a00 */
[----:B0-----:R-:W2:Y:S04]  /*6e0b0*/  LDL.LU R4, [R1+0xf70] ;  /* 0x000f700001047983 */ /* 0x001ea80000300800 */
[----:B------:R-:W2:Y:S04]  /*6e0c0*/  LDL.LU R5, [R1+0xf74] ;  /* 0x000f740001057983 */ /* 0x000ea80000300800 */
[----:B------:R-:W3:Y:S04]  /*6e0d0*/  LDL.LU R6, [R1+0xf78] ;  /* 0x000f780001067983 */ /* 0x000ee80000300800 */
[----:B------:R-:W3:Y:S04]  /*6e0e0*/  LDL.LU R7, [R1+0xf7c] ;  /* 0x000f7c0001077983 */ /* 0x000ee80000300800 */
        /* <DEDUP_REMOVED lines=8> */
[----:B0-----:R-:W4:Y:S04]  /*6e170*/  LDL.LU R4, [R1+0xf90] ;  /* 0x000f900001047983 */ /* 0x001f280000300800 */
[----:B------:R-:W4:Y:S04]  /*6e180*/  LDL.LU R5, [R1+0xf94] ;  /* 0x000f940001057983 */ /* 0x000f280000300800 */
[----:B------:R-:W4:Y:S04]  /*6e190*/  LDL.LU R6, [R1+0xf98] ;  /* 0x000f980001067983 */ /* 0x000f280000300800 */
[----:B------:R-:W4:Y:S04]  /*6e1a0*/  LDL.LU R7, [R1+0xf9c] ;  /* 0x000f9c0001077983 */ /* 0x000f280000300800 */
[----:B------:R-:W2:Y:S04]  /*6e1b0*/  LDL.LU R8, [R1+0xf00] ;  /* 0x000f000001087983 */ /* 0x000ea80000300800 */
[----:B------:R-:W2:Y:S04]  /*6e1c0*/  LDL.LU R9, [R1+0xf04] ;  /* 0x000f040001097983 */ /* 0x000ea80000300800 */
[----:B------:R-:W3:Y:S04]  /*6e1d0*/  LDL.LU R10, [R1+0xf08] ;  /* 0x000f0800010a7983 */ /* 0x000ee80000300800 */
[----:B------:R-:W3:Y:S04]  /*6e1e0*/  LDL.LU R11, [R1+0xf0c] ;  /* 0x000f0c00010b7983 */ /* 0x000ee80000300800 */
[----:B------:R-:W4:Y:S04]  /*6e1f0*/  LDL.LU R12, [R1+0xf20] ;  /* 0x000f2000010c7983 */ /* 0x000f280000300800 */
[----:B------:R-:W4:Y:S04]  /*6e200*/  LDL.LU R13, [R1+0xf24] ;  /* 0x000f2400010d7983 */ /* 0x000f280000300800 */
[----:B------:R-:W2:Y:S04]  /*6e210*/  LDL.LU R14, [R1+0xf28] ;  /* 0x000f2800010e7983 */ /* 0x000ea80000300800 */
[----:B------:R-:W2:Y:S04]  /*6e220*/  LDL.LU R15, [R1+0xf2c] ;  /* 0x000f2c00010f7983 */ /* 0x000ea80000300800 */
[----:B--2---:R0:W-:Y:S04]  /*6e230*/  STL.64 [R1+0xbf00], R14 ;  /* 0x00bf000e01007387 */ /* 0x0041e80000100a00 */
[----:B----4-:R-:W-:Y:S04]  /*6e240*/  STL.64 [R1+0xbef8], R12 ;  /* 0x00bef80c01007387 */ /* 0x010fe80000100a00 */
[----:B0-----:R-:W2:Y:S04]  /*6e250*/  LDL.64 R14, [R1+0x58] ;  /* 0x00005800010e7983 */ /* 0x001ea80000100a00 */
[----:B---3--:R0:W-:Y:S04]  /*6e260*/  STL.64 [R1+0xbee8], R10 ;  /* 0x00bee80a01007387 */ /* 0x0081e80000100a00 */
[----:B------:R-:W-:Y:S04]  /*6e270*/  STL.64 [R1+0xbee0], R8 ;  /* 0x00bee00801007387 */ /* 0x000fe80000100a00 */
[----:B0-----:R-:W3:Y:S01]  /*6e280*/  LDL.64 R10, [R1+0x38] ;  /* 0x00003800010a7983 */ /* 0x001ee20000100a00 */
[----:B------:R-:W-:Y:S06]  /*6e290*/  HMMA.16816.F32.BF16 R4, R16, R22, R4 ;  /* 0x000000161004723c */ /* 0x000fec0000041804 */
[----:B------:R-:W-:-:S02]  /*6e2a0*/  IMAD.MOV.U32 R2, RZ, RZ, R22 ;  /* 0x000000ffff027224 */ /* 0x000fc400078e0016 */
[----:B------:R-:W-:Y:S01]  /*6e2b0*/  IMAD.MOV.U32 R0, RZ, RZ, R23 ;  /* 0x000000ffff007224 */ /* 0x000fe200078e0017 */
[----:B---3--:R0:W-:Y:S04]  /*6e2c0*/  STL.64 [R1+0xbef0], R10 ;  /* 0x00bef00a01007387 */ /* 0x0081e80000100a00 */
[----:B0-----:R-:W3:Y:S04]  /*6e2d0*/  LDL.64 R10, [R1+0x48] ;  /* 0x00004800010a7983 */ /* 0x001ee80000100a00 */
[----:B------:R0:W-:Y:S04]  /*6e2e0*/  STL.64 [R1+0xbec8], R26 ;  /* 0x00bec81a01007387 */ /* 0x0001e80000100a00 */
[----:B------:R-:W-:Y:S04]  /*6e2f0*/  STL.64 [R1+0xbec0], R24 ;  /* 0x00bec01801007387 */ /* 0x000fe80000100a00 */
[----:B0-----:R-:W4:Y:S04]  /*6e300*/  LDL R26, [R1+0x68] ;  /* 0x00006800011a7983 */ /* 0x001f280000100800 */
[----:B------:R-:W4:Y:S04]  /*6e310*/  LDL R27, [R1+0x6c] ;  /* 0x00006c00011b7983 */ /* 0x000f280000100800 */
        /* <DEDUP_REMOVED lines=11> */
[----:B0-----:R-:W2:Y:S02]  /*6e3d0*/  LDL.LU.64 R22, [R1+0xbf68] ;  /* 0x00bf680001167983 */ /* 0x001ea40000300a00 */
        /* <DEDUP_REMOVED lines=8> */
[----:B------:R-:W2:-:S15]  /*6e460*/  LDL.LU.64 R6, [R1+0xbf48] ;  /* 0x00bf480001067983 */ /* 0x000e9e0000300a00 */
[----:B------:R-:W-:-:S06]  /*6e470*/  NOP ;  /* 0x0000000000007918 */ /* 0x000fcc0000000000 */
[----:B------:R-:W-:Y:S04]  /*6e480*/  STL.64 [R1+0xf70], R20 ;  /* 0x000f701401007387 */ /* 0x000fe80000100a00 */
[----:B------:R0:W-:Y:S04]  /*6e490*/  STL.64 [R1+0xf78], R22 ;  /* 0x000f781601007387 */ /* 0x0001e80000100a00 */
[----:B0-----:R-:W3:Y:S04]  /*6e4a0*/  LDL.LU.64 R22, [R1+0xbf40] ;  /* 0x00bf400001167983 */ /* 0x001ee80000300a00 */
[----:B------:R-:W3:Y:S01]  /*6e4b0*/  LDL.LU.64 R20, [R1+0xbf38] ;  /* 0x00bf380001147983 */ /* 0x000ee20000300a00 */
[----:B--2---:R-:W-:Y:S01]  /*6e4c0*/  IMAD.MOV.U32 R3, RZ, RZ, R7 ;  /* 0x000000ffff037224 */ /* 0x004fe200078e0007 */
[----:B---3--:R-:W-:-:S15]  /*6e4d0*/  HMMA.16816.F32.BF16 R20, R16, R6, R20 ;  /* 0x000000061014723c */ /* 0x008fde0000041814 */
[----:B------:R-:W-:-:S08]  /*6e4e0*/  NOP ;  /* 0x0000000000007918 */ /* 0x000fd00000000000 */
[----:B------:R0:W-:Y:S04]  /*6e4f0*/  STL.64 [R1+0xf60], R20 ;  /* 0x000f601401007387 */ /* 0x0001e80000100a00 */
[----:B------:R1:W-:Y:S01]  /*6e500*/  STL.64 [R1+0xf68], R22 ;  /* 0x000f681601007387 */ /* 0x0003e20000100a00 */
[----:B0-----:R-:W-:-:S03]  /*6e510*/  IMAD.MOV.U32 R20, RZ, RZ, R6 ;  /* 0x000000ffff147224 */ /* 0x001fc600078e0006 */
[----:B-1----:R-:W2:Y:S04]  /*6e520*/  LDL.LU.64 R22, [R1+0xbf30] ;  /* 0x00bf300001167983 */ /* 0x002ea80000300a00 */
[----:B------:R-:W4:Y:S04]  /*6e530*/  LDL.LU.64 R6, [R1+0xbf28] ;  /* 0x00bf280001067983 */ /* 0x000f280000300a00 */
[----:B------:R-:W4:Y:S02]  /*6e540*/  LDL.LU.64 R4, [R1+0xbf20] ;  /* 0x00bf200001047983 */ /* 0x000f240000300a00 */
[----:B----4-:R-:W-:Y:S02]  /*6e550*/  HMMA.16816.F32.BF16 R24, R16, R26, R4 ;  /* 0x0000001a1018723c */ /* 0x010fe40000041804 */
[----:B------:R-:W3:Y:S04]  /*6e560*/  LDL.LU.64 R6, [R1+0xbf18] ;  /* 0x00bf180001067983 */ /* 0x000ee80000300a00 */
[----:B------:R-:W3:-:S15]  /*6e570*/  LDL.LU.64 R4, [R1+0xbf10] ;  /* 0x00bf100001047983 */ /* 0x000ede0000300a00 */
[----:B------:R-:W-:-:S02]  /*6e580*/  NOP ;  /* 0x0000000000007918 */ /* 0x000fc40000000000 */
[----:B------:R0:W-:Y:S04]  /*6e590*/  STL.64 [R1+0xf50], R24 ;  /* 0x000f501801007387 */ /* 0x0001e80000100a00 */
[----:B------:R1:W-:Y:S04]  /*6e5a0*/  STL.64 [R1+0xf58], R26 ;  /* 0x000f581a01007387 */ /* 0x0003e80000100a00 */
[----:B0-----:R-:W4:Y:S04]  /*6e5b0*/  LDL.LU R24, [R1+0x480] ;  /* 0x0004800001187983 */ /* 0x001f280000300800 */
[----:B------:R-:W4:Y:S04]  /*6e5c0*/  LDL.LU R25, [R1+0x484] ;  /* 0x0004840001197983 */ /* 0x000f280000300800 */
[----:B-1----:R-:W4:Y:S04]  /*6e5d0*/  LDL.LU R26, [R1+0x488] ;  /* 0x00048800011a7983 */ /* 0x002f280000300800 */
[----:B------:R-:W4:Y:S01]  /*6e5e0*/  LDL.LU R27, [R1+0x48c] ;  /* 0x00048c00011b7983 */ /* 0x000f220000300800 */
[----:B---3--:R-:W-:-:S15]  /*6e5f0*/  HMMA.16816.F32.BF16 R4, R16, R14, R4 ;  /* 0x0000000e1004723c */ /* 0x008fde0000041804 */
[----:B------:R-:W-:-:S08]  /*6e600*/  NOP ;  /* 0x0000000000007918 */ /* 0x000fd00000000000 */
[----:B------:R0:W-:Y:S04]  /*6e610*/  STL.64 [R1+0xf40], R4 ;  /* 0x000f400401007387 */ /* 0x0001e80000100a00 */
[----:B------:R1:W-:Y:S01]  /*6e620*/  STL.64 [R1+0xf48], R6 ;  /* 0x000f480601007387 */ /* 0x0003e20000100a00 */
[----:B0-----:R-:W-:-:S03]  /*6e630*/  IMAD.MOV.U32 R5, RZ, RZ, R14 ;  /* 0x000000ffff057224 */ /* 0x001fc600078e000e */
[----:B-1----:R-:W3:Y:S01]  /*6e640*/  LDL.LU.64 R6, [R1+0xbf08] ;  /* 0x00bf080001067983 */ /* 0x002ee20000300a00 */
[----:B------:R-:W-:-:S03]  /*6e650*/  IMAD.MOV.U32 R4, RZ, RZ, R15 ;  /* 0x000000ffff047224 */ /* 0x000fc600078e000f */
[----:B------:R-:W2:Y:S04]  /*6e660*/  LDL.LU.64 R14, [R1+0xbf00] ;  /* 0x00bf0000010e7983 */ /* 0x000ea80000300a00 */
[----:B------:R-:W2:Y:S02]  /*6e670*/  LDL.LU.64 R12, [R1+0xbef8] ;  /* 0x00bef800010c7983 */ /* 0x000ea40000300a00 */
[----:B--2---:R-:W-:Y:S02]  /*6e680*/  HMMA.16816.F32.BF16 R12, R16, R10, R12 ;  /* 0x0000000a100c723c */ /* 0x004fe4000004180c */
[----:B---3--:R-:W-:Y:S04]  /*6e690*/  STL.64 [R1+0xbea8], R6 ;  /* 0x00bea80601007387 */ /* 0x008fe80000100a00 */
[----:B------:R0:W-:Y:S04]  /*6e6a0*/  STL.64 [R1+0xbea0], R4 ;  /* 0x00bea00401007387 */ /* 0x0001e80000100a00 */
[----:B0-----:R-:W2:Y:S04]  /*6e6b0*/  LDL.LU R4, [R1+0x3f0] ;  /* 0x0003f00001047983 */ /* 0x001ea80000300800 */
[----:B------:R-:W2:Y:S04]  /*6e6c0*/  LDL.LU R5, [R1+0x3f4] ;  /* 0x0003f40001057983 */ /* 0x000ea80000300800 */
[----:B------:R-:W2:Y:S04]  /*6e6d0*/  LDL.LU R6, [R1+0x3f8] ;  /* 0x0003f80001067983 */ /* 0x000ea80000300800 */
[----:B------:R-:W2:Y:S04]  /*6e6e0*/  LDL.LU R7, [R1+0x3fc] ;  /* 0x0003fc0001077983 */ /* 0x000ea80000300800 */
[----:B------:R0:W-:Y:S04]  /*6e6f0*/  STL.64 [R1+0xf30], R12 ;  /* 0x000f300c01007387 */ /* 0x0001e80000100a00 */
[----:B------:R-:W-:Y:S01]  /*6e700*/  STL.64 [R1+0xf38], R14 ;  /* 0x000f380e01007387 */ /* 0x000fe20000100a00 */
[----:B0-----:R-:W-:-:S02]  /*6e710*/  IMAD.MOV.U32 R13, RZ, RZ, R10 ;  /* 0x000000ffff0d7224 */ /* 0x001fc400078e000a */
[----:B------:R-:W-:Y:S02]  /*6e720*/  IMAD.MOV.U32 R12, RZ, RZ, R11 ;  /* 0x000000ffff0c7224 */ /* 0x000fe400078e000b */
[----:B------:R-:W3:Y:S04]  /*6e730*/  LDL.LU.64 R10, [R1+0xbef0] ;  /* 0x00bef000010a7983 */ /* 0x000ee80000300a00 */
[----:B------:R0:W-:Y:S04]  /*6e740*/  STL.64 [R1+0xbe80], R12 ;  /* 0x00be800c01007387 */ /* 0x0001e80000100a00 */
[----:B0-----:R-:W3:Y:S04]  /*6e750*/  LDL.LU R12, [R1+0xf10] ;  /* 0x000f1000010c7983 */ /* 0x001ee80000300800 */
[----:B------:R-:W3:Y:S04]  /*6e760*/  LDL.LU R13, [R1+0xf14] ;  /* 0x000f1400010d7983 */ /* 0x000ee80000300800 */
[----:B------:R-:W3:Y:S04]  /*6e770*/  LDL.LU R14, [R1+0xf18] ;  /* 0x000f1800010e7983 */ /* 0x000ee80000300800 */
[----:B------:R-:W3:Y:S02]  /*6e780*/  LDL.LU R15, [R1+0xf1c] ;  /* 0x000f1c00010f7983 */ /* 0x000ee40000300800 */
[----:B---3--:R-:W-:-:S15]  /*6e790*/  HMMA.16816.F32.BF16 R12, R16, R10, R12 ;  /* 0x0000000a100c723c */ /* 0x008fde000004180c */
[----:B------:R-:W-:-:S08]  /*6e7a0*/  NOP ;  /* 0x0000000000007918 */ /* 0x000fd00000000000 */
[----:B------:R0:W-:Y:S04]  /*6e7b0*/  STL.64 [R1+0xf20], R12 ;  /* 0x000f200c01007387 */ /* 0x0001e80000100a00 */
[----:B------:R-:W-:Y:S01]  /*6e7c0*/  STL.64 [R1+0xf28], R14 ;  /* 0x000f280e01007387 */ /* 0x000fe20000100a00 */
[----:B0-----:R-:W-:Y:S02]  /*6e7d0*/  IMAD.MOV.U32 R13, RZ, RZ, R10 ;  /* 0x000000ffff0d7224 */ /* 0x001fe400078e000a */
[----:B------:R-:W-:Y:S02]  /*6e7e0*/  IMAD.MOV.U32 R12, RZ, RZ, R11 ;  /* 0x000000ffff0c7224 */ /* 0x000fe400078e000b */
[----:B------:R-:W3:Y:S04]  /*6e7f0*/  LDL.LU.64 R10, [R1+0xbee8] ;  /* 0x00bee800010a7983 */ /* 0x000ee80000300a00 */
[----:B------:R-:W3:Y:S02]  /*6e800*/  LDL.LU.64 R8, [R1+0xbee0] ;  /* 0x00bee00001087983 */ /* 0x000ee40000300a00 */
[----:B---3--:R-:W-:-:S15]  /*6e810*/  HMMA.16816.F32.BF16 R8, R16, R22, R8 ;  /* 0x000000161008723c */ /* 0x008fde0000041808 */
[----:B------:R-:W-:-:S08]  /*6e820*/  NOP ;  /* 0x0000000000007918 */ /* 0x000fd00000000000 */
[----:B------:R-:W-:Y:S04]  /*6e830*/  STL.64 [R1+0xf10], R8 ;  /* 0x000f100801007387 */ /* 0x000fe80000100a00 */
[----:B------:R0:W-:Y:S04]  /*6e840*/  STL.64 [R1+0xf18], R10 ;  /* 0x000f180a01007387 */ /* 0x0001e80000100a00 */
[----:B0-----:R-:W4:Y:S04]  /*6e850*/  LDL.LU.64 R10, [R1+0xbed8] ;  /* 0x00bed800010a7983 */ /* 0x001f280000300a00 */
[----:B------:R-:W3:Y:S02]  /*6e860*/  LDL.LU.64 R8, [R1+0xbed0] ;  /* 0x00bed00001087983 */ /* 0x000ee40000300a00 */
[----:B---3--:R-:W-:-:S02]  /*6e870*/  IMAD.MOV.U32 R14, RZ, RZ, R9 ;  /* 0x000000ffff0e7224 */ /* 0x008fc400078e0009 */
[----:B------:R-:W-:-:S05]  /*6e880*/  IMAD.MOV.U32 R15, RZ, RZ, R8 ;  /* 0x000000ffff0f7224 */ /* 0x000fca00078e0008 */
[----:B------:R-:W-:Y:S04]  /*6e890*/  STL.64 [R1+0xbe98], R14 ;  /* 0x00be980e01007387 */ /* 0x000fe80000100a00 */
[----:B------:R0:W-:Y:S01]  /*6e8a0*/  STL.64 [R1+0xbe90], R12 ;  /* 0x00be900c01007387 */ /* 0x0001e20000100a00 */
[----:B----4-:R-:W-:Y:S03]  /*6e8b0*/  HMMA.16816.F32.BF16 R16, R16, R10, R24 ;  /* 0x0000000a1010723c */ /* 0x010fe60000041818 */
[----:B0-----:R-:W3:Y:S04]  /*6e8c0*/  LDL.LU R12, [R1+0xc90] ;  /* 0x000c9000010c7983 */ /* 0x001ee80000300800 */
[----:B------:R-:W3:Y:S04]  /*6e8d0*/  LDL.LU R13, [R1+0xc94] ;  /* 0x000c9400010d7983 */ /* 0x000ee80000300800 */
[----:B------:R-:W3:Y:S04]  /*6e8e0*/  LDL.LU R14, [R1+0xc98] ;  /* 0x000c9800010e7983 */ /* 0x000ee80000300800 */
[----:B------:R-:W3:Y:S04]  /*6e8f0*/  LDL.LU R15, [R1+0xc9c] ;  /* 0x000c9c00010f7983 */ /* 0x000ee80000300800 */
[----:B------:R-:W-:Y:S04]  /*6e900*/  STL.64 [R1+0xbe30], R22 ;  /* 0x00be301601007387 */ /* 0x000fe80000100a00 */
[----:B------:R0:W-:Y:S04]  /*6e910*/  STL [R1+0xbe88], R20 ;  /* 0x00be881401007387 */ /* 0x0001e80000100800 */
[----:B0-----:R-:W4:Y:S04]  /*6e920*/  LDL.LU R20, [R1+0xc80] ;  /* 0x000c800001147983 */ /* 0x001f280000300800 */
[----:B------:R-:W4:Y:S04]  /*6e930*/  LDL.LU R21, [R1+0xc84] ;  /* 0x000c840001157983 */ /* 0x000f280000300800 */
[----:B------:R-:W4:Y:S04]  /*6e940*/  LDL.LU R22, [R1+0xc88] ;  /* 0x000c880001167983 */ /* 0x000f280000300800 */
[----:B------:R-:W4:Y:S04]  /*6e950*/  LDL.LU R23, [R1+0xc8c] ;  /* 0x000c8c0001177983 */ /* 0x000f280000300800 */
[----:B------:R-:W2:Y:S04]  /*6e960*/  LDL.LU.64 R26, [R1+0xbec8] ;  /* 0x00bec800011a7983 */ /* 0x000ea80000300a00 */
[----:B------:R-:W3:Y:S04]  /*6e970*/  LDL.LU.64 R24, [R1+0xbec0] ;  /* 0x00bec00001187983 */ /* 0x000ee80000300a00 */
[----:B------:R-:W2:Y:S04]  /*6e980*/  LDL.LU.64 R10, [R1+0xbeb8] ;  /* 0x00beb800010a7983 */ /* 0x000ea80000300a00 */
[----:B------:R-:W2:Y:S04]  /*6e990*/  LDL.LU.64 R8, [R1+0xbeb0] ;  /* 0x00beb00001087983 */ /* 0x000ea80000300a00 */
[----:B------:R0:W-:Y:S04]  /*6e9a0*/  STL.64 [R1+0x480], R16 ;  /* 0x0004801001007387 */ /* 0x0001e80000100a00 */
[----:B------:R1:W-:Y:S04]  /*6e9b0*/  STL.64 [R1+0x488], R18 ;  /* 0x0004881201007387 */ /* 0x0003e80000100a00 */
[----:B0-----:R-:W4:Y:S04]  /*6e9c0*/  LDL.LU R16, [R1+0x3e0] ;  /* 0x0003e00001107983 */ /* 0x001f280000300800 */
[----:B------:R-:W4:Y:S04]  /*6e9d0*/  LDL.LU R17, [R1+0x3e4] ;  /* 0x0003e40001117983 */ /* 0x000f280000300800 */
[----:B-1----:R-:W4:Y:S04]  /*6e9e0*/  LDL.LU R18, [R1+0x3e8] ;  /* 0x0003e80001127983 */ /* 0x002f280000300800 */
[----:B------:R-:W4:Y:S01]  /*6e9f0*/  LDL.LU R19, [R1+0x3ec] ;  /* 0x0003ec0001137983 */ /* 0x000f220000300800 */
[----:B--2---:R-:W-:-:S15]  /*6ea00*/  HMMA.16816.F32.BF16 R4, R8, R26, R4 ;  /* 0x0000001a0804723c */ /* 0x004fde0000041804 */
[----:B------:R-:W-:-:S08]  /*6ea10*/  NOP ;  /* 0x0000000000007918 */ /* 0x000fd00000000000 */
[----:B------:R-:W-:Y:S04]  /*6ea20*/  STL.64 [R1+0x3f0], R4 ;  /* 0x0003f00401007387 */ /* 0x000fe80000100a00 */
[----:B------:R0:W-:Y:S04]  /*6ea30*/  STL.64 [R1+0x3f8], R6 ;  /* 0x0003f80601007387 */ /* 0x0001e80000100a00 */
[----:B0-----:R-:W4:Y:S04]  /*6ea40*/  LDL.LU.64 R6, [R1+0xbea8] ;  /* 0x00bea80001067983 */ /* 0x001f280000300a00 */
[----:B------:R-:W2:Y:S04]  /*6ea50*/  LDL.LU.64 R4, [R1+0xbea0] ;  /* 0x00bea00001047983 */ /* 0x000ea80000300a00 */
[----:B------:R0:W-:Y:S04]  /*6ea60*/  STL.64 [R1+0xbda8], R26 ;  /* 0x00bda81a01007387 */ /* 0x0001e80000100a00 */
[----:B0-----:R-:W2:Y:S01]  /*6ea70*/  LDL R26, [R1+0x8] ;  /* 0x00000800011a7983 */ /* 0x001ea20000100800 */
[----:B----4-:R-:W-:Y:S06]  /*6ea80*/  HMMA.16816.F32.BF16 R16, R8, R6, R16 ;  /* 0x000000060810723c */ /* 0x010fec0000041810 */
[----:B------:R-:W-:-:S15]  /*6ea90*/  STL.64 [R1+0xbe08], R6 ;  /* 0x00be080601007387 */ /* 0x000fde0000100a00 */
[----:B------:R-:W-:-:S02]  /*6eaa0*/  NOP ;  /* 0x0000000000007918 */ /* 0x000fc40000000000 */
[----:B------:R-:W-:Y:S04]  /*6eab0*/  STL.64 [R1+0x3e0], R16 ;  /* 0x0003e01001007387 */ /* 0x000fe80000100a00 */
[----:B------:R-:W-:Y:S04]  /*6eac0*/  STL.64 [R1+0x3e8], R18 ;  /* 0x0003e81201007387 */ /* 0x000fe80000100a00 */
[----:B------:R-:W0:Y:S04]  /*6ead0*/  LDSM.16.MT88.4 R16, [R29+UR4+0x2180] ;  /* 0x002180041d10783b */ /* 0x000e280008004200 */
[----:B0-----:R0:W-:Y:S04]  /*6eae0*/  STL.64 [R1+0xbc70], R18 ;  /* 0x00bc701201007387 */ /* 0x0011e80000100a00 */
[----:B------:R-:W-:Y:S04]  /*6eaf0*/  STL.64 [R1+0xbc68], R16 ;  /* 0x00bc681001007387 */ /* 0x000fe80000100a00 */
[----:B0-----:R-:W4:Y:S01]  /*6eb00*/  LDL.64 R18, [R1+0x18] ;  /* 0x0000180001127983 */ /* 0x001f220000100a00 */
[----:B------:R-:W-:-:S03]  /*6eb10*/  MOV R27, R28 ;  /* 0x0000001c001b7202 */ /* 0x000fc60000000f00 */
[----:B----4-:R3:W-:Y:S02]  /*6eb20*/  STL.64 [R1+0xbe48], R18 ;  /* 0x00be481201007387 */ /* 0x0107e40000100a00 */
[----:B---3--:R-:W-:Y:S02]  /*6eb30*/  IMAD.MOV.U32 R18, RZ, RZ, R25 ;  /* 0x000000ffff127224 */ /* 0x008fe400078e0019 */
[----:B------:R-:W-:Y:S02]  /*6eb40*/  IMAD.MOV.U32 R19, RZ, RZ, R24 ;  /* 0x000000ffff137224 */ /* 0x000fe400078e0018 */
[----:B--2---:R-:W-:Y:S01]  /*6eb50*/  HMMA.16816.F32.BF16 R24, R8, R26, R12 ;  /* 0x0000001a0818723c */ /* 0x004fe2000004180c */
[----:B------:R-:W-:Y:S04]  /*6eb60*/  STL [R1+0xb130], R29 ;  /* 0x00b1301d01007387 */ /* 0x000fe80000100800 */
[----:B------:R-:W2:Y:S04]  /*6eb70*/  LDL.LU.64 R14, [R1+0xbe98] ;  /* 0x00be9800010e7983 */ /* 0x000ea80000300a00 */
[----:B------:R-:W3:-:S14]  /*6eb80*/  LDL.LU.64 R12, [R1+0xbe90] ;  /* 0x00be9000010c7983 */ /* 0x000edc0000300a00 */
[----:B------:R0:W-:Y:S04]  /*6eb90*/  STL.64 [R1+0xf00], R24 ;  /* 0x000f001801007387 */ /* 0x0001e80000100a00 */
[----:B------:R1:W-:Y:S01]  /*6eba0*/  STL [R1+0xf08], R26 ;  /* 0x000f081a01007387 */ /* 0x0003e20000100800 */
[----:B------:R-:W-:-:S03]  /*6ebb0*/  IMAD.MOV.U32 R28, RZ, RZ, R27 ;  /* 0x000000ffff1c7224 */ /* 0x000fc600078e001b */
[----:B0-----:R-:W4:Y:S04]  /*6ebc0*/  LDL.LU R24, [R1+0xbd0] ;  /* 0x000bd00001187983 */ /* 0x001f280000300800 */
[----:B------:R-:W4:Y:S04]  /*6ebd0*/  LDL.LU R25, [R1+0xbd4] ;  /* 0x000bd40001197983 */ /* 0x000f280000300800 */
[----:B-1----:R-:W2:Y:S04]  /*6ebe0*/  LDL.LU R26, [R1+0xbd8] ;  /* 0x000bd800011a7983 */ /* 0x002ea80000300800 */
[----:B------:R-:W2:Y:S04]  /*6ebf0*/  LDL.LU R27, [R1+0xbdc] ;  /* 0x000bdc00011b7983 */ /* 0x000ea80000300800 */
[----:B--2---:R3:W-:Y:S04]  /*6ec00*/  STL.64 [R1+0xbdb8], R26 ;  /* 0x00bdb81a01007387 */ /* 0x0047e80000100a00 */
[----:B----4-:R0:W-:Y:S01]  /*6ec10*/  STL.64 [R1+0xbdb0], R24 ;  /* 0x00bdb01801007387 */ /* 0x0101e20000100a00 */
[----:B---3--:R-:W-:-:S02]  /*6ec20*/  IMAD.MOV.U32 R26, RZ, RZ, R13 ;  /* 0x000000ffff1a7224 */ /* 0x008fc400078e000d */
[----:B------:R-:W-:Y:S02]  /*6ec30*/  IMAD.MOV.U32 R27, RZ, RZ, R12 ;  /* 0x000000ffff1b7224 */ /* 0x000fe400078e000c */
[C---:B------:R-:W-:Y:S03]  /*6ec40*/  HMMA.16816.F32.BF16 R12, R8.reuse, R14, R20 ;  /* 0x0000000e080c723c */ /* 0x040fe60000041814 */
[----:B------:R1:W-:Y:S04]  /*6ec50*/  STL.64 [R1+0xbdd0], R26 ;  /* 0x00bdd01a01007387 */ /* 0x0003e80000100a00 */
[----:B0-----:R-:W2:Y:S04]  /*6ec60*/  LDL.LU R24, [R1+0xc70] ;  /* 0x000c700001187983 */ /* 0x001ea80000300800 */
[----:B------:R-:W2:Y:S04]  /*6ec70*/  LDL.LU R25, [R1+0xc74] ;  /* 0x000c740001197983 */ /* 0x000ea80000300800 */
[----:B-1----:R-:W2:Y:S04]  /*6ec80*/  LDL.LU R26, [R1+0xc78] ;  /* 0x000c7800011a7983 */ /* 0x002ea80000300800 */
[----:B------:R-:W2:Y:S04]  /*6ec90*/  LDL.LU R27, [R1+0xc7c] ;  /* 0x000c7c00011b7983 */ /* 0x000ea80000300800 */
[----:B------:R-:W-:Y:S04]  /*6eca0*/  STL [R1+0xacf0], R28 ;  /* 0x00acf01c01007387 */ /* 0x000fe80000100800 */
[----:B------:R-:W3:Y:S04]  /*6ecb0*/  LDL.LU R20, [R1+0xbe88] ;  /* 0x00be880001147983 */ /* 0x000ee80000300800 */
[----:B------:R0:W-:Y:S04]  /*6ecc0*/  STL.64 [R1+0xc90], R12 ;  /* 0x000c900c01007387 */ /* 0x0001e80000100a00 */
[----:B------:R1:W-:Y:S04]  /*6ecd0*/  STL.64 [R1+0xc98], R14 ;  /* 0x000c980e01007387 */ /* 0x0003e80000100a00 */
[----:B0-----:R-:W4:Y:S01]  /*6ece0*/  LDL.LU.64 R12, [R1+0xbe80] ;  /* 0x00be8000010c7983 */ /* 0x001f220000300a00 */
[----:B--2---:R-:W-:Y:S07]  /*6ecf0*/  HMMA.16816.F32.BF16 R16, R8, R18, R24 ;  /* 0x000000120810723c */ /* 0x004fee0000041818 */
[----:B----4-:R-:W-:-:S02]  /*6ed00*/  IMAD.MOV.U32 R26, RZ, RZ, R13 ;  /* 0x000000ffff1a7224 */ /* 0x010fc400078e000d */
[----:B------:R-:W-:-:S14]  /*6ed10*/  IMAD.MOV.U32 R27, RZ, RZ, R12 ;  /* 0x000000ffff1b7224 */ /* 0x000fdc00078e000c */
[----:B------:R-:W-:Y:S04]  /*6ed20*/  STL.64 [R1+0xc80], R16 ;  /* 0x000c801001007387 */ /* 0x000fe80000100a00 */
[----:B------:R-:W-:Y:S04]  /*6ed30*/  STL.64 [R1+0xc88], R18 ;  /* 0x000c881201007387 */ /* 0x000fe80000100a00 */
[----:B------:R0:W-:Y:S04]  /*6ed40*/  STL.64 [R1+0xbde8], R26 ;  /* 0x00bde81a01007387 */ /* 0x0001e80000100a00 */
[----:B------:R-:W2:Y:S04]  /*6ed50*/  LDL.LU R12, [R1+0x3d0] ;  /* 0x0003d000010c7983 */ /* 0x000ea80000300800 */
[----:B------:R-:W2:Y:S04]  /*6ed60*/  LDL.LU R13, [R1+0x3d4] ;  /* 0x0003d400010d7983 */ /* 0x000ea80000300800 */
[----:B-1----:R-:W4:Y:S04]  /*6ed70*/  LDL.LU R14, [R1+0x3d8] ;  /* 0x0003d800010e7983 */ /* 0x002f280000300800 */
[----:B------:R-:W4:Y:S01]  /*6ed80*/  LDL.LU R15, [R1+0x3dc] ;  /* 0x0003dc00010f7983 */ /* 0x000f220000300800 */
[----:B0-----:R-:W-:-:S02]  /*6ed90*/  IMAD.MOV.U32 R27, RZ, RZ, R4 ;  /* 0x000000ffff1b7224 */ /* 0x001fc400078e0004 */
[----:B------:R-:W-:Y:S01]  /*6eda0*/  IMAD.MOV.U32 R26, RZ, RZ, R5 ;  /* 0x000000ffff1a7224 */ /* 0x000fe200078e0005 */
[----:B------:R-:W3:Y:S04]  /*6edb0*/  LDL.LU R4, [R1+0xc10] ;  /* 0x000c100001047983 */ /* 0x000ee80000300800 */
[----:B------:R-:W3:Y:S04]  /*6edc0*/  LDL.LU R5, [R1+0xc14] ;  /* 0x000c140001057983 */ /* 0x000ee80000300800 */
[----:B------:R-:W2:Y:S04]  /*6edd0*/  LDL.LU R6, [R1+0xc18] ;  /* 0x000c180001067983 */ /* 0x000ea80000300800 */
[----:B------:R-:W2:Y:S04]  /*6ede0*/  LDL.LU R7, [R1+0xc1c] ;  /* 0x000c1c0001077983 */ /* 0x000ea80000300800 */
[----:B--2---:R0:W-:Y:S04]  /*6edf0*/  STL.64 [R1+0xbe18], R6 ;  /* 0x00be180601007387 */ /* 0x0041e80000100a00 */
[----:B---3--:R-:W-:Y:S01]  /*6ee00*/  STL.64 [R1+0xbe10], R4 ;  /* 0x00be100401007387 */ /* 0x008fe20000100a00 */
[----:B0-----:R-:W-:-:S03]  /*6ee10*/  IMAD.MOV.U32 R6, RZ, RZ, R20 ;  /* 0x000000ffff067224 */ /* 0x001fc600078e0014 */
        /* <DEDUP_REMOVED lines=11> */
[----:B--2---:R-:W-:Y:S04]  /*6eed0*/  STL.64 [R1+0xbe68], R18 ;  /* 0x00be681201007387 */ /* 0x004fe80000100a00 */
[----:B---3--:R0:W-:Y:S04]  /*6eee0*/  STL.64 [R1+0xbe40], R22 ;  /* 0x00be401601007387 */ /* 0x0081e80000100a00 */
[----:B------:R1:W-:Y:S04]  /*6eef0*/  STL.64 [R1+0xbe38], R20 ;  /* 0x00be381401007387 */ /* 0x0003e80000100a00 */
[----:B0-----:R-:W2:Y:S04]  /*6ef00*/  LDL.64 R22, [R1+0x98] ;  /* 0x0000980001167983 */ /* 0x001ea80000100a00 */
[----:B--2---:R0:W-:Y:S04]  /*6ef10*/  STL.64 [R1+0xbe60], R22 ;  /* 0x00be601601007387 */ /* 0x0041e80000100a00 */
[----:B-1----:R-:W2:Y:S04]  /*6ef20*/  LDL.LU R20, [R1+0xc50] ;  /* 0x000c500001147983 */ /* 0x002ea80000300800 */
[----:B------:R-:W2:Y:S04]  /*6ef30*/  LDL.LU R21, [R1+0xc54] ;  /* 0x000c540001157983 */ /* 0x000ea80000300800 */
[----:B0-----:R-:W3:Y:S04]  /*6ef40*/  LDL.LU R22, [R1+0xc58] ;  /* 0x000c580001167983 */ /* 0x001ee80000300800 */
[----:B------:R-:W3:Y:S01]  /*6ef50*/  LDL.LU R23, [R1+0xc5c] ;  /* 0x000c5c0001177983 */ /* 0x000ee20000300800 */
[----:B------:R-:W-:-:S03]  /*6ef60*/  IMAD.MOV.U32 R7, RZ, RZ, R3 ;  /* 0x000000ffff077224 */ /* 0x000fc600078e0003 */
[----:B---3--:R-:W-:Y:S04]  /*6ef70*/  STL.64 [R1+0xbe78], R22 ;  /* 0x00be781601007387 */ /* 0x008fe80000100a00 */
[----:B--2---:R0:W-:Y:S04]  /*6ef80*/  STL.64 [R1+0xbe70], R20 ;  /* 0x00be701401007387 */ /* 0x0041e80000100a00 */
[----:B0-----:R-:W2:Y:S04]  /*6ef90*/  LDL.LU R20, [R1+0xc60] ;  /* 0x000c600001147983 */ /* 0x001ea80000300800 */
[----:B------:R-:W2:Y:S04]  /*6efa0*/  LDL.LU R21, [R1+0xc64] ;  /* 0x000c640001157983 */ /* 0x000ea80000300800 */
[----:B------:R-:W2:Y:S04]  /*6efb0*/  LDL.LU R22, [R1+0xc68] ;  /* 0x000c680001167983 */ /* 0x000ea80000300800 */
[----:B------:R-:W2:Y:S04]  /*6efc0*/  LDL.LU R23, [R1+0xc6c] ;  /* 0x000c6c0001177983 */ /* 0x000ea80000300800 */
[----:B------:R0:W-:Y:S04]  /*6efd0*/  STL.64 [R1+0xbe28], R6 ;  /* 0x00be280601007387 */ /* 0x0001e80000100a00 */
[----:B0-----:R-:W3:Y:S04]  /*6efe0*/  LDL.64 R6, [R1+0x88] ;  /* 0x0000880001067983 */ /* 0x001ee80000100a00 */
[----:B------:R0:W-:Y:S04]  /*6eff0*/  STL.64 [R1+0xbe00], R26 ;  /* 0x00be001a01007387 */ /* 0x0001e80000100a00 */
[----:B0-----:R-:W4:Y:S04]  /*6f000*/  LDL.64 R26, [R1+0x68] ;  /* 0x00006800011a7983 */ /* 0x001f280000100a00 */
[----:B----4-:R0:W-:Y:S04]  /*6f010*/  STL.64 [R1+0xbe20], R26 ;  /* 0x00be201a01007387 */ /* 0x0101e80000100a00 */
[----:B------:R-:W4:Y:S04]  /*6f020*/  LDL.LU R24, [R1+0xc20] ;  /* 0x000c200001187983 */ /* 0x000f280000300800 */
[----:B------:R-:W4:Y:S04]  /*6f030*/  LDL.LU R25, [R1+0xc24] ;  /* 0x000c240001197983 */ /* 0x000f280000300800 */
[----:B0-----:R-:W4:Y:S04]  /*6f040*/  LDL.LU R26, [R1+0xc28] ;  /* 0x000c2800011a7983 */ /* 0x001f280000300800 */
[----:B------:R-:W4:Y:S04]  /*6f050*/  LDL.LU R27, [R1+0xc2c] ;  /* 0x000c2c00011b7983 */ /* 0x000f280000300800 */
[----:B------:R-:W-:Y:S04]  /*6f060*/  STL.64 [R1+0xbdc8], R14 ;  /* 0x00bdc80e01007387 */ /* 0x000fe80000100a00 */
[----:B------:R0:W-:Y:S04]  /*6f070*/  STL.64 [R1+0xbdc0], R12 ;  /* 0x00bdc00c01007387 */ /* 0x0001e80000100a00 */
[----:B0-----:R-:W3:Y:S04]  /*6f080*/  LDL.LU R12, [R1+0xbe0] ;  /* 0x000be000010c7983 */ /* 0x001ee80000300800 */
[----:B------:R-:W3:Y:S04]  /*6f090*/  LDL.LU R13, [R1+0xbe4] ;  /* 0x000be400010d7983 */ /* 0x000ee80000300800 */
[----:B------:R-:W4:Y:S04]  /*6f0a0*/  LDL.LU R14, [R1+0xbe8] ;  /* 0x000be800010e7983 */ /* 0x000f280000300800 */
[----:B------:R-:W4:Y:S01]  /*6f0b0*/  LDL.LU R15, [R1+0xbec] ;  /* 0x000bec00010f7983 */ /* 0x000f220000300800 */
[----:B------:R-:W-:-:S02]  /*6f0c0*/  IMAD.MOV.U32 R18, RZ, RZ, R2 ;  /* 0x000000ffff127224 */ /* 0x000fc400078e0002 */
[----:B------:R-:W-:-:S07]  /*6f0d0*/  IMAD.MOV.U32 R19, RZ, RZ, R0 ;  /* 0x000000ffff137224 */ /* 0x000fce00078e0000 */
[C---:B--2---:R-:W-:Y:S01]  /*6f0e0*/  HMMA.16816.F32.BF16 R16, R8.reuse, R18, R20 ;  /* 0x000000120810723c */ /* 0x044fe20000041814 */
[----:B----4-:R-:W-:Y:S04]  /*6f0f0*/  STL.64 [R1+0xbde0], R14 ;  /* 0x00bde00e01007387 */ /* 0x010fe80000100a00 */
[----:B---3--:R0:W-:Y:S04]  /*6f100*/  STL.64 [R1+0xbdd8], R12 ;  /* 0x00bdd80c01007387 */ /* 0x0081e80000100a00 */
        /* <DEDUP_REMOVED lines=8> */
[----:B------:R-:W2:Y:S04]  /*6f190*/  LDL.LU R14, [R1+0xc08] ;  /* 0x000c0800010e7983 */ /* 0x000ea80000300800 */
[----:B------:R-:W2:Y:S04]  /*6f1a0*/  LDL.LU R15, [R1+0xc0c] ;  /* 0x000c0c00010f7983 */ /* 0x000ea80000300800 */
[----:B------:R-:W3:Y:S04]  /*6f1b0*/  LDL.LU.64 R22, [R1+0xbe78] ;  /* 0x00be780001167983 */ /* 0x000ee80000300a00 */
[----:B------:R-:W3:Y:S04]  /*6f1c0*/  LDL.LU.64 R20, [R1+0xbe70] ;  /* 0x00be700001147983 */ /* 0x000ee80000300a00 */
[----:B------:R-:W-:Y:S04]  /*6f1d0*/  STL.64 [R1+0xc70], R16 ;  /* 0x000c701001007387 */ /* 0x000fe80000100a00 */
[----:B------:R0:W-:Y:S04]  /*6f1e0*/  STL.64 [R1+0xc78], R18 ;  /* 0x000c781201007387 */ /* 0x0001e80000100a00 */
        /* <DEDUP_REMOVED lines=9> */
[----:B---3--:R-:W-:Y:S06]  /*6f280*/  HMMA.16816.F32.BF16 R16, R8, R22, R16 ;  /* 0x000000160810723c */ /* 0x008fec0000041810 */
[----:B------:R-:W-:-:S15]  /*6f290*/  MOV R3, R23 ;  /* 0x0000001700037202 */ /* 0x000fde0000000f00 */
[----:B------:R-:W-:-:S02]  /*6f2a0*/  NOP ;  /* 0x0000000000007918 */ /* 0x000fc40000000000 */
[----:B------:R0:W-:Y:S04]  /*6f2b0*/  STL.64 [R1+0xc50], R16 ;  /* 0x000c501001007387 */ /* 0x0001e80000100a00 */
[----:B------:R1:W-:Y:S01]  /*6f2c0*/  STL.64 [R1+0xc58], R18 ;  /* 0x000c581201007387 */ /* 0x0003e20000100a00 */
[----:B0-----:R-:W-:-:S03]  /*6f2d0*/  IMAD.MOV.U32 R16, RZ, RZ, R22 ;  /* 0x000000ffff107224 */ /* 0x001fc600078e0016 */
[----:B-1----:R-:W3:Y:S04]  /*6f2e0*/  LDL.LU.64 R18, [R1+0xbe48] ;  /* 0x00be480001127983 */ /* 0x002ee80000300a00 */
[----:B------:R-:W4:Y:S04]  /*6f2f0*/  LDL.LU.64 R22, [R1+0xbe40] ;  /* 0x00be400001167983 */ /* 0x000f280000300a00 */
[----:B------:R-:W4:Y:S01]  /*6f300*/  LDL.LU.64 R20, [R1+0xbe38] ;  /* 0x00be380001147983 */ /* 0x000f220000300a00 */
[----:B------:R-:W-:Y:S01]  /*6f310*/  IMAD.MOV.U32 R17, RZ, RZ, R7 ;  /* 0x000000ffff117224 */ /* 0x000fe200078e0007 */
[----:B----4-:R-:W-:-:S15]  /*6f320*/  HMMA.16816.F32.BF16 R20, R8, R6, R20 ;  /* 0x000000060814723c */ /* 0x010fde0000041814 */
[----:B------:R-:W-:-:S08]  /*6f330*/  NOP ;  /* 0x0000000000007918 */ /* 0x000fd00000000000 */
[----:B------:R0:W-:Y:S04]  /*6f340*/  STL.64 [R1+0xc40], R20 ;  /* 0x000c401401007387 */ /* 0x0001e80000100a00 */
[----:B------:R1:W-:Y:S01]  /*6f350*/  STL.64 [R1+0xc48], R22 ;  /* 0x000c481601007387 */ /* 0x0003e20000100a00 */
[----:B0-----:R-:W-:-:S03]  /*6f360*/  IMAD.MOV.U32 R20, RZ, RZ, R6 ;  /* 0x000000ffff147224 */ /* 0x001fc600078e0006 */
[----:B-1----:R-:W4:Y:S04]  /*6f370*/  LDL.LU.64 R22, [R1+0xbe30] ;  /* 0x00be300001167983 */ /* 0x002f280000300a00 */
[----:B------:R-:W2:Y:S02]  /*6f380*/  LDL.LU.64 R6, [R1+0xbe28] ;  /* 0x00be280001067983 */ /* 0x000ea40000300a00 */
[----:B--2---:R-:W-:Y:S02]  /*6f390*/  HMMA.16816.F32.BF16 R4, R8, R6, R24 ;  /* 0x000000060804723c */ /* 0x004fe40000041818 */
[----:B------:R-:W2:-:S15]  /*6f3a0*/  LDL.LU.64 R26, [R1+0xbe20] ;  /* 0x00be2000011a7983 */ /* 0x000e9e0000300a00 */
[----:B------:R-:W-:-:S06]  /*6f3b0*/  NOP ;  /* 0x0000000000007918 */ /* 0x000fcc0000000000 */
[----:B------:R-:W-:Y:S04]  /*6f3c0*/  STL.64 [R1+0xc30], R4 ;  /* 0x000c300401007387 */ /* 0x000fe80000100a00 */
[----:B------:R0:W-:Y:S04]  /*6f3d0*/  STL.64 [R1+0xc38], R6 ;  /* 0x000c380601007387 */ /* 0x0001e80000100a00 */
[----:B0-----:R-:W2:Y:S04]  /*6f3e0*/  LDL.LU.64 R6, [R1+0xbe18] ;  /* 0x00be180001067983 */ /* 0x001ea80000300a00 */
[----:B------:R-:W2:Y:S02]  /*6f3f0*/  LDL.LU.64 R4, [R1+0xbe10] ;  /* 0x00be100001047983 */ /* 0x000ea40000300a00 */
[----:B--2---:R-:W-:-:S15]  /*6f400*/  HMMA.16816.F32.BF16 R4, R8, R26, R4 ;  /* 0x0000001a0804723c */ /* 0x004fde0000041804 */
[----:B------:R-:W-:-:S08]  /*6f410*/  NOP ;  /* 0x0000000000007918 */ /* 0x000fd00000000000 */
[----:B------:R0:W-:Y:S04]  /*6f420*/  STL.64 [R1+0xc20], R4 ;  /* 0x000c200401007387 */ /* 0x0001e80000100a00 */
[----:B------:R1:W-:Y:S01]  /*6f430*/  STL.64 [R1+0xc28], R6 ;  /* 0x000c280601007387 */ /* 0x0003e20000100a00 */
[----:B0-----:R-:W-:-:S03]  /*6f440*/  IMAD.MOV.U32 R5, RZ, RZ, R26 ;  /* 0x000000ffff057224 */ /* 0x001fc600078e001a */
[----:B-1----:R-:W2:Y:S01]  /*6f450*/  LDL.LU.64 R6, [R1+0xbe08] ;  /* 0x00be080001067983 */ /* 0x002ea20000300a00 */
[----:B------:R-:W-:-:S03]  /*6f460*/  IMAD.MOV.U32 R4, RZ, RZ, R27 ;  /* 0x000000ffff047224 */ /* 0x000fc600078e001b */
[----:B------:R-:W3:Y:S02]  /*6f470*/  LDL.LU.64 R26, [R1+0xbe00] ;  /* 0x00be0000011a7983 */ /* 0x000ee40000300a00 */
[C---:B---3--:R-:W-:Y:S02]  /*6f480*/  HMMA.16816.F32.BF16 R24, R8.reuse, R26, R12 ;  /* 0x0000001a0818723c */ /* 0x048fe4000004180c */
[----:B--2---:R-:W-:Y:S04]  /*6f490*/  STL.64 [R1+0xbd90], R6 ;  /* 0x00bd900601007387 */ /* 0x004fe80000100a00 */
[----:B------:R0:W-:Y:S04]  /*6f4a0*/  STL.64 [R1+0xbd88], R4 ;  /* 0x00bd880401007387 */ /* 0x0001e80000100a00 */
        /* <DEDUP_REMOVED lines=9> */
[----:B---3--:R-:W-:Y:S02]  /*6f540*/  HMMA.16816.F32.BF16 R24, R8, R26, R12 ;  /* 0x0000001a0818723c */ /* 0x008fe4000004180c */
[----:B------:R-:W3:Y:S04]  /*6f550*/  LDL.LU.64 R14, [R1+0xbde0] ;  /* 0x00bde000010e7983 */ /* 0x000ee80000300a00 */
[----:B------:R-:W3:-:S15]  /*6f560*/  LDL.LU.64 R12, [R1+0xbdd8] ;  /* 0x00bdd800010c7983 */ /* 0x000ede0000300a00 */
[----:B------:R-:W-:-:S02]  /*6f570*/  NOP ;  /* 0x0000000000007918 */ /* 0x000fc40000000000 */
        /* <DEDUP_REMOVED lines=9> */
[----:B0-----:R-:W4:Y:S04]  /*6f610*/  LDL.LU.64 R26, [R1+0xbdb8] ;  /* 0x00bdb800011a7983 */ /* 0x001f280000300a00 */
[----:B------:R-:W4:Y:S02]  /*6f620*/  LDL.LU.64 R24, [R1+0xbdb0] ;  /* 0x00bdb00001187983 */ /* 0x000f240000300a00 */
[C---:B----4-:R-:W-:Y:S06]  /*6f630*/  HMMA.16816.F32.BF16 R24, R8.reuse, R22, R24 ;  /* 0x000000160818723c */ /* 0x050fec0000041818 */
[----:B---3--:R-:W-:-:S15]  /*6f640*/  HMMA.16816.F32.BF16 R8, R8, R18, R12 ;  /* 0x000000120808723c */ /* 0x008fde000004180c */
[----:B------:R-:W-:-:S02]  /*6f650*/  NOP ;  /* 0x0000000000007918 */ /* 0x000fc40000000000 */
[----:B------:R-:W-:Y:S04]  /*6f660*/  STL.64 [R1+0xbe0], R24 ;  /* 0x000be01801007387 */ /* 0x000fe80000100a00 */
[----:B------:R0:W-:Y:S04]  /*6f670*/  STL.64 [R1+0xbe8], R26 ;  /* 0x000be81a01007387 */ /* 0x0001e80000100a00 */
[----:B0-----:R-:W2:Y:S04]  /*6f680*/  LDL.LU.64 R26, [R1+0xbda8] ;  /* 0x00bda800011a7983 */ /* 0x001ea80000300a00 */
[----:B------:R-:W-:Y:S04]  /*6f690*/  STL [R1+0xbcb0], R23 ;  /* 0x00bcb01701007387 */ /* 0x000fe80000100800 */
[----:B------:R-:W-:Y:S04]  /*6f6a0*/  STL [R1+0xbd80], R22 ;  /* 0x00bd801601007387 */ /* 0x000fe80000100800 */
[----:B------:R-:W2:Y:S04]  /*6f6b0*/  LDL.LU.64 R14, [R1+0xbda0] ;  /* 0x00bda000010e7983 */ /* 0x000ea80000300a00 */
[----:B------:R-:W2:Y:S04]  /*6f6c0*/  LDL.LU.64 R12, [R1+0xbd98] ;  /* 0x00bd9800010c7983 */ /* 0x000ea80000300a00 */
[----:B------:R0:W-:Y:S04]  /*6f6d0*/  STL.64 [R1+0x3d0], R8 ;  /* 0x0003d00801007387 */ /* 0x0001e80000100a00 */
[----:B------:R1:W-:Y:S04]  /*6f6e0*/  STL.64 [R1+0x3d8], R10 ;  /* 0x0003d80a01007387 */ /* 0x0003e80000100a00 */
[----:B0-----:R-:W3:Y:S04]  /*6f6f0*/  LDL.LU R8, [R1+0x340] ;  /* 0x0003400001087983 */ /* 0x001ee80000300800 */
[----:B------:R-:W3:Y:S04]  /*6f700*/  LDL.LU R9, [R1+0x344] ;  /* 0x0003440001097983 */ /* 0x000ee80000300800 */
[----:B-1----:R-:W3:Y:S04]  /*6f710*/  LDL.LU R10, [R1+0x348] ;  /* 0x00034800010a7983 */ /* 0x002ee80000300800 */
[----:B------:R-:W3:Y:S04]  /*6f720*/  LDL.LU R11, [R1+0x34c] ;  /* 0x00034c00010b7983 */ /* 0x000ee80000300800 */
[----:B------:R-:W-:Y:S01]  /*6f730*/  STL.64 [R1+0xbc88], R18 ;  /* 0x00bc881201007387 */ /* 0x000fe20000100a00 */
[----:B--2---:R-:W-:-:S15]  /*6f740*/  HMMA.16816.F32.BF16 R4, R12, R26, R4 ;  /* 0x0000001a0c04723c */ /* 0x004fde0000041804 */
[----:B------:R-:W-:-:S08]  /*6f750*/  NOP ;  /* 0x0000000000007918 */ /* 0x000fd00000000000 */
[----:B------:R-:W-:Y:S04]  /*6f760*/  STL.64 [R1+0x350], R4 ;  /* 0x0003500401007387 */ /* 0x000fe80000100a00 */
[----:B------:R0:W-:Y:S04]  /*6f770*/  STL.64 [R1+0x358], R6 ;  /* 0x0003580601007387 */ /* 0x0001e80000100a00 */
[----:B0-----:R-:W3:Y:S04]  /*6f780*/  LDL.LU.64 R6, [R1+0xbd90] ;  /* 0x00bd900001067983 */ /* 0x001ee80000300a00 */
[----:B------:R-:W2:Y:S04]  /*6f790*/  LDL.LU.64 R4, [R1+0xbd88] ;  /* 0x00bd880001047983 */ /* 0x000ea80000300a00 */
[----:B------:R-:W-:Y:S01]  /*6f7a0*/  STL.64 [R1+0xbd60], R26 ;  /* 0x00bd601a01007387 */ /* 0x000fe20000100a00 */
[----:B---3--:R-:W-:Y:S01]  /*6f7b0*/  HMMA.16816.F32.BF16 R8, R12, R6, R8 ;  /* 0x000000060c08723c */ /* 0x008fe20000041808 */
[----:B--2---:R-:W-:-:S02]  /*6f7c0*/  IMAD.MOV.U32 R18, RZ, RZ, R5 ;  /* 0x000000ffff127224 */ /* 0x004fc400078e0005 */
[----:B------:R-:W-:-:S03]  /*6f7d0*/  IMAD.MOV.U32 R19, RZ, RZ, R4 ;  /* 0x000000ffff137224 */ /* 0x000fc600078e0004 */
[----:B------:R0:W-:-:S15]  /*6f7e0*/  STL.64 [R1+0xbcf0], R6 ;  /* 0x00bcf00601007387 */ /* 0x0001de0000100a00 */
[----:B------:R-:W-:-:S02]  /*6f7f0*/  NOP ;  /* 0x0000000000007918 */ /* 0x000fc40000000000 */
[----:B------:R-:W-:Y:S04]  /*6f800*/  STL.64 [R1+0x340], R8 ;  /* 0x0003400801007387 */ /* 0x000fe80000100a00 */
[----:B------:R-:W-:Y:S04]  /*6f810*/  STL.64 [R1+0x348], R10 ;  /* 0x0003480a01007387 */ /* 0x000fe80000100a00 */
[----:B------:R1:W-:Y:S04]  /*6f820*/  STL.64 [R1+0xbcf8], R18 ;  /* 0x00bcf81201007387 */ /* 0x0003e80000100a00 */
[----:B------:R-:W2:Y:S04]  /*6f830*/  LDL.LU R4, [R1+0x8c0] ;  /* 0x0008c00001047983 */ /* 0x000ea80000300800 */
[----:B------:R-:W2:Y:S04]  /*6f840*/  LDL.LU R5, [R1+0x8c4] ;  /* 0x0008c40001057983 */ /* 0x000ea80000300800 */
[----:B0-----:R-:W3:Y:S04]  /*6f850*/  LDL.LU R6, [R1+0x8c8] ;  /* 0x0008c80001067983 */ /* 0x001ee80000300800 */
[----:B------:R-:W3:Y:S01]  /*6f860*/  LDL.LU R7, [R1+0x8cc] ;  /* 0x0008cc0001077983 */ /* 0x000ee20000300800 */
[----:B------:R-:W0:Y:S01]  /*6f870*/  S2R R21, SR_TID.X ;  /* 0x0000000000157919 */ /* 0x000e220000002100 */
[----:B-1----:R-:W-:-:S02]  /*6f880*/  IMAD.MOV.U32 R18, RZ, RZ, R20 ;  /* 0x000000ffff127224 */ /* 0x002fc400078e0014 */
[----:B------:R-:W-:Y:S01]  /*6f890*/  IMAD.MOV.U32 R19, RZ, RZ, R17 ;  /* 0x000000ffff137224 */ /* 0x000fe200078e0011 */
[C---:B0-----:R-:W-:Y:S01]  /*6f8a0*/  LOP3.LUT R24, R21.reuse, 0x7, RZ, 0xc0, !PT ;  /* 0x0000000715187812 */ /* 0x041fe200078ec0ff */
[C---:B------:R-:W-:Y:S02]  /*6f8b0*/  IMAD.SHL.U32 R25, R21.reuse, 0x100, RZ ;  /* 0x0000010015197824 */ /* 0x040fe400078e00ff */
[----:B------:R-:W-:Y:S01]  /*6f8c0*/  IMAD.SHL.U32 R29, R21, 0x2, RZ ;  /* 0x00000002151d7824 */ /* 0x000fe200078e00ff */
[----:B---3--:R-:W-:Y:S04]  /*6f8d0*/  STL.64 [R1+0xbd08], R6 ;  /* 0x00bd080601007387 */ /* 0x008fe80000100a00 */
[----:B--2---:R-:W-:Y:S04]  /*6f8e0*/  STL.64 [R1+0xbd00], R4 ;  /* 0x00bd000401007387 */ /* 0x004fe80000100a00 */
[----:B------:R0:W-:Y:S02]  /*6f8f0*/  STL.64 [R1+0xbd10], R18 ;  /* 0x00bd101201007387 */ /* 0x0001e40000100a00 */
[----:B0-----:R-:W-:-:S02]  /*6f900*/  IMAD.MOV.U32 R18, RZ, RZ, R16 ;  /* 0x000000ffff127224 */ /* 0x001fc400078e0010 */
[----:B------:R-:W-:-:S05]  /*6f910*/  IMAD.MOV.U32 R19, RZ, RZ, R3 ;  /* 0x000000ffff137224 */ /* 0x000fca00078e0003 */
[----:B------:R0:W-:Y:S04]  /*6f920*/  STL.64 [R1+0xbd28], R18 ;  /* 0x00bd281201007387 */ /* 0x0001e80000100a00 */
[----:B------:R-:W2:Y:S04]  /*6f930*/  LDL.LU R4, [R1+0x8d0] ;  /* 0x0008d00001047983 */ /* 0x000ea80000300800 */
[----:B------:R-:W2:Y:S04]  /*6f940*/  LDL.LU R5, [R1+0x8d4] ;  /* 0x0008d40001057983 */ /* 0x000ea80000300800 */
[----:B------:R-:W3:Y:S04]  /*6f950*/  LDL.LU R6, [R1+0x8d8] ;  /* 0x0008d80001067983 */ /* 0x000ee80000300800 */
[----:B------:R-:W3:Y:S04]  /*6f960*/  LDL.LU R7, [R1+0x8dc] ;  /* 0x0008dc0001077983 */ /* 0x000ee80000300800 */
[----:B------:R-:W4:Y:S04]  /*6f970*/  LDL.LU R20, [R1+0x930] ;  /* 0x0009300001147983 */ /* 0x000f280000300800 */
[----:B------:R-:W4:Y:S04]  /*6f980*/  LDL.LU R21, [R1+0x934] ;  /* 0x0009340001157983 */ /* 0x000f280000300800 */
[----:B------:R-:W4:Y:S04]  /*6f990*/  LDL.LU R22, [R1+0x938] ;  /* 0x0009380001167983 */ /* 0x000f280000300800 */
[----:B------:R-:W4:Y:S04]  /*6f9a0*/  LDL.LU R23, [R1+0x93c] ;  /* 0x00093c0001177983 */ /* 0x000f280000300800 */
[----:B------:R-:W2:Y:S01]  /*6f9b0*/  LDL.64 R26, [R1+0xd8] ;  /* 0x0000d800011a7983 */ /* 0x000ea20000100a00 */
[----:B0-----:R-:W-:-:S02]  /*6f9c0*/  IMAD.MOV.U32 R18, RZ, RZ, R2 ;  /* 0x000000ffff127224 */ /* 0x001fc400078e0002 */
[----:B------:R-:W-:Y:S01]  /*6f9d0*/  IMAD.MOV.U32 R19, RZ, RZ, R0 ;  /* 0x000000ffff137224 */ /* 0x000fe200078e0000 */
[----:B--2---:R0:W-:Y:S04]  /*6f9e0*/  STL.64 [R1+0xbd78], R26 ;  /* 0x00bd781a01007387 */ /* 0x0041e80000100a00 */
[----:B0-----:R-:W4:Y:S04]  /*6f9f0*/  LDL.64 R26, [R1+0x8] ;  /* 0x00000800011a7983 */ /* 0x001f280000100a00 */
[----:B------:R-:W-:Y:S04]  /*6fa00*/  STL.64 [R1+0xbd40], R18 ;  /* 0x00bd401201007387 */ /* 0x000fe80000100a00 */
[----:B---3--:R-:W-:Y:S04]  /*6fa10*/  STL.64 [R1+0xbd20], R6 ;  /* 0x00bd200601007387 */ /* 0x008fe80000100a00 */
[----:B------:R0:W-:Y:S04]  /*6fa20*/  STL.64 [R1+0xbd18], R4 ;  /* 0x00bd180401007387 */ /* 0x0001e80000100a00 */
[----:B0-----:R-:W2:Y:S04]  /*6fa30*/  LDL.LU R4, [R1+0x8e0] ;  /* 0x0008e00001047983 */ /* 0x001ea80000300800 */
[----:B------:R-:W2:Y:S04]  /*6fa40*/  LDL.LU R5, [R1+0x8e4] ;  /* 0x0008e40001057983 */ /* 0x000ea80000300800 */
[----:B------:R-:W3:Y:S04]  /*6fa50*/  LDL.LU R6, [R1+0x8e8] ;  /* 0x0008e80001067983 */ /* 0x000ee80000300800 */
[----:B------:R-:W3:Y:S04]  /*6fa60*/  LDL.LU R7, [R1+0x8ec] ;  /* 0x0008ec0001077983 */ /* 0x000ee80000300800 */
[----:B------:R-:W4:Y:S04]  /*6fa70*/  LDL.64 R18, [R1+0xb8] ;  /* 0x0000b80001127983 */ /* 0x000f280000100a00 */
[----:B----4-:R0:W-:Y:S04]  /*6fa80*/  STL.64 [R1+0xbd58], R18 ;  /* 0x00bd581201007387 */ /* 0x0101e80000100a00 */
[----:B------:R-:W4:Y:S04]  /*6fa90*/  LDL.LU R16, [R1+0x910] ;  /* 0x0009100001107983 */ /* 0x000f280000300800 */
[----:B------:R-:W4:Y:S04]  /*6faa0*/  LDL.LU R17, [R1+0x914] ;  /* 0x0009140001117983 */ /* 0x000f280000300800 */
[----:B0-----:R-:W2:Y:S04]  /*6fab0*/  LDL.LU R18, [R1+0x918] ;  /* 0x0009180001127983 */ /* 0x001ea80000300800 */
[----:B------:R-:W2:Y:S01]  /*6fac0*/  LDL.LU R19, [R1+0x91c] ;  /* 0x00091c0001137983 */ /* 0x000ea20000300800 */
[----:B------:R-:W-:-:S05]  /*6fad0*/  IMAD R24, R24, 0x210, RZ ;  /* 0x0000021018187824 */ /* 0x000fca00078e02ff */
[----:B------:R-:W-:-:S04]  /*6fae0*/  LOP3.LUT R29, R24, 0x10, R29, 0x78, !PT ;  /* 0x00000010181d7812 */ /* 0x000fc800078e781d */
[----:B------:R-:W-:-:S04]  /*6faf0*/  LOP3.LUT R29, R29, 0x1000, R25, 0xf8, !PT ;  /* 0x000010001d1d7812 */ /* 0x000fc800078ef819 */
[----:B------:R-:W-:-:S05]  /*6fb00*/  LOP3.LUT R29, R29, 0x20, RZ, 0x3c, !PT ;  /* 0x000000201d1d7812 */ /* 0x000fca00078e3cff */
[----:B------:R-:W0:Y:S04]  /*6fb10*/  LDSM.16.MT88.4 R8, [R29+UR4+0x2000] ;  /* 0x002000041d08783b */ /* 0x000e280008004200 */
[----:B--2---:R-:W-:Y:S04]  /*6fb20*/  STL.64 [R1+0xbd70], R18 ;  /* 0x00bd701201007387 */ /* 0x004fe80000100a00 */
[----:B----4-:R1:W-:Y:S04]  /*6fb30*/  STL.64 [R1+0xbd68], R16 ;  /* 0x00bd681001007387 */ /* 0x0103e80000100a00 */
[----:B-1----:R-:W2:Y:S04]  /*6fb40*/  LDL.LU R16, [R1+0x920] ;  /* 0x0009200001107983 */ /* 0x002ea80000300800 */
[----:B------:R-:W2:Y:S04]  /*6fb50*/  LDL.LU R17, [R1+0x924] ;  /* 0x0009240001117983 */ /* 0x000ea80000300800 */
[----:B------:R-:W2:Y:S04]  /*6fb60*/  LDL.LU R18, [R1+0x928] ;  /* 0x0009280001127983 */ /* 0x000ea80000300800 */
[----:B------:R-:W2:Y:S04]  /*6fb70*/  LDL.LU R19, [R1+0x92c] ;  /* 0x00092c0001137983 */ /* 0x000ea80000300800 */
[----:B---3--:R-:W-:Y:S04]  /*6fb80*/  STL.64 [R1+0xbd38], R6 ;  /* 0x00bd380601007387 */ /* 0x008fe80000100a00 */
[----:B------:R1:W-:Y:S04]  /*6fb90*/  STL.64 [R1+0xbd30], R4 ;  /* 0x00bd300401007387 */ /* 0x0003e80000100a00 */
[----:B-1----:R-:W3:Y:S04]  /*6fba0*/  LDL.LU R4, [R1+0x8f0] ;  /* 0x0008f00001047983 */ /* 0x002ee80000300800 */
[----:B------:R-:W3:Y:S04]  /*6fbb0*/  LDL.LU R5, [R1+0x8f4] ;  /* 0x0008f40001057983 */ /* 0x000ee80000300800 */
[----:B------:R-:W4:Y:S04]  /*6fbc0*/  LDL.LU R6, [R1+0x8f8] ;  /* 0x0008f80001067983 */ /* 0x000f280000300800 */
[----:B------:R-:W4:Y:S01]  /*6fbd0*/  LDL.LU R7, [R1+0x8fc] ;  /* 0x0008fc0001077983 */ /* 0x000f220000300800 */
[----:B------:R-:W-:Y:S03]  /*6fbe0*/  HMMA.16816.F32.BF16 R20, R12, R26, R20 ;  /* 0x0000001a0c14723c */ /* 0x000fe60000041814 */
[----:B----4-:R-:W-:Y:S04]  /*6fbf0*/  STL.64 [R1+0xbd50], R6 ;  /* 0x00bd500601007387 */ /* 0x010fe80000100a00 */
[----:B---3--:R1:W-:Y:S04]  /*6fc00*/  STL.64 [R1+0xbd48], R4 ;  /* 0x00bd480401007387 */ /* 0x0083e80000100a00 */
[----:B-1----:R-:W3:Y:S04]  /*6fc10*/  LDL.LU R4, [R1+0x900] ;  /* 0x0009000001047983 */ /* 0x002ee80000300800 */
[----:B------:R-:W3:Y:S04]  /*6fc20*/  LDL.LU R5, [R1+0x904] ;  /* 0x0009040001057983 */ /* 0x000ee80000300800 */
[----:B------:R-:W3:Y:S04]  /*6fc30*/  LDL.LU R6, [R1+0x908] ;  /* 0x0009080001067983 */ /* 0x000ee80000300800 */
[----:B------:R-:W3:Y:S04]  /*6fc40*/  LDL.LU R7, [R1+0x90c] ;  /* 0x00090c0001077983 */ /* 0x000ee80000300800 */
[----:B0-----:R0:W-:Y:S04]  /*6fc50*/  STL.64 [R1+0xbb50], R10 ;  /* 0x00bb500a01007387 */ /* 0x0011e80000100a00 */
[----:B------:R-:W-:Y:S04]  /*6fc60*/  STL.64 [R1+0xbb48], R8 ;  /* 0x00bb480801007387 */ /* 0x000fe80000100a00 */
[----:B0-----:R-:W4:Y:S04]  /*6fc70*/  LDL.64 R10, [R1+0xc8] ;  /* 0x0000c800010a7983 */ /* 0x001f280000100a00 */
[----:B------:R0:W-:Y:S04]  /*6fc80*/  STL.64 [R1+0xbd0], R20 ;  /* 0x000bd01401007387 */ /* 0x0001e80000100a00 */
[----:B------:R1:W-:Y:S01]  /*6fc90*/  STL.64 [R1+0xbd8], R22 ;  /* 0x000bd81601007387 */ /* 0x0003e20000100a00 */
[----:B0-----:R-:W-:-:S03]  /*6fca0*/  IMAD.MOV.U32 R21, RZ, RZ, R27 ;  /* 0x000000ffff157224 */ /* 0x001fc600078e001b */
[----:B-1----:R-:W3:Y:S01]  /*6fcb0*/  LDL.LU R22, [R1+0xbd80] ;  /* 0x00bd800001167983 */ /* 0x002ee20000300800 */
[----:B------:R-:W-:-:S03]  /*6fcc0*/  IMAD.MOV.U32 R23, RZ, RZ, R26 ;  /* 0x000000ffff177224 */ /* 0x000fc600078e001a */
[----:B------:R-:W2:Y:S02]  /*6fcd0*/  LDL.LU.64 R26, [R1+0xbd78] ;  /* 0x00bd7800011a7983 */ /* 0x000ea40000300a00 */
[----:B--2---:R-:W-:Y:S02]  /*6fce0*/  HMMA.16816.F32.BF16 R16, R12, R26, R16 ;  /* 0x0000001a0c10723c */ /* 0x004fe40000041810 */
[----:B---3--:R0:W-:Y:S04]  /*6fcf0*/  STL.64 [R1+0xbcd0], R22 ;  /* 0x00bcd01601007387 */ /* 0x0081e80000100a00 */
[----:B------:R-:W-:Y:S04]  /*6fd00*/  STL [R1+0xbcc8], R21 ;  /* 0x00bcc81501007387 */ /* 0x000fe80000100800 */
[----:B0-----:R-:W2:-:S13]  /*6fd10*/  LDL.64 R22, [R1+0x78] ;  /* 0x0000780001167983 */ /* 0x001e9a0000100a00 */
[----:B------:R-:W-:Y:S04]  /*6fd20*/  STL.64 [R1+0x930], R16 ;  /* 0x0009301001007387 */ /* 0x000fe80000100a00 */
[----:B------:R0:W-:Y:S04]  /*6fd30*/  STL.64 [R1+0x938], R18 ;  /* 0x0009381201007387 */ /* 0x0001e80000100a00 */
[----:B0-----:R-:W4:Y:S04]  /*6fd40*/  LDL.LU.64 R18, [R1+0xbd70] ;  /* 0x00bd700001127983 */ /* 0x001f280000300a00 */
[----:B------:R-:W4:Y:S01]  /*6fd50*/  LDL.LU.64 R16, [R1+0xbd68] ;  /* 0x00bd680001107983 */ /* 0x000f220000300a00 */
[----:B------:R-:W-:Y:S01]  /*6fd60*/  MOV R28, R26 ;  /* 0x0000001a001c7202 */ /* 0x000fe20000000f00 */
[----:B------:R-:W-:-:S02]  /*6fd70*/  IMAD.MOV.U32 R25, RZ, RZ, R27 ;  /* 0x000000ffff197224 */ /* 0x000fc400078e001b */
[----:B------:R-:W3:Y:S01]  /*6fd80*/  LDL.LU.64 R26, [R1+0xbd60] ;  /* 0x00bd6000011a7983 */ /* 0x000ee20000300a00 */
[C---:B----4-:R-:W-:Y:S03]  /*6fd90*/  HMMA.16816.F32.BF16 R16, R12.reuse, R10, R16 ;  /* 0x0000000a0c10723c */ /* 0x050fe60000041810 */
[----:B---3--:R-:W-:Y:S04]  /*6fda0*/  STL.64 [R1+0xbca8], R26 ;  /* 0x00bca81a01007387 */ /* 0x008fe80000100a00 */
[----:B------:R0:W-:Y:S04]  /*6fdb0*/  STL [R1+0xbca0], R25 ;  /* 0x00bca01901007387 */ /* 0x0001e80000100800 */
[----:B------:R-:W3:Y:S04]  /*6fdc0*/  LDL.LU R24, [R1+0x8b0] ;  /* 0x0008b00001187983 */ /* 0x000ee80000300800 */
[----:B0-----:R-:W3:Y:S04]  /*6fdd0*/  LDL.LU R25, [R1+0x8b4] ;  /* 0x0008b40001197983 */ /* 0x001ee80000300800 */
[----:B------:R-:W3:Y:S04]  /*6fde0*/  LDL.LU R26, [R1+0x8b8] ;  /* 0x0008b800011a7983 */ /* 0x000ee80000300800 */
[----:B------:R-:W3:Y:S04]  /*6fdf0*/  LDL.LU R27, [R1+0x8bc] ;  /* 0x0008bc00011b7983 */ /* 0x000ee80000300800 */
[----:B------:R-:W-:Y:S04]  /*6fe00*/  STL.64 [R1+0x920], R16 ;  /* 0x0009201001007387 */ /* 0x000fe80000100a00 */
[----:B------:R0:W-:Y:S04]  /*6fe10*/  STL.64 [R1+0x928], R18 ;  /* 0x0009281201007387 */ /* 0x0001e80000100a00 */
[----:B0-----:R-:W4:Y:S04]  /*6fe20*/  LDL.LU.64 R18, [R1+0xbd58] ;  /* 0x00bd580001127983 */ /* 0x001f280000300a00 */
[----:B------:R0:W-:Y:S04]  /*6fe30*/  STL.64 [R1+0xbce8], R10 ;  /* 0x00bce80a01007387 */ /* 0x0001e80000100a00 */
[----:B------:R-:W3:Y:S04]  /*6fe40*/  LDL.LU R8, [R1+0x8a0] ;  /* 0x0008a00001087983 */ /* 0x000ee80000300800 */
[----:B------:R-:W3:Y:S04]  /*6fe50*/  LDL.LU R9, [R1+0x8a4] ;  /* 0x0008a40001097983 */ /* 0x000ee80000300800 */
[----:B0-----:R-:W3:Y:S04]  /*6fe60*/  LDL.LU R10, [R1+0x8a8] ;  /* 0x0008a800010a7983 */ /* 0x001ee80000300800 */
[----:B------:R-:W3:Y:S01]  /*6fe70*/  LDL.LU R11, [R1+0x8ac] ;  /* 0x0008ac00010b7983 */ /* 0x000ee20000300800 */
[----:B----4-:R-:W-:Y:S06]  /*6fe80*/  HMMA.16816.F32.BF16 R4, R12, R18, R4 ;  /* 0x000000120c04723c */ /* 0x010fec0000041804 */
[----:B------:R-:W-:-:S02]  /*6fe90*/  IMAD.MOV.U32 R2, RZ, RZ, R18 ;  /* 0x000000ffff027224 */ /* 0x000fc400078e0012 */
[----:B------:R-:W-:-:S15]  /*6fea0*/  IMAD.MOV.U32 R0, RZ, RZ, R19 ;  /* 0x000000ffff007224 */ /* 0x000fde00078e0013 */
[----:B------:R-:W-:Y:S04]  /*6feb0*/  STL.64 [R1+0x910], R4 ;  /* 0x0009100401007387 */ /* 0x000fe80000100a00 */
[----:B------:R0:W-:Y:S04]  /*6fec0*/  STL.64 [R1+0x918], R6 ;  /* 0x0009180601007387 */ /* 0x0001e80000100a00 */
[----:B0-----:R-:W4:Y:S04]  /*6fed0*/  LDL.LU.64 R6, [R1+0xbd50] ;  /* 0x00bd500001067983 */ /* 0x001f280000300a00 */
[----:B------:R-:W4:Y:S04]  /*6fee0*/  LDL.LU.64 R4, [R1+0xbd48] ;  /* 0x00bd480001047983 */ /* 0x000f280000300a00 */
[----:B------:R-:W4:Y:S02]  /*6fef0*/  LDL.LU.64 R18, [R1+0xbd40] ;  /* 0x00bd400001127983 */ /* 0x000f240000300a00 */
[----:B----4-:R-:W-:Y:S02]  /*6ff00*/  HMMA.16816.F32.BF16 R16, R12, R18, R4 ;  /* 0x000000120c10723c */ /* 0x010fe40000041804 */
[----:B------:R-:W4:Y:S04]  /*6ff10*/  LDL.LU.64 R6, [R1+0xbd38] ;  /* 0x00bd380001067983 */ /* 0x000f280000300a00 */
[----:B------:R-:W4:-:S15]  /*6ff20*/  LDL.LU.64 R4, [R1+0xbd30] ;  /* 0x00bd300001047983 */ /* 0x000f1e0000300a00 */
[----:B------:R-:W-:-:S02]  /*6ff30*/  NOP ;  /* 0x0000000000007918 */ /* 0x000fc40000000000 */
[----:B------:R-:W-:Y:S04]  /*6ff40*/  STL.64 [R1+0x900], R16 ;  /* 0x0009001001007387 */ /* 0x000fe80000100a00 */
[----:B------:R0:W-:Y:S04]  /*6ff50*/  STL.64 [R1+0x908], R18 ;  /* 0x0009081201007387 */ /* 0x0001e80000100a00 */
[----:B0-----:R-:W4:Y:S02]  /*6ff60*/  LDL.LU.64 R18, [R1+0xbd28] ;  /* 0x00bd280001127983 */ /* 0x001f240000300a00 */
        /* <DEDUP_REMOVED lines=8> */
[----:B------:R-:W2:Y:S04]  /*6fff0*/  LDL.LU.64 R6, [R1+0xbd08] ;  /* 0x00bd080001067983 */ /* 0x000ea80000300a00 */
[----:B------:R-:W2:-:S15]  /*70000*/  LDL.LU.64 R4, [R1+0xbd00] ;  /* 0x00bd000001047983 */ /* 0x000e9e0000300a00 */
[----:B------:R-:W-:-:S02]  /*70010*/  NOP ;  /* 0x0000000000007918 */ /* 0x000fc40000000000 */
[----:B------:R-:W-:Y:S04]  /*70020*/  STL.64 [R1+0x8e0], R16 ;  /* 0x0008e01001007387 */ /* 0x000fe80000100a00 */
[----:B------:R0:W-:Y:S04]  /*70030*/  STL.64 [R1+0x8e8], R18 ;  /* 0x0008e81201007387 */ /* 0x0001e80000100a00 */
[----:B0-----:R-:W3:Y:S01]  /*70040*/  LDL.LU.64 R18, [R1+0xbcf8] ;  /* 0x00bcf80001127983 */ /* 0x001ee20000300a00 */
[----:B--2---:R-:W-:-:S15]  /*70050*/  HMMA.16816.F32.BF16 R4, R12, R22, R4 ;  /* 0x000000160c04723c */ /* 0x004fde0000041804 */
[----:B------:R-:W-:-:S08]  /*70060*/  NOP ;  /* 0x0000000000007918 */ /* 0x000fd00000000000 */
[----:B------:R-:W-:Y:S04]  /*70070*/  STL.64 [R1+0x8d0], R4 ;  /* 0x0008d00401007387 */ /* 0x000fe80000100a00 */
[----:B------:R0:W-:Y:S04]  /*70080*/  STL.64 [R1+0x8d8], R6 ;  /* 0x0008d80601007387 */ /* 0x0001e80000100a00 */
[----:B0-----:R-:W2:Y:S01]  /*70090*/  LDL.LU.64 R6, [R1+0xbcf0] ;  /* 0x00bcf00001067983 */ /* 0x001ea20000300a00 */
[----:B---3--:R-:W-:Y:S01]  /*700a0*/  HMMA.16816.F32.BF16 R24, R12, R18, R24 ;  /* 0x000000120c18723c */ /* 0x008fe20000041818 */
[----:B------:R-:W-:-:S02]  /*700b0*/  IMAD.MOV.U32 R4, RZ, RZ, R22 ;  /* 0x000000ffff047224 */ /* 0x000fc400078e0016 */
[----:B------:R-:W-:Y:S01]  /*700c0*/  IMAD.MOV.U32 R3, RZ, RZ, R23 ;  /* 0x000000ffff037224 */ /* 0x000fe200078e0017 */
[----:B--2---:R0:W-:Y:S04]  /*700d0*/  STL.64 [R1+0xbce0], R6 ;  /* 0x00bce00601007387 */ /* 0x0041e80000100a00 */
[----:B------:R-:W-:Y:S04]  /*700e0*/  STL [R1+0xbcd8], R4 ;  /* 0x00bcd80401007387 */ /* 0x000fe80000100800 */
[----:B0-----:R-:W2:Y:S04]  /*700f0*/  LDL.64 R6, [R1+0x58] ;  /* 0x0000580001067983 */ /* 0x001ea80000100a00 */
[----:B------:R-:W3:Y:S04]  /*70100*/  LDL.LU R20, [R1+0x890] ;  /* 0x0008900001147983 */ /* 0x000ee80000300800 */
[----:B------:R-:W3:Y:S04]  /*70110*/  LDL.LU R21, [R1+0x894] ;  /* 0x0008940001157983 */ /* 0x000ee80000300800 */
[----:B------:R-:W3:Y:S04]  /*70120*/  LDL.LU R22, [R1+0x898] ;  /* 0x0008980001167983 */ /* 0x000ee80000300800 */
[----:B------:R-:W3:Y:S04]  /*70130*/  LDL.LU R23, [R1+0x89c] ;  /* 0x00089c0001177983 */ /* 0x000ee80000300800 */
[----:B------:R-:W4:Y:S04]  /*70140*/  LDL.LU R16, [R1+0x870] ;  /* 0x0008700001107983 */ /* 0x000f280000300800 */
[----:B------:R0:W-:Y:S04]  /*70150*/  STL.64 [R1+0x8c0], R24 ;  /* 0x0008c01801007387 */ /* 0x0001e80000100a00 */
[----:B------:R1:W-:Y:S04]  /*70160*/  STL.64 [R1+0x8c8], R26 ;  /* 0x0008c81a01007387 */ /* 0x0003e80000100a00 */
[----:B------:R-:W4:Y:S04]  /*70170*/  LDL.LU R17, [R1+0x874] ;  /* 0x0008740001117983 */ /* 0x000f280000300800 */
[----:B------:R-:W3:Y:S04]  /*70180*/  LDL.LU R18, [R1+0x878] ;  /* 0x0008780001127983 */ /* 0x000ee80000300800 */
[----:B------:R-:W3:Y:S04]  /*70190*/  LDL.LU R19, [R1+0x87c] ;  /* 0x00087c0001137983 */ /* 0x000ee80000300800 */
[----:B0-----:R-:W4:Y:S04]  /*701a0*/  LDL.LU R24, [R1+0x880] ;  /* 0x0008800001187983 */ /* 0x001f280000300800 */
[----:B------:R-:W4:Y:S04]  /*701b0*/  LDL.LU R25, [R1+0x884] ;  /* 0x0008840001197983 */ /* 0x000f280000300800 */
[----:B-1----:R-:W3:Y:S04]  /*701c0*/  LDL.LU R26, [R1+0x888] ;  /* 0x00088800011a7983 */ /* 0x002ee80000300800 */
[----:B------:R-:W3:Y:S01]  /*701d0*/  LDL.LU R27, [R1+0x88c] ;  /* 0x00088c00011b7983 */ /* 0x000ee20000300800 */
[----:B--2---:R-:W-:Y:S06]  /*701e0*/  HMMA.16816.F32.BF16 R8, R12, R6, R8 ;  /* 0x000000060c08723c */ /* 0x004fec0000041808 */
[----:B------:R-:W-:Y:S01]  /*701f0*/  IMAD.MOV.U32 R5, RZ, RZ, R7 ;  /* 0x000000ffff057224 */ /* 0x000fe200078e0007 */
[----:B---3--:R0:W-:Y:S04]  /*70200*/  STL.64 [R1+0xbcc0], R26 ;  /* 0x00bcc01a01007387 */ /* 0x0081e80000100a00 */
[----:B----4-:R-:W-:Y:S04]  /*70210*/  STL.64 [R1+0xbcb8], R24 ;  /* 0x00bcb81801007387 */ /* 0x010fe80000100a00 */
[----:B0-----:R-:W2:Y:S04]  /*70220*/  LDL.64 R26, [R1+0x48] ;  /* 0x00004800011a7983 */ /* 0x001ea80000100a00 */
[----:B------:R0:W-:Y:S04]  /*70230*/  STL.64 [R1+0xbc98], R18 ;  /* 0x00bc981201007387 */ /* 0x0001e80000100a00 */
[----:B------:R-:W-:Y:S04]  /*70240*/  STL.64 [R1+0xbc90], R16 ;  /* 0x00bc901001007387 */ /* 0x000fe80000100a00 */
[----:B0-----:R-:W3:Y:S04]  /*70250*/  LDL.64 R18, [R1+0x38] ;  /* 0x0000380001127983 */ /* 0x001ee80000100a00 */
[----:B------:R0:W-:Y:S04]  /*70260*/  STL.64 [R1+0x8b0], R8 ;  /* 0x0008b00801007387 */ /* 0x0001e80000100a00 */
[----:B------:R1:W-:Y:S01]  /*70270*/  STL.64 [R1+0x8b8], R10 ;  /* 0x0008b80a01007387 */ /* 0x0003e20000100a00 */
[----:B0-----:R-:W-:-:S03]  /*70280*/  IMAD.MOV.U32 R8, RZ, RZ, R6 ;  /* 0x000000ffff087224 */ /* 0x001fc600078e0006 */
[----:B-1----:R-:W4:Y:S04]  /*70290*/  LDL.LU.64 R10, [R1+0xbce8] ;  /* 0x00bce800010a7983 */ /* 0x002f280000300a00 */
[----:B------:R-:W2:Y:S04]  /*702a0*/  LDL.LU.64 R6, [R1+0xbce0] ;  /* 0x00bce00001067983 */ /* 0x000ea80000300a00 */
[----:B------:R-:W3:Y:S04]  /*702b0*/  LDL.LU R4, [R1+0xbcd8] ;  /* 0x00bcd80001047983 */ /* 0x000ee80000300800 */
[----:B--2---:R-:W-:Y:S04]  /*702c0*/  STL.64 [R1+0xbc60], R6 ;  /* 0x00bc600601007387 */ /* 0x004fe80000100a00 */
[----:B---3--:R0:W-:Y:S04]  /*702d0*/  STL.64 [R1+0xbc58], R4 ;  /* 0x00bc580401007387 */ /* 0x0081e80000100a00 */
[----:B0-----:R-:W2:Y:S04]  /*702e0*/  LDL.LU R4, [R1+0x1d0] ;  /* 0x0001d00001047983 */ /* 0x001ea80000300800 */
[----:B------:R-:W2:Y:S04]  /*702f0*/  LDL.LU R5, [R1+0x1d4] ;  /* 0x0001d40001057983 */ /* 0x000ea80000300800 */
[----:B------:R-:W3:Y:S04]  /*70300*/  LDL.LU R6, [R1+0x1d8] ;  /* 0x0001d80001067983 */ /* 0x000ee80000300800 */
[----:B------:R-:W3:Y:S01]  /*70310*/  LDL.LU R7, [R1+0x1dc] ;  /* 0x0001dc0001077983 */ /* 0x000ee20000300800 */
[----:B------:R-:W-:Y:S06]  /*70320*/  HMMA.16816.F32.BF16 R20, R12, R26, R20 ;  /* 0x0000001a0c14723c */ /* 0x000fec0000041814 */
[----:B------:R-:W-:Y:S01]  /*70330*/  IMAD.MOV.U32 R9, RZ, RZ, R27 ;  /* 0x000000ffff097224 */ /* 0x000fe200078e001b */
[----:B---3--:R-:W-:Y:S04]  /*70340*/  STL.64 [R1+0xbc80], R6 ;  /* 0x00bc800601007387 */ /* 0x008fe80000100a00 */
[----:B--2---:R0:W-:Y:S04]  /*70350*/  STL.64 [R1+0xbc78], R4 ;  /* 0x00bc780401007387 */ /* 0x0041e80000100a00 */
[----:B0-----:R-:W2:Y:S04]  /*70360*/  LDL.LU R4, [R1+0x330] ;  /* 0x0003300001047983 */ /* 0x001ea80000300800 */
[----:B------:R-:W2:Y:S04]  /*70370*/  LDL.LU R5, [R1+0x334] ;  /* 0x0003340001057983 */ /* 0x000ea80000300800 */
[----:B------:R-:W2:Y:S04]  /*70380*/  LDL.LU R6, [R1+0x338] ;  /* 0x0003380001067983 */ /* 0x000ea80000300800 */
[----:B------:R-:W2:Y:S04]  /*70390*/  LDL.LU R7, [R1+0x33c] ;  /* 0x00033c0001077983 */ /* 0x000ea80000300800 */
[----:B------:R0:W-:Y:S04]  /*703a0*/  STL.64 [R1+0x8a0], R20 ;  /* 0x0008a01401007387 */ /* 0x0001e80000100a00 */
[----:B------:R1:W-:Y:S01]  /*703b0*/  STL.64 [R1+0x8a8], R22 ;  /* 0x0008a81601007387 */ /* 0x0003e20000100a00 */
[----:B0-----:R-:W-:-:S03]  /*703c0*/  IMAD.MOV.U32 R20, RZ, RZ, R26 ;  /* 0x000000ffff147224 */ /* 0x001fc600078e001a */
[----:B-1----:R-:W3:Y:S04]  /*703d0*/  LDL.LU.64 R22, [R1+0xbcd0] ;  /* 0x00bcd00001167983 */ /* 0x002ee80000300a00 */
[----:B------:R-:W2:Y:S04]  /*703e0*/  LDL.LU R21, [R1+0xbcc8] ;  /* 0x00bcc80001157983 */ /* 0x000ea80000300800 */
[----:B------:R-:W3:Y:S04]  /*703f0*/  LDL.LU.64 R26, [R1+0xbcc0] ;  /* 0x00bcc000011a7983 */ /* 0x000ee80000300a00 */
[----:B------:R-:W3:Y:S04]  /*70400*/  LDL.LU.64 R24, [R1+0xbcb8] ;  /* 0x00bcb80001187983 */ /* 0x000ee80000300a00 */
[----:B----4-:R-:W-:Y:S04]  /*70410*/  STL.64 [R1+0xbc38], R10 ;  /* 0x00bc380a01007387 */ /* 0x010fe80000100a00 */
[----:B------:R0:W-:Y:S04]  /*70420*/  STL.64 [R1+0xbc30], R8 ;  /* 0x00bc300801007387 */ /* 0x0001e80000100a00 */
[----:B0-----:R-:W4:Y:S04]  /*70430*/  LDL.LU R8, [R1+0x6b0] ;  /* 0x0006b00001087983 */ /* 0x001f280000300800 */
[----:B------:R-:W4:Y:S04]  /*70440*/  LDL.LU R9, [R1+0x6b4] ;  /* 0x0006b40001097983 */ /* 0x000f280000300800 */
[----:B------:R-:W2:Y:S04]  /*70450*/  LDL.LU R10, [R1+0x6b8] ;  /* 0x0006b800010a7983 */ /* 0x000ea80000300800 */
[----:B------:R-:W2:Y:S01]  /*70460*/  LDL.LU R11, [R1+0x6bc] ;  /* 0x0006bc00010b7983 */ /* 0x000ea20000300800 */
[----:B---3--:R-:W-:Y:S03]  /*70470*/  HMMA.16816.F32.BF16 R24, R12, R18, R24 ;  /* 0x000000120c18723c */ /* 0x008fe60000041818 */
[----:B--2---:R0:W-:Y:S04]  /*70480*/  STL.64 [R1+0xbc48], R10 ;  /* 0x00bc480a01007387 */ /* 0x0041e80000100a00 */
[----:B----4-:R-:W-:Y:S01]  /*70490*/  STL.64 [R1+0xbc40], R8 ;  /* 0x00bc400801007387 */ /* 0x010fe20000100a00 */
[----:B0-----:R-:W-:-:S03]  /*704a0*/  IMAD.MOV.U32 R10, RZ, RZ, R23 ;  /* 0x000000ffff0a7224 */ /* 0x001fc600078e0017 */
[----:B------:R-:W2:-:S12]  /*704b0*/  LDL.LU R23, [R1+0xbcb0] ;  /* 0x00bcb00001177983 */ /* 0x000e980000300800 */
[----:B------:R0:W-:Y:S04]  /*704c0*/  STL.64 [R1+0x890], R24 ;  /* 0x0008901801007387 */ /* 0x0001e80000100a00 */
[----:B------:R1:W-:Y:S01]  /*704d0*/  STL.64 [R1+0x898], R26 ;  /* 0x0008981a01007387 */ /* 0x0003e20000100a00 */
[----:B------:R-:W-:Y:S02]  /*704e0*/  IMAD.MOV.U32 R11, RZ, RZ, R21 ;  /* 0x000000ffff0b7224 */ /* 0x000fe400078e0015 */
[----:B------:R-:W-:Y:S02]  /*704f0*/  IMAD.MOV.U32 R21, RZ, RZ, R19 ;  /* 0x000000ffff157224 */ /* 0x000fe400078e0013 */
[----:B0-----:R-:W-:Y:S01]  /*70500*/  IMAD.MOV.U32 R24, RZ, RZ, R18 ;  /* 0x000000ffff187224 */ /* 0x001fe200078e0012 */
[----:B-1----:R-:W3:Y:S04]  /*70510*/  LDL.LU.64 R26, [R1+0xbca8] ;  /* 0x00bca800011a7983 */ /* 0x002ee80000300a00 */
[----:B------:R-:W4:Y:S04]  /*70520*/  LDL.LU R25, [R1+0xbca0] ;  /* 0x00bca00001197983 */ /* 0x000f280000300800 */
[----:B------:R-:W2:Y:S04]  /*70530*/  LDL.LU.64 R18, [R1+0xbc98] ;  /* 0x00bc980001127983 */ /* 0x000ea80000300a00 */
[----:B------:R-:W2:Y:S02]  /*70540*/  LDL.LU.64 R16, [R1+0xbc90] ;  /* 0x00bc900001107983 */ /* 0x000ea40000300a00 */
[----:B--2---:R-:W-:-:S15]  /*70550*/  HMMA.16816.F32.BF16 R16, R12, R22, R16 ;  /* 0x000000160c10723c */ /* 0x004fde0000041810 */
[----:B------:R-:W-:-:S08]  /*70560*/  NOP ;  /* 0x0000000000007918 */ /* 0x000fd00000000000 */
[----:B------:R-:W-:Y:S04]  /*70570*/  STL.64 [R1+0x880], R16 ;  /* 0x0008801001007387 */ /* 0x000fe80000100a00 */
[----:B------:R0:W-:Y:S04]  /*70580*/  STL.64 [R1+0x888], R18 ;  /* 0x0008881201007387 */ /* 0x0001e80000100a00 */
[----:B0-----:R-:W2:Y:S04]  /*70590*/  LDL.LU.64 R18, [R1+0xbc88] ;  /* 0x00bc880001127983 */ /* 0x001ea80000300a00 */
[----:B------:R-:W-:Y:S04]  /*705a0*/  STL.64 [R1+0xbb60], R22 ;  /* 0x00bb601601007387 */ /* 0x000fe80000100a00 */
[----:B------:R0:W-:Y:S04]  /*705b0*/  STL.64 [R1+0xbc50], R20 ;  /* 0x00bc501401007387 */ /* 0x0001e80000100a00 */
[----:B0-----:R-:W4:Y:S04]  /*705c0*/  LDL.LU R20, [R1+0x6c0] ;  /* 0x0006c00001147983 */ /* 0x001f280000300800 */
[----:B------:R-:W4:Y:S04]  /*705d0*/  LDL.LU R21, [R1+0x6c4] ;  /* 0x0006c40001157983 */ /* 0x000f280000300800 */
[----:B------:R-:W4:Y:S04]  /*705e0*/  LDL.LU R22, [R1+0x6c8] ;  /* 0x0006c80001167983 */ /* 0x000f280000300800 */
[----:B------:R-:W4:Y:S01]  /*705f0*/  LDL.LU R23, [R1+0x6cc] ;  /* 0x0006cc0001177983 */ /* 0x000f220000300800 */
[----:B--2---:R-:W-:Y:S03]  /*70600*/  HMMA.16816.F32.BF16 R12, R12, R18, R4 ;  /* 0x000000120c0c723c */ /* 0x004fe60000041804 */
[----:B------:R-:W3:Y:S04]  /*70610*/  LDL.LU.64 R6, [R1+0xbc80] ;  /* 0x00bc800001067983 */ /* 0x000ee80000300a00 */
[----:B------:R-:W3:Y:S01]  /*70620*/  LDL.LU.64 R4, [R1+0xbc78] ;  /* 0x00bc780001047983 */ /* 0x000ee20000300a00 */
[----:B------:R-:W-:-:S02]  /*70630*/  IMAD.MOV.U32 R9, RZ, RZ, R18 ;  /* 0x000000ffff097224 */ /* 0x000fc400078e0012 */
[----:B------:R-:W-:-:S13]  /*70640*/  IMAD.MOV.U32 R8, RZ, RZ, R19 ;  /* 0x000000ffff087224 */ /* 0x000fda00078e0013 */
[----:B------:R0:W-:Y:S04]  /*70650*/  STL.64 [R1+0x330], R12 ;  /* 0x0003300c01007387 */ /* 0x0001e80000100a00 */
[----:B------:R1:W-:Y:S04]  /*70660*/  STL.64 [R1+0x338], R14 ;  /* 0x0003380e01007387 */ /* 0x0003e80000100a00 */
[----:B------:R-:W3:Y:S04]  /*70670*/  LDL.LU.64 R18, [R1+0xbc70] ;  /* 0x00bc700001127983 */ /* 0x000ee80000300a00 */
[----:B------:R-:W3:Y:S04]  /*70680*/  LDL.LU.64 R16, [R1+0xbc68] ;  /* 0x00bc680001107983 */ /* 0x000ee80000300a00 */
[----:B0-----:R-:W2:Y:S04]  /*70690*/  LDL.LU R12, [R1+0x1c0] ;  /* 0x0001c000010c7983 */ /* 0x001ea80000300800 */
[----:B------:R-:W2:Y:S04]  /*706a0*/  LDL.LU R13, [R1+0x1c4] ;  /* 0x0001c400010d7983 */ /* 0x000ea80000300800 */
[----:B-1----:R-:W2:Y:S04]  /*706b0*/  LDL.LU R14, [R1+0x1c8] ;  /* 0x0001c800010e7983 */ /* 0x002ea80000300800 */
[----:B------:R-:W2:Y:S01]  /*706c0*/  LDL.LU R15, [R1+0x1cc] ;  /* 0x0001cc00010f7983 */ /* 0x000ea20000300800 */
[----:B---3--:R-:W-:-:S15]  /*706d0*/  HMMA.16816.F32.BF16 R4, R16, R26, R4 ;  /* 0x0000001a1004723c */ /* 0x008fde0000041804 */
[----:B------:R-:W-:-:S08]  /*706e0*/  NOP ;  /* 0x0000000000007918 */ /* 0x000fd00000000000 */
[----:B------:R-:W-:Y:S04]  /*706f0*/  STL.64 [R1+0x1d0], R4 ;  /* 0x0001d00401007387 */ /* 0x000fe80000100a00 */
[----:B------:R0:W-:Y:S04]  /*70700*/  STL.64 [R1+0x1d8], R6 ;  /* 0x0001d80601007387 */ /* 0x0001e80000100a00 */
[----:B0-----:R-:W2:Y:S04]  /*70710*/  LDL.LU.64 R6, [R1+0xbc60] ;  /* 0x00bc600001067983 */ /* 0x001ea80000300a00 */
[----:B------:R-:W3:Y:S04]  /*70720*/  LDL.LU.64 R4, [R1+0xbc58] ;  /* 0x00bc580001047983 */ /* 0x000ee80000300a00 */
[----:B------:R-:W-:Y:S01]  /*70730*/  STL.64 [R1+0xbc10], R26 ;  /* 0x00bc101a01007387 */ /* 0x000fe20000100a00 */
[----:B--2---:R-:W-:Y:S06]  /*70740*/  HMMA.16816.F32.BF16 R12, R16, R6, R12 ;  /* 0x00000006100c723c */ /* 0x004fec000004180c */
[----:B------:R-:W-:-:S15]  /*70750*/  STL.64 [R1+0xbb40], R6 ;  /* 0x00bb400601007387 */ /* 0x000fde0000100a00 */
[----:B------:R-:W-:-:S02]  /*70760*/  NOP ;  /* 0x0000000000007918 */ /* 0x000fc40000000000 */
[----:B------:R-:W-:Y:S04]  /*70770*/  STL.64 [R1+0x1c0], R12 ;  /* 0x0001c00c01007387 */ /* 0x000fe80000100a00 */
[----:B------:R-:W-:Y:S04]  /*70780*/  STL.64 [R1+0x1c8], R14 ;  /* 0x0001c80e01007387 */ /* 0x000fe80000100a00 */
[----:B------:R-:W0:Y:S04]  /*70790*/  LDSM.16.MT88.4 R12, [R29+UR4+0x2080] ;  /* 0x002080041d0c783b */ /* 0x000e280008004200 */
[----:B0-----:R0:W-:Y:S02]  /*707a0*/  STL.64 [R1+0xba50], R14 ;  /* 0x00ba500e01007387 */ /* 0x0011e40000100a00 */
[----:B0-----:R-:W-:Y:S01]  /*707b0*/  IMAD.MOV.U32 R14, RZ, RZ, R9 ;  /* 0x000000ffff0e7224 */ /* 0x001fe200078e0009 */
[----:B------:R-:W-:-:S02]  /*707c0*/  MOV R15, R8 ;  /* 0x00000008000f7202 */ /* 0x000fc40000000f00 */
[----:B----4-:R-:W-:Y:S01]  /*707d0*/  HMMA.16816.F32.BF16 R8, R16, R10, R20 ;  /* 0x0000000a1008723c */ /* 0x010fe20000041814 */
[----:B------:R-:W-:Y:S04]  /*707e0*/  STL.64 [R1+0xba48], R12 ;  /* 0x00ba480c01007387 */ /* 0x000fe80000100a00 */
[----:B------:R-:W-:Y:S04]  /*707f0*/  STL.64 [R1+0xbb58], R14 ;  /* 0x00bb580e01007387 */ /* 0x000fe80000100a00 */
[----:B------:R-:W2:-:S14]  /*70800*/  LDL.LU.64 R20, [R1+0xbc50] ;  /* 0x00bc500001147983 */ /* 0x000e9c0000300a00 */
[----:B------:R-:W-:Y:S04]  /*70810*/  STL.64 [R1+0x870], R8 ;  /* 0x0008700801007387 */ /* 0x000fe80000100a00 */
[----:B------:R0:W-:Y:S04]  /*70820*/  STL.64 [R1+0x878], R10 ;  /* 0x0008780a01007387 */ /* 0x0001e80000100a00 */
[----:B0-----:R-:W4:Y:S04]  /*70830*/  LDL.LU.64 R10, [R1+0xbc48] ;  /* 0x00bc4800010a7983 */ /* 0x001f280000300a00 */
[----:B------:R-:W4:Y:S01]  /*70840*/  LDL.LU.64 R8, [R1+0xbc40] ;  /* 0x00bc400001087983 */ /* 0x000f220000300a00 */
[----:B------:R-:W-:-:S02]  /*70850*/  IMAD.MOV.U32 R14, RZ, RZ, R28 ;  /* 0x000000ffff0e7224 */ /* 0x000fc400078e001c */
[----:B------:R-:W-:-:S07]  /*70860*/  IMAD.MOV.U32 R15, RZ, RZ, R25 ;  /* 0x000000ffff0f7224 */ /* 0x000fce00078e0019 */
[----:B----4-:R-:W-:Y:S01]  /*70870*/  HMMA.16816.F32.BF16 R12, R16, R14, R8 ;  /* 0x0000000e100c723c */ /* 0x010fe20000041808 */
[----:B------:R-:W4:Y:S04]  /*70880*/  LDL.LU.64 R10, [R1+0xbc38] ;  /* 0x00bc3800010a7983 */ /* 0x000f280000300a00 */
[----:B------:R-:W3:-:S15]  /*70890*/  LDL.LU.64 R8, [R1+0xbc30] ;  /* 0x00bc300001087983 */ /* 0x000ede0000300a00 */
[----:B------:R-:W-:-:S03]  /*708a0*/  NOP ;  /* 0x0000000000007918 */ /* 0x000fc60000000000 */
[----:B------:R0:W-:Y:S04]  /*708b0*/  STL.64 [R1+0x6c0], R12 ;  /* 0x0006c00c01007387 */ /* 0x0001e80000100a00 */
[----:B------:R1:W-:Y:S04]  /*708c0*/  STL.64 [R1+0x6c8], R14 ;  /* 0x0006c80e01007387 */ /* 0x0003e80000100a00 */
[----:B0-----:R-:W4:Y:S04]  /*708d0*/  LDL.LU R12, [R1+0x600] ;  /* 0x00060000010c7983 */ /* 0x001f280000300800 */
[----:B------:R-:W4:Y:S04]  /*708e0*/  LDL.LU R13, [R1+0x604] ;  /* 0x00060400010d7983 */ /* 0x000f280000300800 */
[----:B-1----:R-:W3:Y:S04]  /*708f0*/  LDL.LU R14, [R1+0x608] ;  /* 0x00060800010e7983 */ /* 0x002ee80000300800 */
[----:B------:R-:W3:Y:S01]  /*70900*/  LDL.LU R15, [R1+0x60c] ;  /* 0x00060c00010f7983 */ /* 0x000ee20000300800 */
[----:B------:R-:W-:-:S02]  /*70910*/  IMAD.MOV.U32 R22, RZ, RZ, R24 ;  /* 0x000000ffff167224 */ /* 0x000fc400078e0018 */
[----:B--2---:R-:W-:Y:S01]  /*70920*/  IMAD.MOV.U32 R23, RZ, RZ, R21 ;  /* 0x000000ffff177224 */ /* 0x004fe200078e0015 */
[----:B---3--:R-:W-:Y:S04]  /*70930*/  STL.64 [R1+0xbb70], R14 ;  /* 0x00bb700e01007387 */ /* 0x008fe80000100a00 */
[----:B----4-:R0:W-:Y:S04]  /*70940*/  STL.64 [R1+0xbb68], R12 ;  /* 0x00bb680c01007387 */ /* 0x0101e80000100a00 */
[----:B------:R1:W-:Y:S04]  /*70950*/  STL.64 [R1+0xbb78], R22 ;  /* 0x00bb781601007387 */ /* 0x0003e80000100a00 */
[----:B0-----:R-:W2:Y:S04]  /*70960*/  LDL.LU R12, [R1+0x610] ;  /* 0x00061000010c7983 */ /* 0x001ea80000300800 */
[----:B------:R-:W2:Y:S04]  /*70970*/  LDL.LU R13, [R1+0x614] ;  /* 0x00061400010d7983 */ /* 0x000ea80000300800 */
[----:B------:R-:W3:Y:S04]  /*70980*/  LDL.LU R14, [R1+0x618] ;  /* 0x00061800010e7983 */ /* 0x000ee80000300800 */
[----:B------:R-:W3:Y:S01]  /*70990*/  LDL.LU R15, [R1+0x61c] ;  /* 0x00061c00010f7983 */ /* 0x000ee20000300800 */
[----:B-1----:R-:W-:-:S02]  /*709a0*/  IMAD.MOV.U32 R22, RZ, RZ, R20 ;  /* 0x000000ffff167224 */ /* 0x002fc400078e0014 */
[----:B------:R-:W-:Y:S01]  /*709b0*/  IMAD.MOV.U32 R23, RZ, RZ, R9 ;  /* 0x000000ffff177224 */ /* 0x000fe200078e0009 */
        /* <DEDUP_REMOVED lines=10> */
[----:B0-----:R-:W4:Y:S04]  /*70a60*/  LDL.64 R22, [R1+0x68] ;  /* 0x0000680001167983 */ /* 0x001f280000100a00 */
[----:B----4-:R0:W-:Y:S04]  /*70a70*/  STL.64 [R1+0xbbc0], R22 ;  /* 0x00bbc01601007387 */ /* 0x0101e80000100a00 */
[----:B---3--:R-:W-:Y:S04]  /*70a80*/  STL.64 [R1+0xbba0], R14 ;  /* 0x00bba00e01007387 */ /* 0x008fe80000100a00 */
[----:B--2---:R1:W-:Y:S01]  /*70a90*/  STL.64 [R1+0xbb98], R12 ;  /* 0x00bb980c01007387 */ /* 0x0043e20000100a00 */
[----:B0-----:R-:W-:-:S02]  /*70aa0*/  IMAD.MOV.U32 R22, RZ, RZ, R4 ;  /* 0x000000ffff167224 */ /* 0x001fc400078e0004 */
[----:B------:R-:W-:Y:S01]  /*70ab0*/  IMAD.MOV.U32 R23, RZ, RZ, R3 ;  /* 0x000000ffff177224 */ /* 0x000fe200078e0003 */
[----:B-1----:R-:W2:Y:S04]  /*70ac0*/  LDL.LU R12, [R1+0x630] ;  /* 0x00063000010c7983 */ /* 0x002ea80000300800 */
[----:B------:R-:W2:Y:S04]  /*70ad0*/  LDL.LU R13, [R1+0x634] ;  /* 0x00063400010d7983 */ /* 0x000ea80000300800 */
[----:B------:R-:W3:Y:S04]  /*70ae0*/  LDL.LU R14, [R1+0x638] ;  /* 0x00063800010e7983 */ /* 0x000ee80000300800 */
[----:B------:R-:W3:Y:S04]  /*70af0*/  LDL.LU R15, [R1+0x63c] ;  /* 0x00063c00010f7983 */ /* 0x000ee80000300800 */
[----:B------:R0:W-:Y:S04]  /*70b00*/  STL.64 [R1+0xbbd8], R22 ;  /* 0x00bbd81601007387 */ /* 0x0001e80000100a00 */
[----:B0-----:R-:W4:Y:S04]  /*70b10*/  LDL.64 R22, [R1+0x88] ;  /* 0x0000880001167983 */ /* 0x001f280000100a00 */
[----:B----4-:R0:W-:Y:S04]  /*70b20*/  STL.64 [R1+0xbbf0], R22 ;  /* 0x00bbf01601007387 */ /* 0x0101e80000100a00 */
[----:B0-----:R-:W4:Y:S01]  /*70b30*/  LDL.64 R22, [R1+0x98] ;  /* 0x0000980001167983 */ /* 0x001f220000100a00 */
[----:B------:R-:W-:-:S02]  /*70b40*/  IMAD.MOV.U32 R6, RZ, RZ, R2 ;  /* 0x000000ffff067224 */ /* 0x000fc400078e0002 */
[----:B------:R-:W-:Y:S01]  /*70b50*/  IMAD.MOV.U32 R7, RZ, RZ, R0 ;  /* 0x000000ffff077224 */ /* 0x000fe200078e0000 */
[----:B----4-:R-:W-:Y:S04]  /*70b60*/  STL.64 [R1+0xbc08], R22 ;  /* 0x00bc081601007387 */ /* 0x010fe80000100a00 */
[----:B---3--:R-:W-:Y:S04]  /*70b70*/  STL.64 [R1+0xbbb8], R14 ;  /* 0x00bbb80e01007387 */ /* 0x008fe80000100a00 */
[----:B--2---:R0:W-:Y:S04]  /*70b80*/  STL.64 [R1+0xbbb0], R12 ;  /* 0x00bbb00c01007387 */ /* 0x0041e80000100a00 */
[----:B0-----:R-:W2:Y:S04]  /*70b90*/  LDL.LU R12, [R1+0x640] ;  /* 0x00064000010c7983 */ /* 0x001ea80000300800 */
[----:B------:R-:W2:Y:S04]  /*70ba0*/  LDL.LU R13, [R1+0x644] ;  /* 0x00064400010d7983 */ /* 0x000ea80000300800 */
[----:B------:R-:W3:Y:S04]  /*70bb0*/  LDL.LU R14, [R1+0x648] ;  /* 0x00064800010e7983 */ /* 0x000ee80000300800 */
[----:B------:R-:W3:Y:S04]  /*70bc0*/  LDL.LU R15, [R1+0x64c] ;  /* 0x00064c00010f7983 */ /* 0x000ee80000300800 */
[----:B------:R0:W-:Y:S04]  /*70bd0*/  STL.64 [R1+0xbc28], R6 ;  /* 0x00bc280601007387 */ /* 0x0001e80000100a00 */
[----:B------:R-:W4:Y:S04]  /*70be0*/  LDL.LU R4, [R1+0x6a0] ;  /* 0x0006a00001047983 */ /* 0x000f280000300800 */
[----:B------:R-:W4:Y:S04]  /*70bf0*/  LDL.LU R5, [R1+0x6a4] ;  /* 0x0006a40001057983 */ /* 0x000f280000300800 */
[----:B0-----:R-:W4:Y:S04]  /*70c00*/  LDL.LU R6, [R1+0x6a8] ;  /* 0x0006a80001067983 */ /* 0x001f280000300800 */
[----:B------:R-:W4:Y:S04]  /*70c10*/  LDL.LU R7, [R1+0x6ac] ;  /* 0x0006ac0001077983 */ /* 0x000f280000300800 */
[----:B------:R-:W2:Y:S04]  /*70c20*/  LDL.LU R24, [R1+0x680] ;  /* 0x0006800001187983 */ /* 0x000ea80000300800 */
        /* <DEDUP_REMOVED lines=9> */
[----:B------:R-:W3:Y:S04]  /*70cc0*/  LDL.64 R22, [R1+0xa8] ;  /* 0x0000a80001167983 */ /* 0x000ee80000100a00 */
[----:B------:R-:W-:Y:S04]  /*70cd0*/  STL.64 [R1+0xbbd0], R14 ;  /* 0x00bbd00e01007387 */ /* 0x000fe80000100a00 */
[----:B------:R0:W-:Y:S04]  /*70ce0*/  STL.64 [R1+0xbbc8], R12 ;  /* 0x00bbc80c01007387 */ /* 0x0001e80000100a00 */
[----:B0-----:R-:W2:Y:S04]  /*70cf0*/  LDL.LU R12, [R1+0x650] ;  /* 0x00065000010c7983 */ /* 0x001ea80000300800 */
[----:B------:R-:W2:Y:S04]  /*70d00*/  LDL.LU R13, [R1+0x654] ;  /* 0x00065400010d7983 */ /* 0x000ea80000300800 */
[----:B------:R-:W3:Y:S04]  /*70d10*/  LDL.LU R14, [R1+0x658] ;  /* 0x00065800010e7983 */ /* 0x000ee80000300800 */
[----:B------:R-:W3:Y:S01]  /*70d20*/  LDL.LU R15, [R1+0x65c] ;  /* 0x00065c00010f7983 */ /* 0x000ee20000300800 */
[----:B----4-:R-:W-:Y:S03]  /*70d30*/  HMMA.16816.F32.BF16 R4, R16, R10, R4 ;  /* 0x0000000a1004723c */ /* 0x010fe60000041804 */
        /* <DEDUP_REMOVED lines=12> */
[----:B------:R-:W-:Y:S04]  /*70e00*/  STL.64 [R1+0x6b0], R4 ;  /* 0x0006b00401007387 */ /* 0x000fe80000100a00 */
[----:B------:R0:W-:Y:S04]  /*70e10*/  STL.64 [R1+0x6b8], R6 ;  /* 0x0006b80601007387 */ /* 0x0001e80000100a00 */
[----:B0-----:R-:W3:Y:S01]  /*70e20*/  LDL.LU.64 R6, [R1+0xbc28] ;  /* 0x00bc280001067983 */ /* 0x001ee20000300a00 */
[----:B------:R-:W-:-:S02]  /*70e30*/  IMAD.MOV.U32 R3, RZ, RZ, R11 ;  /* 0x000000ffff037224 */ /* 0x000fc400078e000b */
[----:B------:R-:W-:Y:S01]  /*70e40*/  IMAD.MOV.U32 R28, RZ, RZ, R10 ;  /* 0x000000ffff1c7224 */ /* 0x000fe200078e000a */
[----:B------:R-:W4:Y:S04]  /*70e50*/  LDL.LU R8, [R1+0x1b0] ;  /* 0x0001b00001087983 */ /* 0x000f280000300800 */
[----:B------:R-:W4:Y:S04]  /*70e60*/  LDL.LU R9, [R1+0x1b4] ;  /* 0x0001b40001097983 */ /* 0x000f280000300800 */
[----:B------:R-:W4:Y:S04]  /*70e70*/  LDL.LU R10, [R1+0x1b8] ;  /* 0x0001b800010a7983 */ /* 0x000f280000300800 */
[----:B------:R-:W4:Y:S04]  /*70e80*/  LDL.LU R11, [R1+0x1bc] ;  /* 0x0001bc00010b7983 */ /* 0x000f280000300800 */
[----:B------:R-:W-:Y:S04]  /*70e90*/  STL [R1+0xbb24], R3 ;  /* 0x00bb240301007387 */ /* 0x000fe80000100800 */
[----:B------:R-:W-:Y:S01]  /*70ea0*/  STL [R1+0xbb20], R28 ;  /* 0x00bb201c01007387 */ /* 0x000fe20000100800 */
[----:B---3--:R-:W-:Y:S03]  /*70eb0*/  HMMA.16816.F32.BF16 R4, R16, R6, R24 ;  /* 0x000000061004723c */ /* 0x008fe60000041818 */
[----:B------:R-:W3:Y:S04]  /*70ec0*/  LDL.LU.64 R26, [R1+0xbc20] ;  /* 0x00bc2000011a7983 */ /* 0x000ee80000300a00 */
[----:B------:R-:W3:-:S15]  /*70ed0*/  LDL.LU.64 R24, [R1+0xbc18] ;  /* 0x00bc180001187983 */ /* 0x000ede0000300a00 */
[----:B------:R-:W-:-:S01]  /*70ee0*/  NOP ;  /* 0x0000000000007918 */ /* 0x000fc20000000000 */
        /* <DEDUP_REMOVED lines=13> */
[----:B------:R-:W2:Y:S02]  /*70fc0*/  LDL.LU.64 R22, [R1+0xbc08] ;  /* 0x00bc080001167983 */ /* 0x000ea40000300a00 */
        /* <DEDUP_REMOVED lines=16> */
[----:B------:R-:W2:Y:S04]  /*710d0*/  LDL.LU.64 R22, [R1+0xbbd8] ;  /* 0x00bbd80001167983 */ /* 0x000ea80000300a00 */
[----:B------:R-:W-:Y:S04]  /*710e0*/  STL [R1+0xbb2c], R0 ;  /* 0x00bb2c0001007387 */ /* 0x000fe80000100800 */
[----:B------:R-:W-:Y:S01]  /*710f0*/  STL [R1+0xbb28], R2 ;  /* 0x00bb280201007387 */ /* 0x000fe20000100800 */
[----:B--2---:R-:W-:Y:S03]  /*71100*/  HMMA.16816.F32.BF16 R20, R16, R22, R12 ;  /* 0x000000161014723c */ /* 0x004fe6000004180c */
[----:B------:R-:W2:Y:S04]  /*71110*/  LDL.LU.64 R14, [R1+0xbbd0] ;  /* 0x00bbd000010e7983 */ /* 0x000ea80000300a00 */
[----:B------:R-:W2:-:S15]  /*71120*/  LDL.LU.64 R12, [R1+0xbbc8] ;  /* 0x00bbc800010c7983 */ /* 0x000e9e0000300a00 */
[----:B------:R-:W-:-:S01]  /*71130*/  NOP ;  /* 0x0000000000007918 */ /* 0x000fc20000000000 */
[----:B------:R-:W-:Y:S04]  /*71140*/  STL.64 [R1+0x660], R20 ;  /* 0x0006601401007387 */ /* 0x000fe80000100a00 */
[----:B------:R0:W-:Y:S04]  /*71150*/  STL.64 [R1+0x668], R22 ;  /* 0x0006681601007387 */ /* 0x0001e80000100a00 */
        /* <DEDUP_REMOVED lines=30> */
[----:B--2---:R-:W-:-:S15]  /*71340*/  HMMA.16816.F32.BF16 R12, R16, R22, R12 ;  /* 0x00000016100c723c */ /* 0x004fde000004180c */
[----:B------:R-:W-:-:S08]  /*71350*/  NOP ;  /* 0x0000000000007918 */ /* 0x000fd00000000000 */
[----:B------:R-:W-:Y:S04]  /*71360*/  STL.64 [R1+0x610], R12 ;  /* 0x0006100c01007387 */ /* 0x000fe80000100a00 */
[----:B------:R0:W-:Y:S04]  /*71370*/  STL.64 [R1+0x618], R14 ;  /* 0x0006180e01007387 */ /* 0x0001e80000100a00 */
[----:B0-----:R-:W4:Y:S04]  /*71380*/  LDL.LU.64 R14, [R1+0xbb58] ;  /* 0x00bb5800010e7983 */ /* 0x001f280000300a00 */
[----:B------:R0:W-:Y:S04]  /*71390*/  STL.64 [R1+0xbb38], R22 ;  /* 0x00bb381601007387 */ /* 0x0001e80000100a00 */
[----:B------:R-:W2:Y:S04]  /*713a0*/  LDL.LU R20, [R1+0xef0] ;  /* 0x000ef00001147983 */ /* 0x000ea80000300800 */
[----:B------:R-:W2:Y:S04]  /*713b0*/  LDL.LU R21, [R1+0xef4] ;  /* 0x000ef40001157983 */ /* 0x000ea80000300800 */
[----:B0-----:R-:W2:Y:S04]  /*713c0*/  LDL.LU R22, [R1+0xef8] ;  /* 0x000ef80001167983 */ /* 0x001ea80000300800 */
[----:B------:R-:W2:Y:S01]  /*713d0*/  LDL.LU R23, [R1+0xefc] ;  /* 0x000efc0001177983 */ /* 0x000ea20000300800 */
[----:B----4-:R-:W-:Y:S03]  /*713e0*/  HMMA.16816.F32.BF16 R16, R16, R14, R8 ;  /* 0x0000000e1010723c */ /* 0x010fe60000041808 */
        /* <DEDUP_REMOVED lines=8> */
[----:B------:R-:W4:Y:S04]  /*71470*/  LDL.LU R19, [R1+0x46c] ;  /* 0x00046c0001137983 */ /* 0x000f280000300800 */
[----:B------:R0:W-:Y:S04]  /*71480*/  STL.64 [R1+0xbb30], R14 ;  /* 0x00bb300e01007387 */ /* 0x0001e80000100a00 */
[----:B0-----:R-:W2:Y:S01]  /*71490*/  LDL.64 R14, [R1+0x8] ;  /* 0x00000800010e7983 */ /* 0x001ea20000100a00 */
[----:B---3--:R-:W-:-:S15]  /*714a0*/  HMMA.16816.F32.BF16 R4, R8, R26, R4 ;  /* 0x0000001a0804723c */ /* 0x008fde0000041804 */
[----:B------:R-:W-:-:S08]  /*714b0*/  NOP ;  /* 0x0000000000007918 */ /* 0x000fd00000000000 */
[----:B------:R-:W-:Y:S04]  /*714c0*/  STL.64 [R1+0x470], R4 ;  /* 0x0004700401007387 */ /* 0x000fe80000100a00 */
[----:B------:R0:W-:Y:S04]  /*714d0*/  STL.64 [R1+0x478], R6 ;  /* 0x0004780601007387 */ /* 0x0001e80000100a00 */
[----:B0-----:R-:W4:Y:S04]  /*714e0*/  LDL.LU.64 R6, [R1+0xbb40] ;  /* 0x00bb400001067983 */ /* 0x001f280000300a00 */
[----:B------:R-:W-:Y:S01]  /*714f0*/  STL.64 [R1+0xba58], R26 ;  /* 0x00ba581a01007387 */ /* 0x000fe20000100a00 */
[----:B----4-:R-:W-:Y:S06]  /*71500*/  HMMA.16816.F32.BF16 R16, R8, R6, R16 ;  /* 0x000000060810723c */ /* 0x010fec0000041810 */
[----:B------:R0:W-:Y:S04]  /*71510*/  STL.64 [R1+0xbaa0], R6 ;  /* 0x00baa00601007387 */ /* 0x0001e80000100a00 */
[----:B0-----:R-:W3:-:S13]  /*71520*/  LDL.64 R6, [R1+0xd8] ;  /* 0x0000d80001067983 */ /* 0x001eda0000100a00 */
[----:B------:R-:W-:Y:S04]  /*71530*/  STL.64 [R1+0x460], R16 ;  /* 0x0004601001007387 */ /* 0x000fe80000100a00 */
[----:B------:R-:W-:Y:S04]  /*71540*/  STL.64 [R1+0x468], R18 ;  /* 0x0004681201007387 */ /* 0x000fe80000100a00 */
[----:B------:R-:W0:Y:S04]  /*71550*/  LDSM.16.MT88.4 R16, [R29+UR4+0x2100] ;  /* 0x002100041d10783b */ /* 0x000e280008004200 */
[----:B0-----:R0:W-:Y:S04]  /*71560*/  STL.64 [R1+0xb940], R18 ;  /* 0x00b9401201007387 */ /* 0x0011e80000100a00 */
[----:B------:R1:W-:Y:S04]  /*71570*/  STL.64 [R1+0xb938], R16 ;  /* 0x00b9381001007387 */ /* 0x0003e80000100a00 */
[----:B0-----:R-:W4:Y:S01]  /*71580*/  LDL.64 R18, [R1+0xb8] ;  /* 0x0000b80001127983 */ /* 0x001f220000100a00 */
[----:B--2---:R-:W-:Y:S03]  /*71590*/  HMMA.16816.F32.BF16 R20, R8, R14, R20 ;  /* 0x0000000e0814723c */ /* 0x004fe60000041814 */
[----:B----4-:R0:W-:Y:S04]  /*715a0*/  STL.64 [R1+0xbb08], R18 ;  /* 0x00bb081201007387 */ /* 0x0101e80000100a00 */
[----:B-1----:R-:W2:Y:S04]  /*715b0*/  LDL.LU R16, [R1+0xee0] ;  /* 0x000ee00001107983 */ /* 0x002ea80000300800 */
[----:B------:R-:W2:Y:S04]  /*715c0*/  LDL.LU R17, [R1+0xee4] ;  /* 0x000ee40001117983 */ /* 0x000ea80000300800 */
[----:B0-----:R-:W2:Y:S04]  /*715d0*/  LDL.LU R18, [R1+0xee8] ;  /* 0x000ee80001127983 */ /* 0x001ea80000300800 */
[----:B------:R-:W2:Y:S04]  /*715e0*/  LDL.LU R19, [R1+0xeec] ;  /* 0x000eec0001137983 */ /* 0x000ea80000300800 */
[----:B------:R-:W-:Y:S04]  /*715f0*/  STL.64 [R1+0x1250], R20 ;  /* 0x0012501401007387 */ /* 0x000fe80000100a00 */
[----:B------:R0:W-:Y:S04]  /*71600*/  STL.64 [R1+0x1258], R22 ;  /* 0x0012581601007387 */ /* 0x0001e80000100a00 */
[----:B0-----:R-:W4:Y:S01]  /*71610*/  LDL.LU.64 R22, [R1+0xbb38] ;  /* 0x00bb380001167983 */ /* 0x001f220000300a00 */
[----:B------:R-:W-:-:S02]  /*71620*/  IMAD.MOV.U32 R21, RZ, RZ, R14 ;  /* 0x000000ffff157224 */ /* 0x000fc400078e000e */
[----:B------:R-:W-:Y:S02]  /*71630*/  IMAD.MOV.U32 R20, RZ, RZ, R15 ;  /* 0x000000ffff147224 */ /* 0x000fe400078e000f */
[----:B------:R-:W4:Y:S01]  /*71640*/  LDL.LU.64 R14, [R1+0xbb30] ;  /* 0x00bb3000010e7983 */ /* 0x000f220000300a00 */
[----:B---3--:R-:W-:Y:S02]  /*71650*/  IMAD.MOV.U32 R13, RZ, RZ, R6 ;  /* 0x000000ffff0d7224 */ /* 0x008fe400078e0006 */
[----:B------:R-:W-:Y:S01]  /*71660*/  IMAD.MOV.U32 R12, RZ, RZ, R7 ;  /* 0x000000ffff0c7224 */ /* 0x000fe200078e0007 */
[----:B--2---:R-:W-:Y:S01]  /*71670*/  HMMA.16816.F32.BF16 R16, R8, R6, R16 ;  /* 0x000000060810723c */ /* 0x004fe20000041810 */
[----:B----4-:R-:W-:Y:S04]  /*71680*/  STL.64 [R1+0xba78], R22 ;  /* 0x00ba781601007387 */ /* 0x010fe80000100a00 */
[----:B------:R-:W-:-:S15]  /*71690*/  STL.64 [R1+0xba70], R20 ;  /* 0x00ba701401007387 */ /* 0x000fde0000100a00 */
[----:B------:R-:W-:-:S03]  /*716a0*/  NOP ;  /* 0x0000000000007918 */ /* 0x000fc60000000000 */
[----:B------:R-:W-:Y:S04]  /*716b0*/  STL.64 [R1+0xef0], R16 ;  /* 0x000ef01001007387 */ /* 0x000fe80000100a00 */
[----:B------:R-:W-:Y:S04]  /*716c0*/  STL.64 [R1+0xef8], R18 ;  /* 0x000ef81201007387 */ /* 0x000fe80000100a00 */
[----:B------:R-:W2:Y:S04]  /*716d0*/  LDL.LU R4, [R1+0xe60] ;  /* 0x000e600001047983 */ /* 0x000ea80000300800 */
[----:B------:R-:W2:Y:S04]  /*716e0*/  LDL.LU R5, [R1+0xe64] ;  /* 0x000e640001057983 */ /* 0x000ea80000300800 */
[----:B------:R-:W3:Y:S04]  /*716f0*/  LDL.LU R6, [R1+0xe68] ;  /* 0x000e680001067983 */ /* 0x000ee80000300800 */
[----:B------:R-:W3:Y:S01]  /*71700*/  LDL.LU R7, [R1+0xe6c] ;  /* 0x000e6c0001077983 */ /* 0x000ee20000300800 */
[----:B------:R-:W-:-:S02]  /*71710*/  IMAD.MOV.U32 R26, RZ, RZ, R3 ;  /* 0x000000ffff1a7224 */ /* 0x000fc400078e0003 */
[----:B------:R-:W-:Y:S01]  /*71720*/  IMAD.MOV.U32 R27, RZ, RZ, R28 ;  /* 0x000000ffff1b7224 */ /* 0x000fe200078e001c */
[----:B---3--:R0:W-:Y:S04]  /*71730*/  STL.64 [R1+0xbab0], R6 ;  /* 0x00bab00601007387 */ /* 0x0081e80000100a00 */
[----:B--2---:R-:W-:Y:S01]  /*71740*/  STL.64 [R1+0xbaa8], R4 ;  /* 0x00baa80401007387 */ /* 0x004fe20000100a00 */
[----:B0-----:R-:W-:Y:S02]  /*71750*/  IMAD.MOV.U32 R6, RZ, RZ, R0 ;  /* 0x000000ffff067224 */ /* 0x001fe400078e0000 */
[----:B------:R-:W-:Y:S01]  /*71760*/  IMAD.MOV.U32 R7, RZ, RZ, R2 ;  /* 0x000000ffff077224 */ /* 0x000fe200078e0002 */
[----:B------:R-:W2:Y:S04]  /*71770*/  LDL.LU R0, [R1+0xbb2c] ;  /* 0x00bb2c0001007983 */ /* 0x000ea80000300800 */
[----:B------:R-:W3:Y:S04]  /*71780*/  LDL.LU R2, [R1+0xbb28] ;  /* 0x00bb280001027983 */ /* 0x000ee80000300800 */
[----:B------:R-:W4:Y:S04]  /*71790*/  LDL.LU R3, [R1+0xbb24] ;  /* 0x00bb240001037983 */ /* 0x000f280000300800 */
[----:B------:R-:W4:Y:S04]  /*717a0*/  LDL.LU R28, [R1+0xbb20] ;  /* 0x00bb2000011c7983 */ /* 0x000f280000300800 */
[----:B------:R0:W-:Y:S02]  /*717b0*/  STL.64 [R1+0xbaf0], R26 ;  /* 0x00baf01a01007387 */ /* 0x0001e40000100a00 */
[----:B0-----:R-:W-:-:S02]  /*717c0*/  IMAD.MOV.U32 R26, RZ, RZ, R25 ;  /* 0x000000ffff1a7224 */ /* 0x001fc400078e0019 */
[----:B------:R-:W-:-:S05]  /*717d0*/  IMAD.MOV.U32 R27, RZ, RZ, R24 ;  /* 0x000000ffff1b7224 */ /* 0x000fca00078e0018 */
[----:B------:R0:W-:Y:S04]  /*717e0*/  STL.64 [R1+0xbb00], R26 ;  /* 0x00bb001a01007387 */ /* 0x0001e80000100a00 */
[----:B------:R-:W2:Y:S04]  /*717f0*/  LDL.LU R24, [R1+0xec0] ;  /* 0x000ec00001187983 */ /* 0x000ea80000300800 */
[----:B------:R-:W2:Y:S04]  /*71800*/  LDL.LU R25, [R1+0xec4] ;  /* 0x000ec40001197983 */ /* 0x000ea80000300800 */
[----:B0-----:R-:W3:Y:S04]  /*71810*/  LDL.LU R26, [R1+0xec8] ;  /* 0x000ec800011a7983 */ /* 0x001ee80000300800 */
[----:B------:R-:W3:Y:S04]  /*71820*/  LDL.LU R27, [R1+0xecc] ;  /* 0x000ecc00011b7983 */ /* 0x000ee80000300800 */
        /* <DEDUP_REMOVED lines=8> */
[----:B---3--:R-:W-:Y:S04]  /*718b0*/  STL.64 [R1+0xbad8], R6 ;  /* 0x00bad80601007387 */ /* 0x008fe80000100a00 */
[----:B------:R-:W3:Y:S04]  /*718c0*/  LDL.64 R22, [R1+0x38] ;  /* 0x0000380001167983 */ /* 0x000ee80000100a00 */
[----:B---3--:R0:W-:Y:S04]  /*718d0*/  STL.64 [R1+0xba90], R22 ;  /* 0x00ba901601007387 */ /* 0x0081e80000100a00 */
[----:B0-----:R-:W3:Y:S04]  /*718e0*/  LDL.64 R22, [R1+0x48] ;  /* 0x0000480001167983 */ /* 0x001ee80000100a00 */
[----:B---3--:R0:W-:Y:S04]  /*718f0*/  STL.64 [R1+0xba98], R22 ;  /* 0x00ba981601007387 */ /* 0x0081e80000100a00 */
[----:B0-----:R-:W3:Y:S01]  /*71900*/  LDL.64 R22, [R1+0x58] ;  /* 0x0000580001167983 */ /* 0x001ee20000100a00 */
[----:B------:R-:W-:-:S02]  /*71910*/  IMAD.MOV.U32 R6, RZ, RZ, R2 ;  /* 0x000000ffff067224 */ /* 0x000fc400078e0002 */
[----:B------:R-:W-:Y:S01]  /*71920*/  IMAD.MOV.U32 R7, RZ, RZ, R0 ;  /* 0x000000ffff077224 */ /* 0x000fe200078e0000 */
[----:B---3--:R0:W-:Y:S04]  /*71930*/  STL.64 [R1+0xbab8], R22 ;  /* 0x00bab81601007387 */ /* 0x0081e80000100a00 */
[----:B------:R-:W3:Y:S04]  /*71940*/  LDL.LU R20, [R1+0xe70] ;  /* 0x000e700001147983 */ /* 0x000ee80000300800 */
[----:B------:R-:W3:Y:S04]  /*71950*/  LDL.LU R21, [R1+0xe74] ;  /* 0x000e740001157983 */ /* 0x000ee80000300800 */
[----:B0-----:R-:W4:Y:S04]  /*71960*/  LDL.LU R22, [R1+0xe78] ;  /* 0x000e780001167983 */ /* 0x001f280000300800 */
[----:B------:R-:W4:Y:S04]  /*71970*/  LDL.LU R23, [R1+0xe7c] ;  /* 0x000e7c0001177983 */ /* 0x000f280000300800 */
[----:B------:R0:W-:Y:S04]  /*71980*/  STL.64 [R1+0xbaf8], R6 ;  /* 0x00baf80601007387 */ /* 0x0001e80000100a00 */
[----:B------:R-:W2:Y:S04]  /*71990*/  LDL.LU R4, [R1+0xeb0] ;  /* 0x000eb00001047983 */ /* 0x000ea80000300800 */
[----:B------:R-:W2:Y:S04]  /*719a0*/  LDL.LU R5, [R1+0xeb4] ;  /* 0x000eb40001057983 */ /* 0x000ea80000300800 */
[----:B0-----:R-:W2:Y:S04]  /*719b0*/  LDL.LU R6, [R1+0xeb8] ;  /* 0x000eb80001067983 */ /* 0x001ea80000300800 */
[----:B------:R-:W2:Y:S04]  /*719c0*/  LDL.LU R7, [R1+0xebc] ;  /* 0x000ebc0001077983 */ /* 0x000ea80000300800 */
[----:B----4-:R-:W-:Y:S04]  /*719d0*/  STL.64 [R1+0xbad0], R22 ;  /* 0x00bad01601007387 */ /* 0x010fe80000100a00 */
[----:B---3--:R0:W-:Y:S04]  /*719e0*/  STL.64 [R1+0xbac8], R20 ;  /* 0x00bac81401007387 */ /* 0x0081e80000100a00 */
[----:B0-----:R-:W3:Y:S04]  /*719f0*/  LDL.LU R20, [R1+0xe80] ;  /* 0x000e800001147983 */ /* 0x001ee80000300800 */
[----:B------:R-:W3:Y:S04]  /*71a00*/  LDL.LU R21, [R1+0xe84] ;  /* 0x000e840001157983 */ /* 0x000ee80000300800 */
[----:B------:R-:W4:Y:S04]  /*71a10*/  LDL.LU R22, [R1+0xe88] ;  /* 0x000e880001167983 */ /* 0x000f280000300800 */
[----:B------:R-:W4:Y:S01]  /*71a20*/  LDL.LU R23, [R1+0xe8c] ;  /* 0x000e8c0001177983 */ /* 0x000f220000300800 */
[----:B------:R-:W-:Y:S01]  /*71a30*/  IMAD.MOV.U32 R18, RZ, RZ, R28 ;  /* 0x000000ffff127224 */ /* 0x000fe200078e001c */
[----:B------:R-:W-:-:S07]  /*71a40*/  MOV R19, R3 ;  /* 0x0000000300137202 */ /* 0x000fce0000000f00 */
[C---:B--2---:R-:W-:Y:S01]  /*71a50*/  HMMA.16816.F32.BF16 R16, R8.reuse, R18, R24 ;  /* 0x000000120810723c */ /* 0x044fe20000041818 */
[----:B----4-:R-:W-:Y:S04]  /*71a60*/  STL.64 [R1+0xbae8], R22 ;  /* 0x00bae81601007387 */ /* 0x010fe80000100a00 */
[----:B---3--:R0:W-:Y:S04]  /*71a70*/  STL.64 [R1+0xbae0], R20 ;  /* 0x00bae01401007387 */ /* 0x0081e80000100a00 */
[----:B0-----:R-:W2:Y:S04]  /*71a80*/  LDL.LU R20, [R1+0xe90] ;  /* 0x000e900001147983 */ /* 0x001ea80000300800 */
[----:B------:R-:W2:Y:S04]  /*71a90*/  LDL.LU R21, [R1+0xe94] ;  /* 0x000e940001157983 */ /* 0x000ea80000300800 */
[----:B------:R-:W2:Y:S04]  /*71aa0*/  LDL.LU R22, [R1+0xe98] ;  /* 0x000e980001167983 */ /* 0x000ea80000300800 */
[----:B------:R-:W2:Y:S04]  /*71ab0*/  LDL.LU R23, [R1+0xe9c] ;  /* 0x000e9c0001177983 */ /* 0x000ea80000300800 */
[----:B------:R-:W-:Y:S04]  /*71ac0*/  STL.64 [R1+0xba68], R14 ;  /* 0x00ba680e01007387 */ /* 0x000fe80000100a00 */
[----:B------:R0:W-:Y:S04]  /*71ad0*/  STL.64 [R1+0xba60], R12 ;  /* 0x00ba600c01007387 */ /* 0x0001e80000100a00 */
[----:B0-----:R-:W3:Y:S04]  /*71ae0*/  LDL.LU R12, [R1+0xea0] ;  /* 0x000ea000010c7983 */ /* 0x001ee80000300800 */
[----:B------:R-:W3:Y:S04]  /*71af0*/  LDL.LU R13, [R1+0xea4] ;  /* 0x000ea400010d7983 */ /* 0x000ee80000300800 */
[----:B------:R-:W3:Y:S04]  /*71b00*/  LDL.LU R14, [R1+0xea8] ;  /* 0x000ea800010e7983 */ /* 0x000ee80000300800 */
[----:B------:R-:W3:Y:S04]  /*71b10*/  LDL.LU R15, [R1+0xeac] ;  /* 0x000eac00010f7983 */ /* 0x000ee80000300800 */
[----:B------:R-:W4:Y:S04]  /*71b20*/  LDL.LU.64 R26, [R1+0xbb18] ;  /* 0x00bb1800011a7983 */ /* 0x000f280000300a00 */
[----:B------:R-:W4:Y:S04]  /*71b30*/  LDL.LU.64 R24, [R1+0xbb10] ;  /* 0x00bb100001187983 */ /* 0x000f280000300a00 */
[----:B------:R-:W-:Y:S04]  /*71b40*/  STL.64 [R1+0xee0], R16 ;  /* 0x000ee01001007387 */ /* 0x000fe80000100a00 */
[----:B------:R0:W-:Y:S04]  /*71b50*/  STL.64 [R1+0xee8], R18 ;  /* 0x000ee81201007387 */ /* 0x0001e80000100a00 */
[----:B0-----:R-:W4:Y:S02]  /*71b60*/  LDL.LU.64 R18, [R1+0xbb08] ;  /* 0x00bb080001127983 */ /* 0x001f240000300a00 */
[----:B----4-:R-:W-:-:S15]  /*71b70*/  HMMA.16816.F32.BF16 R24, R8, R18, R24 ;  /* 0x000000120818723c */ /* 0x010fde0000041818 */
        /* <DEDUP_REMOVED lines=10> */
[----:B------:R-:W2:-:S15]  /*71c20*/  LDL.LU.64 R6, [R1+0xbaf8] ;  /* 0x00baf80001067983 */ /* 0x000e9e0000300a00 */
[----:B------:R-:W-:-:S05]  /*71c30*/  NOP ;  /* 0x0000000000007918 */ /* 0x000fca0000000000 */
[----:B------:R-:W-:Y:S04]  /*71c40*/  STL.64 [R1+0xec0], R24 ;  /* 0x000ec01801007387 */ /* 0x000fe80000100a00 */
[----:B------:R0:W-:Y:S04]  /*71c50*/  STL.64 [R1+0xec8], R26 ;  /* 0x000ec81a01007387 */ /* 0x0001e80000100a00 */
[----:B0-----:R-:W3:Y:S02]  /*71c60*/  LDL.LU.64 R26, [R1+0xbaf0] ;  /* 0x00baf000011a7983 */ /* 0x001ee40000300a00 */
[----:B---3--:R-:W-:Y:S02]  /*71c70*/  HMMA.16816.F32.BF16 R24, R8, R26, R12 ;  /* 0x0000001a0818723c */ /* 0x008fe4000004180c */
[----:B------:R-:W3:-:S15]  /*71c80*/  LDL.LU R12, [R1+0xe30] ;  /* 0x000e3000010c7983 */ /* 0x000ede0000300800 */
[----:B------:R-:W-:-:S06]  /*71c90*/  NOP ;  /* 0x0000000000007918 */ /* 0x000fcc0000000000 */
[----:B------:R-:W-:Y:S04]  /*71ca0*/  STL.64 [R1+0xeb0], R24 ;  /* 0x000eb01801007387 */ /* 0x000fe80000100a00 */
[----:B------:R-:W-:Y:S04]  /*71cb0*/  STL.64 [R1+0xeb8], R26 ;  /* 0x000eb81a01007387 */ /* 0x000fe80000100a00 */
[----:B------:R-:W3:Y:S04]  /*71cc0*/  LDL.LU R13, [R1+0xe34] ;  /* 0x000e3400010d7983 */ /* 0x000ee80000300800 */
[----:B------:R-:W4:Y:S04]  /*71cd0*/  LDL.LU R14, [R1+0xe38] ;  /* 0x000e3800010e7983 */ /* 0x000f280000300800 */
[----:B------:R-:W4:Y:S01]  /*71ce0*/  LDL.LU R15, [R1+0xe3c] ;  /* 0x000e3c00010f7983 */ /* 0x000f220000300800 */
[C---:B--2---:R-:W-:Y:S03]  /*71cf0*/  HMMA.16816.F32.BF16 R4, R8.reuse, R6, R20 ;  /* 0x000000060804723c */ /* 0x044fe60000041814 */
[----:B----4-:R-:W-:Y:S04]  /*71d00*/  STL.64 [R1+0xba88], R14 ;  /* 0x00ba880e01007387 */ /* 0x010fe80000100a00 */
[----:B---3--:R0:W-:Y:S04]  /*71d10*/  STL.64 [R1+0xba80], R12 ;  /* 0x00ba800c01007387 */ /* 0x0081e80000100a00 */
[----:B0-----:R-:W2:Y:S04]  /*71d20*/  LDL.LU R12, [R1+0xe40] ;  /* 0x000e4000010c7983 */ /* 0x001ea80000300800 */
[----:B------:R-:W2:Y:S04]  /*71d30*/  LDL.LU R13, [R1+0xe44] ;  /* 0x000e4400010d7983 */ /* 0x000ea80000300800 */
[----:B------:R-:W2:Y:S04]  /*71d40*/  LDL.LU R14, [R1+0xe48] ;  /* 0x000e4800010e7983 */ /* 0x000ea80000300800 */
[----:B------:R-:W2:Y:S04]  /*71d50*/  LDL.LU R15, [R1+0xe4c] ;  /* 0x000e4c00010f7983 */ /* 0x000ea80000300800 */
[----:B------:R-:W3:Y:S04]  /*71d60*/  LDL.LU R24, [R1+0x450] ;  /* 0x0004500001187983 */ /* 0x000ee80000300800 */
        /* <DEDUP_REMOVED lines=17> */
[----:B------:R-:W4:-:S15]  /*71e80*/  LDL.LU.64 R22, [R1+0xbab8] ;  /* 0x00bab80001167983 */ /* 0x000f1e0000300a00 */
[----:B------:R-:W-:-:S06]  /*71e90*/  NOP ;  /* 0x0000000000007918 */ /* 0x000fcc0000000000 */
[----:B------:R-:W-:Y:S04]  /*71ea0*/  STL.64 [R1+0xe80], R4 ;  /* 0x000e800401007387 */ /* 0x000fe80000100a00 */
[----:B------:R0:W-:Y:S04]  /*71eb0*/  STL.64 [R1+0xe88], R6 ;  /* 0x000e880601007387 */ /* 0x0001e80000100a00 */
[----:B0-----:R-:W2:Y:S04]  /*71ec0*/  LDL.LU.64 R6, [R1+0xbab0] ;  /* 0x00bab00001067983 */ /* 0x001ea80000300a00 */
[----:B------:R-:W2:Y:S01]  /*71ed0*/  LDL.LU.64 R4, [R1+0xbaa8] ;  /* 0x00baa80001047983 */ /* 0x000ea20000300a00 */
[----:B----4-:R-:W-:Y:S01]  /*71ee0*/  IMAD.MOV.U32 R3, RZ, RZ, R23 ;  /* 0x000000ffff037224 */ /* 0x010fe200078e0017 */
[----:B--2---:R-:W-:-:S15]  /*71ef0*/  HMMA.16816.F32.BF16 R4, R8, R22, R4 ;  /* 0x000000160804723c */ /* 0x004fde0000041804 */
[----:B------:R-:W-:-:S08]  /*71f00*/  NOP ;  /* 0x0000000000007918 */ /* 0x000fd00000000000 */
[----:B------:R0:W-:Y:S04]  /*71f10*/  STL.64 [R1+0xe70], R4 ;  /* 0x000e700401007387 */ /* 0x0001e80000100a00 */
[----:B------:R1:W-:Y:S01]  /*71f20*/  STL.64 [R1+0xe78], R6 ;  /* 0x000e780601007387 */ /* 0x0003e20000100a00 */
[----:B0-----:R-:W-:-:S03]  /*71f30*/  IMAD.MOV.U32 R4, RZ, RZ, R22 ;  /* 0x000000ffff047224 */ /* 0x001fc600078e0016 */
[----:B-1----:R-:W2:Y:S04]  /*71f40*/  LDL.LU.64 R6, [R1+0xbaa0] ;  /* 0x00baa00001067983 */ /* 0x002ea80000300a00 */
[----:B------:R-:W4:Y:S02]  /*71f50*/  LDL.LU.64 R22, [R1+0xba98] ;  /* 0x00ba980001167983 */ /* 0x000f240000300a00 */
[----:B----4-:R-:W-:Y:S06]  /*71f60*/  HMMA.16816.F32.BF16 R16, R8, R22, R16 ;  /* 0x000000160810723c */ /* 0x010fec0000041810 */
[----:B------:R-:W-:-:S15]  /*71f70*/  IMAD.MOV.U32 R5, RZ, RZ, R23 ;  /* 0x000000ffff057224 */ /* 0x000fde00078e0017 */
[----:B------:R-:W-:-:S02]  /*71f80*/  NOP ;  /* 0x0000000000007918 */ /* 0x000fc40000000000 */
[----:B------:R0:W-:Y:S04]  /*71f90*/  STL.64 [R1+0xe60], R16 ;  /* 0x000e601001007387 */ /* 0x0001e80000100a00 */
[----:B------:R-:W-:Y:S01]  /*71fa0*/  STL.64 [R1+0xe68], R18 ;  /* 0x000e681201007387 */ /* 0x000fe20000100a00 */
[----:B0-----:R-:W-:-:S03]  /*71fb0*/  IMAD.MOV.U32 R16, RZ, RZ, R22 ;  /* 0x000000ffff107224 */ /* 0x001fc600078e0016 */
[----:B------:R-:W4:Y:S04]  /*71fc0*/  LDL.LU.64 R22, [R1+0xba90] ;  /* 0x00ba900001167983 */ /* 0x000f280000300a00 */
[----:B--2---:R-:W-:Y:S04]  /*71fd0*/  STL.64 [R1+0xba40], R6 ;  /* 0x00ba400601007387 */ /* 0x004fe80000100a00 */
[----:B------:R0:W-:Y:S04]  /*71fe0*/  STL.64 [R1+0xba38], R4 ;  /* 0x00ba380401007387 */ /* 0x0001e80000100a00 */
[----:B0-----:R-:W2:Y:S04]  /*71ff0*/  LDL.LU R4, [R1+0x3c0] ;  /* 0x0003c00001047983 */ /* 0x001ea80000300800 */
[----:B------:R-:W2:Y:S04]  /*72000*/  LDL.LU R5, [R1+0x3c4] ;  /* 0x0003c40001057983 */ /* 0x000ea80000300800 */
[----:B------:R-:W2:Y:S04]  /*72010*/  LDL.LU R6, [R1+0x3c8] ;  /* 0x0003c80001067983 */ /* 0x000ea80000300800 */
[----:B------:R-:W2:Y:S01]  /*72020*/  LDL.LU R7, [R1+0x3cc] ;  /* 0x0003cc0001077983 */ /* 0x000ea20000300800 */
        /* <DEDUP_REMOVED lines=8> */
[----:B------:R-:W2:Y:S04]  /*720b0*/  LDL.LU.64 R20, [R1+0xba70] ;  /* 0x00ba700001147983 */ /* 0x000ea80000300a00 */
[----:B------:R-:W-:Y:S04]  /*720c0*/  STL [R1+0xba30], R18 ;  /* 0x00ba301201007387 */ /* 0x000fe80000100800 */
[----:B------:R0:W-:Y:S04]  /*720d0*/  STL.64 [R1+0xba28], R16 ;  /* 0x00ba281001007387 */ /* 0x0001e80000100a00 */
[----:B0-----:R-:W2:Y:S04]  /*720e0*/  LDL.LU R16, [R1+0xbc0] ;  /* 0x000bc00001107983 */ /* 0x001ea80000300800 */
[----:B------:R-:W2:Y:S04]  /*720f0*/  LDL.LU R17, [R1+0xbc4] ;  /* 0x000bc40001117983 */ /* 0x000ea80000300800 */
[----:B------:R-:W2:Y:S04]  /*72100*/  LDL.LU R18, [R1+0xbc8] ;  /* 0x000bc80001127983 */ /* 0x000ea80000300800 */
[----:B------:R-:W2:Y:S01]  /*72110*/  LDL.LU R19, [R1+0xbcc] ;  /* 0x000bcc0001137983 */ /* 0x000ea20000300800 */
[----:B----4-:R-:W-:-:S15]  /*72120*/  HMMA.16816.F32.BF16 R12, R8, R22, R12 ;  /* 0x00000016080c723c */ /* 0x010fde000004180c */
[----:B------:R-:W-:-:S08]  /*72130*/  NOP ;  /* 0x0000000000007918 */ /* 0x000fd00000000000 */
[----:B------:R-:W-:Y:S04]  /*72140*/  STL.64 [R1+0xe40], R12 ;  /* 0x000e400c01007387 */ /* 0x000fe80000100a00 */
[----:B------:R0:W-:Y:S04]  /*72150*/  STL.64 [R1+0xe48], R14 ;  /* 0x000e480e01007387 */ /* 0x0001e80000100a00 */
[----:B0-----:R-:W3:Y:S04]  /*72160*/  LDL.LU.64 R14, [R1+0xba68] ;  /* 0x00ba6800010e7983 */ /* 0x001ee80000300a00 */
[----:B------:R-:W4:Y:S04]  /*72170*/  LDL.LU.64 R12, [R1+0xba60] ;  /* 0x00ba6000010c7983 */ /* 0x000f280000300a00 */
[----:B------:R4:W-:Y:S01]  /*72180*/  STL.64 [R1+0xb950], R22 ;  /* 0x00b9501601007387 */ /* 0x0009e20000100a00 */
[----:B---3--:R-:W-:Y:S03]  /*72190*/  HMMA.16816.F32.BF16 R8, R8, R14, R24 ;  /* 0x0000000e0808723c */ /* 0x008fe60000041818 */
[----:B------:R-:W2:Y:S01]  /*721a0*/  LDL.LU.64 R26, [R1+0xba58] ;  /* 0x00ba5800011a7983 */ /* 0x000ea20000300a00 */
[----:B----4-:R-:W-:-:S02]  /*721b0*/  IMAD.MOV.U32 R22, RZ, RZ, R13 ;  /* 0x000000ffff167224 */ /* 0x010fc400078e000d */
[----:B------:R-:W-:Y:S01]  /*721c0*/  IMAD.MOV.U32 R23, RZ, RZ, R12 ;  /* 0x000000ffff177224 */ /* 0x000fe200078e000c */
[----:B------:R-:W2:Y:S04]  /*721d0*/  LDL.LU.64 R14, [R1+0xba50] ;  /* 0x00ba5000010e7983 */ /* 0x000ea80000300a00 */
[----:B------:R-:W2:-:S12]  /*721e0*/  LDL.LU.64 R12, [R1+0xba48] ;  /* 0x00ba4800010c7983 */ /* 0x000e980000300a00 */
[----:B------:R0:W-:Y:S04]  /*721f0*/  STL.64 [R1+0x450], R8 ;  /* 0x0004500801007387 */ /* 0x0001e80000100a00 */
[----:B------:R1:W-:Y:S04]  /*72200*/  STL.64 [R1+0x458], R10 ;  /* 0x0004580a01007387 */ /* 0x0003e80000100a00 */
[----:B0-----:R-:W3:Y:S04]  /*72210*/  LDL.LU R8, [R1+0x3b0] ;  /* 0x0003b00001087983 */ /* 0x001ee80000300800 */
[----:B------:R-:W3:Y:S04]  /*72220*/  LDL.LU R9, [R1+0x3b4] ;  /* 0x0003b40001097983 */ /* 0x000ee80000300800 */
[----:B-1----:R-:W3:Y:S04]  /*72230*/  LDL.LU R10, [R1+0x3b8] ;  /* 0x0003b800010a7983 */ /* 0x002ee80000300800 */
[----:B------:R-:W3:Y:S01]  /*72240*/  LDL.LU R11, [R1+0x3bc] ;  /* 0x0003bc00010b7983 */ /* 0x000ee20000300800 */
[----:B--2---:R-:W-:-:S15]  /*72250*/  HMMA.16816.F32.BF16 R4, R12, R26, R4 ;  /* 0x0000001a0c04723c */ /* 0x004fde0000041804 */
[----:B------:R-:W-:-:S08]  /*72260*/  NOP ;  /* 0x0000000000007918 */ /* 0x000fd00000000000 */
[----:B------:R-:W-:Y:S04]  /*72270*/  STL.64 [R1+0x3c0], R4 ;  /* 0x0003c00401007387 */ /* 0x000fe80000100a00 */
[----:B------:R0:W-:Y:S04]  /*72280*/  STL.64 [R1+0x3c8], R6 ;  /* 0x0003c80601007387 */ /* 0x0001e80000100a00 */
[----:B0-----:R-:W3:Y:S04]  /*72290*/  LDL.LU.64 R6, [R1+0xba40] ;  /* 0x00ba400001067983 */ /* 0x001ee80000300a00 */
[----:B------:R-:W2:Y:S04]  /*722a0*/  LDL.LU.64 R4, [R1+0xba38] ;  /* 0x00ba380001047983 */ /* 0x000ea80000300a00 */
[----:B------:R0:W-:Y:S04]  /*722b0*/  STL.64 [R1+0xb948], R26 ;  /* 0x00b9481a01007387 */ /* 0x0001e80000100a00 */
[----:B------:R-:W4:Y:S04]  /*722c0*/  LDL.LU R24, [R1+0xbb0] ;  /* 0x000bb00001187983 */ /* 0x000f280000300800 */
[----:B------:R-:W4:Y:S04]  /*722d0*/  LDL.LU R25, [R1+0xbb4] ;  /* 0x000bb40001197983 */ /* 0x000f280000300800 */
[----:B0-----:R-:W4:Y:S04]  /*722e0*/  LDL.LU R26, [R1+0xbb8] ;  /* 0x000bb800011a7983 */ /* 0x001f280000300800 */
[----:B------:R-:W4:Y:S01]  /*722f0*/  LDL.LU R27, [R1+0xbbc] ;  /* 0x000bbc00011b7983 */ /* 0x000f220000300800 */
[----:B---3--:R-:W-:Y:S06]  /*72300*/  HMMA.16816.F32.BF16 R8, R12, R6, R8 ;  /* 0x000000060c08723c */ /* 0x008fec0000041808 */
[----:B------:R-:W-:-:S15]  /*72310*/  STL.64 [R1+0xba08], R6 ;  /* 0x00ba080601007387 */ /* 0x000fde0000100a00 */
[----:B------:R-:W-:-:S02]  /*72320*/  NOP ;  /* 0x0000000000007918 */ /* 0x000fc40000000000 */
[----:B------:R-:W-:Y:S04]  /*72330*/  STL.64 [R1+0x3b0], R8 ;  /* 0x0003b00801007387 */ /* 0x000fe80000100a00 */
[----:B------:R-:W-:Y:S04]  /*72340*/  STL.64 [R1+0x3b8], R10 ;  /* 0x0003b80a01007387 */ /* 0x000fe80000100a00 */
[----:B------:R-:W0:Y:S04]  /*72350*/  LDSM.16.MT88.4 R8, [R29+UR4+0x2180] ;  /* 0x002180041d08783b */ /* 0x000e280008004200 */
[----:B0-----:R0:W-:Y:S04]  /*72360*/  STL.64 [R1+0xb7f8], R10 ;  /* 0x00b7f80a01007387 */ /* 0x0011e80000100a00 */
[----:B------:R-:W-:Y:S04]  /*72370*/  STL.64 [R1+0xb7f0], R8 ;  /* 0x00b7f00801007387 */ /* 0x000fe80000100a00 */
[----:B0-----:R-:W3:Y:S04]  /*72380*/  LDL.64 R10, [R1+0x18] ;  /* 0x00001800010a7983 */ /* 0x001ee80000100a00 */
[----:B---3--:R0:W-:Y:S02]  /*72390*/  STL.64 [R1+0xb958], R10 ;  /* 0x00b9580a01007387 */ /* 0x0081e40000100a00 */
[----:B0-----:R-:W-:-:S02]  /*723a0*/  IMAD.MOV.U32 R10, RZ, RZ, R21 ;  /* 0x000000ffff0a7224 */ /* 0x001fc400078e0015 */
[----:B------:R-:W-:-:S07]  /*723b0*/  IMAD.MOV.U32 R11, RZ, RZ, R20 ;  /* 0x000000ffff0b7224 */ /* 0x000fce00078e0014 */
[----:B------:R-:W-:Y:S01]  /*723c0*/  HMMA.16816.F32.BF16 R8, R12, R10, R16 ;  /* 0x0000000a0c08723c */ /* 0x000fe20000041810 */
[----:B------:R-:W3:Y:S04]  /*723d0*/  LDL.LU R18, [R1+0xba30] ;  /* 0x00ba300001127983 */ /* 0x000ee80000300800 */
[----:B------:R-:W2:-:S15]  /*723e0*/  LDL.LU.64 R16, [R1+0xba28] ;  /* 0x00ba280001107983 */ /* 0x000e9e0000300a00 */
[----:B------:R-:W-:-:S03]  /*723f0*/  NOP ;  /* 0x0000000000007918 */ /* 0x000fc60000000000 */
[----:B------:R-:W-:Y:S04]  /*72400*/  STL.64 [R1+0x1210], R8 ;  /* 0x0012100801007387 */ /* 0x000fe80000100a00 */
[----:B------:R4:W-:Y:S02]  /*72410*/  STL.64 [R1+0x1218], R10 ;  /* 0x0012180a01007387 */ /* 0x0009e40000100a00 */
[----:B----4-:R-:W-:Y:S02]  /*72420*/  HMMA.16816.F32.BF16 R8, R12, R22, R24 ;  /* 0x000000160c08723c */ /* 0x010fe40000041818 */
[----:B------:R-:W4:-:S15]  /*72430*/  LDL.LU R24, [R1+0xb00] ;  /* 0x000b000001187983 */ /* 0x000f1e0000300800 */
[----:B------:R-:W-:-:S06]  /*72440*/  NOP ;  /* 0x0000000000007918 */ /* 0x000fcc0000000000 */
[----:B------:R0:W-:Y:S04]  /*72450*/  STL.64 [R1+0xbc0], R8 ;  /* 0x000bc00801007387 */ /* 0x0001e80000100a00 */
[----:B------:R1:W-:Y:S04]  /*72460*/  STL.64 [R1+0xbc8], R10 ;  /* 0x000bc80a01007387 */ /* 0x0003e80000100a00 */
[----:B------:R-:W4:Y:S04]  /*72470*/  LDL.LU R25, [R1+0xb04] ;  /* 0x000b040001197983 */ /* 0x000f280000300800 */
[----:B------:R-:W4:Y:S04]  /*72480*/  LDL.LU R26, [R1+0xb08] ;  /* 0x000b0800011a7983 */ /* 0x000f280000300800 */
[----:B------:R-:W4:Y:S01]  /*72490*/  LDL.LU R27, [R1+0xb0c] ;  /* 0x000b0c00011b7983 */ /* 0x000f220000300800 */
[----:B---3--:R-:W-:-:S02]  /*724a0*/  IMAD.MOV.U32 R22, RZ, RZ, R18 ;  /* 0x000000ffff167224 */ /* 0x008fc400078e0012 */
[----:B--2---:R-:W-:Y:S01]  /*724b0*/  IMAD.MOV.U32 R23, RZ, RZ, R17 ;  /* 0x000000ffff177224 */ /* 0x004fe200078e0011 */
[----:B----4-:R2:W-:Y:S04]  /*724c0*/  STL.64 [R1+0xb968], R26 ;  /* 0x00b9681a01007387 */ /* 0x0105e80000100a00 */
[----:B------:R-:W-:Y:S04]  /*724d0*/  STL.64 [R1+0xb960], R24 ;  /* 0x00b9601801007387 */ /* 0x000fe80000100a00 */
[----:B------:R-:W-:Y:S04]  /*724e0*/  STL.64 [R1+0xb970], R22 ;  /* 0x00b9701601007387 */ /* 0x000fe80000100a00 */
[----:B0-----:R-:W3:Y:S04]  /*724f0*/  LDL.LU R8, [R1+0xb10] ;  /* 0x000b100001087983 */ /* 0x001ee80000300800 */
[----:B------:R-:W3:Y:S04]  /*72500*/  LDL.LU R9, [R1+0xb14] ;  /* 0x000b140001097983 */ /* 0x000ee80000300800 */
[----:B-1----:R-:W4:Y:S04]  /*72510*/  LDL.LU R10, [R1+0xb18] ;  /* 0x000b1800010a7983 */ /* 0x002f280000300800 */
[----:B------:R-:W4:Y:S01]  /*72520*/  LDL.LU R11, [R1+0xb1c] ;  /* 0x000b1c00010b7983 */ /* 0x000f220000300800 */
[----:B--2---:R-:W-:Y:S01]  /*72530*/  MOV R26, R16 ;  /* 0x00000010001a7202 */ /* 0x004fe20000000f00 */
[----:B------:R-:W-:-:S02]  /*72540*/  IMAD.MOV.U32 R27, RZ, RZ, R5 ;  /* 0x000000ffff1b7224 */ /* 0x000fc400078e0005 */
[----:B----4-:R0:W-:Y:S04]  /*72550*/  STL.64 [R1+0xb980], R10 ;  /* 0x00b9800a01007387 */ /* 0x0101e80000100a00 */
[----:B---3--:R-:W-:Y:S04]  /*72560*/  STL.64 [R1+0xb978], R8 ;  /* 0x00b9780801007387 */ /* 0x008fe80000100a00 */
[----:B------:R1:W-:Y:S01]  /*72570*/  STL.64 [R1+0xb988], R26 ;  /* 0x00b9881a01007387 */ /* 0x0003e20000100a00 */
[----:B0-----:R-:W-:Y:S02]  /*72580*/  IMAD.MOV.U32 R10, RZ, RZ, R4 ;  /* 0x000000ffff0a7224 */ /* 0x001fe400078e0004 */
[----:B------:R-:W-:-:S05]  /*72590*/  IMAD.MOV.U32 R11, RZ, RZ, R3 ;  /* 0x000000ffff0b7224 */ /* 0x000fca00078e0003 */
[----:B------:R-:W-:Y:S04]  /*725a0*/  STL.64 [R1+0xb990], R10 ;  /* 0x00b9900a01007387 */ /* 0x000fe80000100a00 */
[----:B------:R-:W2:Y:S04]  /*725b0*/  LDL.LU R24, [R1+0xb30] ;  /* 0x000b300001187983 */ /* 0x000ea80000300800 */
[----:B------:R-:W2:Y:S04]  /*725c0*/  LDL.LU R25, [R1+0xb34] ;  /* 0x000b340001197983 */ /* 0x000ea80000300800 */
[----:B-1----:R-:W3:Y:S04]  /*725d0*/  LDL.LU R26, [R1+0xb38] ;  /* 0x000b3800011a7983 */ /* 0x002ee80000300800 */
[----:B------:R-:W3:Y:S04]  /*725e0*/  LDL.LU R27, [R1+0xb3c] ;  /* 0x000b3c00011b7983 */ /* 0x000ee80000300800 */
[----:B---3--:R-:W-:Y:S04]  /*725f0*/  STL.64 [R1+0xb9a0], R26 ;  /* 0x00b9a01a01007387 */ /* 0x008fe80000100a00 */
[----:B--2---:R0:W-:Y:S04]  /*72600*/  STL.64 [R1+0xb998], R24 ;  /* 0x00b9981801007387 */ /* 0x0041e80000100a00 */
[----:B0-----:R-:W2:Y:S04]  /*72610*/  LDL.LU R24, [R1+0xb40] ;  /* 0x000b400001187983 */ /* 0x001ea80000300800 */
[----:B------:R-:W2:Y:S04]  /*72620*/  LDL.LU R25, [R1+0xb44] ;  /* 0x000b440001197983 */ /* 0x000ea80000300800 */
[----:B------:R-:W3:Y:S04]  /*72630*/  LDL.LU R26, [R1+0xb48] ;  /* 0x000b4800011a7983 */ /* 0x000ee80000300800 */
[----:B------:R-:W3:Y:S04]  /*72640*/  LDL.LU R27, [R1+0xb4c] ;  /* 0x000b4c00011b7983 */ /* 0x000ee80000300800 */
[----:B---3--:R0:W-:Y:S04]  /*72650*/  STL.64 [R1+0xb9b0], R26 ;  /* 0x00b9b01a01007387 */ /* 0x0081e80000100a00 */
[----:B--2---:R-:W-:Y:S04]  /*72660*/  STL.64 [R1+0xb9a8], R24 ;  /* 0x00b9a81801007387 */ /* 0x004fe80000100a00 */
[----:B------:R-:W2:Y:S04]  /*72670*/  LDL.LU R4, [R1+0xb90] ;  /* 0x000b900001047983 */ /* 0x000ea80000300800 */
[----:B------:R-:W2:Y:S04]  /*72680*/  LDL.LU R5, [R1+0xb94] ;  /* 0x000b940001057983 */ /* 0x000ea80000300800 */
[----:B------:R-:W3:Y:S04]  /*72690*/  LDL.LU R6, [R1+0xb98] ;  /* 0x000b980001067983 */ /* 0x000ee80000300800 */
[----:B------:R-:W3:Y:S01]  /*726a0*/  LDL.LU R7, [R1+0xb9c] ;  /* 0x000b9c0001077983 */ /* 0x000ee20000300800 */
[----:B0-----:R-:W-:-:S02]  /*726b0*/  IMAD.MOV.U32 R26, RZ, RZ, R2 ;  /* 0x000000ffff1a7224 */ /* 0x001fc400078e0002 */
[----:B------:R-:W-:Y:S01]  /*726c0*/  IMAD.MOV.U32 R27, RZ, RZ, R0 ;  /* 0x000000ffff1b7224 */ /* 0x000fe200078e0000 */
[----:B---3--:R-:W-:Y:S04]  /*726d0*/  STL.64 [R1+0xba20], R6 ;  /* 0x00ba200601007387 */ /* 0x008fe80000100a00 */
[----:B--2---:R0:W-:Y:S04]  /*726e0*/  STL.64 [R1+0xba18], R4 ;  /* 0x00ba180401007387 */ /* 0x0041e80000100a00 */
[----:B0-----:R-:W2:Y:S04]  /*726f0*/  LDL.LU R4, [R1+0xba0] ;  /* 0x000ba00001047983 */ /* 0x001ea80000300800 */
[----:B------:R-:W2:Y:S04]  /*72700*/  LDL.LU R5, [R1+0xba4] ;  /* 0x000ba40001057983 */ /* 0x000ea80000300800 */
[----:B------:R-:W2:Y:S04]  /*72710*/  LDL.LU R6, [R1+0xba8] ;  /* 0x000ba80001067983 */ /* 0x000ea80000300800 */
[----:B------:R-:W2:Y:S04]  /*72720*/  LDL.LU R7, [R1+0xbac] ;  /* 0x000bac0001077983 */ /* 0x000ea80000300800 */
[----:B------:R-:W2:Y:S04]  /*72730*/  LDL.64 R18, [R1+0xc8] ;  /* 0x0000c80001127983 */ /* 0x000ea80000100a00 */
[----:B------:R0:W-:Y:S04]  /*72740*/  STL.64 [R1+0xb9c0], R26 ;  /* 0x00b9c01a01007387 */ /* 0x0001e80000100a00 */
[----:B0-----:R-:W3:Y:S04]  /*72750*/  LDL.64 R26, [R1+0x88] ;  /* 0x00008800011a7983 */ /* 0x001ee80000100a00 */
[----:B---3--:R0:W-:Y:S04]  /*72760*/  STL.64 [R1+0xb9d8], R26 ;  /* 0x00b9d81a01007387 */ /* 0x0081e80000100a00 */
[----:B0-----:R-:W3:Y:S04]  /*72770*/  LDL.64 R26, [R1+0x98] ;  /* 0x00009800011a7983 */ /* 0x001ee80000100a00 */
[----:B---3--:R-:W-:Y:S04]  /*72780*/  STL.64 [R1+0xb9f0], R26 ;  /* 0x00b9f01a01007387 */ /* 0x008fe80000100a00 */
[----:B------:R-:W3:Y:S04]  /*72790*/  LDL.64 R10, [R1+0x68] ;  /* 0x00006800010a7983 */ /* 0x000ee80000100a00 */
[----:B---3--:R0:W-:Y:S04]  /*727a0*/  STL.64 [R1+0xb9b8], R10 ;  /* 0x00b9b80a01007387 */ /* 0x0081e80000100a00 */
[----:B------:R-:W3:Y:S04]  /*727b0*/  LDL.LU R8, [R1+0xb50] ;  /* 0x000b500001087983 */ /* 0x000ee80000300800 */
[----:B------:R-:W3:Y:S04]  /*727c0*/  LDL.LU R9, [R1+0xb54] ;  /* 0x000b540001097983 */ /* 0x000ee80000300800 */
[----:B0-----:R-:W4:Y:S04]  /*727d0*/  LDL.LU R10, [R1+0xb58] ;  /* 0x000b5800010a7983 */ /* 0x001f280000300800 */
[----:B------:R-:W4:Y:S04]  /*727e0*/  LDL.LU R11, [R1+0xb5c] ;  /* 0x000b5c00010b7983 */ /* 0x000f280000300800 */
[----:B------:R-:W2:Y:S04]  /*727f0*/  LDL.64 R26, [R1+0xa8] ;  /* 0x0000a800011a7983 */ /* 0x000ea80000100a00 */
[----:B----4-:R-:W-:Y:S04]  /*72800*/  STL.64 [R1+0xb9d0], R10 ;  /* 0x00b9d00a01007387 */ /* 0x010fe80000100a00 */
[----:B---3--:R0:W-:Y:S04]  /*72810*/  STL.64 [R1+0xb9c8], R8 ;  /* 0x00b9c80801007387 */ /* 0x0081e80000100a00 */
[----:B0-----:R-:W3:Y:S04]  /*72820*/  LDL.LU R8, [R1+0xb60] ;  /* 0x000b600001087983 */ /* 0x001ee80000300800 */
[----:B------:R-:W3:Y:S04]  /*72830*/  LDL.LU R9, [R1+0xb64] ;  /* 0x000b640001097983 */ /* 0x000ee80000300800 */
[----:B------:R-:W4:Y:S04]  /*72840*/  LDL.LU R10, [R1+0xb68] ;  /* 0x000b6800010a7983 */ /* 0x000f280000300800 */
[----:B------:R-:W4:Y:S01]  /*72850*/  LDL.LU R11, [R1+0xb6c] ;  /* 0x000b6c00010b7983 */ /* 0x000f220000300800 */
[----:B--2---:R-:W-:Y:S03]  /*72860*/  HMMA.16816.F32.BF16 R4, R12, R18, R4 ;  /* 0x000000120c04723c */ /* 0x004fe60000041804 */
[----:B----4-:R-:W-:Y:S04]  /*72870*/  STL.64 [R1+0xb9e8], R10 ;  /* 0x00b9e80a01007387 */ /* 0x010fe80000100a00 */
[----:B---3--:R0:W-:Y:S04]  /*72880*/  STL.64 [R1+0xb9e0], R8 ;  /* 0x00b9e00801007387 */ /* 0x0081e80000100a00 */
[----:B0-----:R-:W2:Y:S04]  /*72890*/  LDL.LU R8, [R1+0xb70] ;  /* 0x000b700001087983 */ /* 0x001ea80000300800 */
[----:B------:R-:W2:Y:S04]  /*728a0*/  LDL.LU R9, [R1+0xb74] ;  /* 0x000b740001097983 */ /* 0x000ea80000300800 */
[----:B------:R-:W3:Y:S04]  /*728b0*/  LDL.LU R10, [R1+0xb78] ;  /* 0x000b7800010a7983 */ /* 0x000ee80000300800 */
[----:B------:R-:W3:Y:S01]  /*728c0*/  LDL.LU R11, [R1+0xb7c] ;  /* 0x000b7c00010b7983 */ /* 0x000ee20000300800 */
[----:B------:R-:W-:-:S02]  /*728d0*/  IMAD.MOV.U32 R3, RZ, RZ, R18 ;  /* 0x000000ffff037224 */ /* 0x000fc400078e0012 */
[----:B------:R-:W-:Y:S01]  /*728e0*/  IMAD.MOV.U32 R2, RZ, RZ, R19 ;  /* 0x000000ffff027224 */ /* 0x000fe200078e0013 */
[----:B---3--:R-:W-:Y:S04]  /*728f0*/  STL.64 [R1+0xba00], R10 ;  /* 0x00ba000a01007387 */ /* 0x008fe80000100a00 */
[----:B--2---:R0:W-:Y:S04]  /*72900*/  STL.64 [R1+0xb9f8], R8 ;  /* 0x00b9f80801007387 */ /* 0x0041e80000100a00 */
        /* <DEDUP_REMOVED lines=8> */
[----:B------:R-:W-:Y:S04]  /*72990*/  STL.64 [R1+0xbb0], R4 ;  /* 0x000bb00401007387 */ /* 0x000fe80000100a00 */
[----:B------:R0:W-:Y:S04]  /*729a0*/  STL.64 [R1+0xbb8], R6 ;  /* 0x000bb80601007387 */ /* 0x0001e80000100a00 */
[----:B0-----:R-:W4:Y:S04]  /*729b0*/  LDL.LU.64 R6, [R1+0xba20] ;  /* 0x00ba200001067983 */ /* 0x001f280000300a00 */
[----:B------:R-:W4:Y:S04]  /*729c0*/  LDL.LU.64 R4, [R1+0xba18] ;  /* 0x00ba180001047983 */ /* 0x000f280000300a00 */
[----:B------:R-:W4:Y:S04]  /*729d0*/  LDL.LU.64 R18, [R1+0xba10] ;  /* 0x00ba100001127983 */ /* 0x000f280000300a00 */
[----:B------:R-:W-:Y:S04]  /*729e0*/  STL [R1+0xb924], R2 ;  /* 0x00b9240201007387 */ /* 0x000fe80000100800 */
[----:B------:R-:W-:Y:S01]  /*729f0*/  STL [R1+0xb920], R3 ;  /* 0x00b9200301007387 */ /* 0x000fe20000100800 */
[----:B------:R-:W-:-:S02]  /*72a00*/  IMAD.MOV.U32 R29, RZ, RZ, R26 ;  /* 0x000000ffff1d7224 */ /* 0x000fc400078e001a */
[----:B------:R-:W-:Y:S01]  /*72a10*/  IMAD.MOV.U32 R28, RZ, RZ, R27 ;  /* 0x000000ffff1c7224 */ /* 0x000fe200078e001b */
[C---:B--2---:R-:W-:Y:S06]  /*72a20*/  HMMA.16816.F32.BF16 R8, R12.reuse, R26, R8 ;  /* 0x0000001a0c08723c */ /* 0x044fec0000041808 */
[----:B----4-:R-:W-:-:S15]  /*72a30*/  HMMA.16816.F32.BF16 R4, R12, R18, R4 ;  /* 0x000000120c04723c */ /* 0x010fde0000041804 */
[----:B------:R-:W-:-:S08]  /*72a40*/  NOP ;  /* 0x0000000000007918 */ /* 0x000fd00000000000 */
[----:B------:R0:W-:Y:S04]  /*72a50*/  STL.64 [R1+0xba0], R4 ;  /* 0x000ba00401007387 */ /* 0x0001e80000100a00 */
[----:B------:R1:W-:Y:S01]  /*72a60*/  STL.64 [R1+0xba8], R6 ;  /* 0x000ba80601007387 */ /* 0x0003e20000100a00 */
[----:B0-----:R-:W-:-:S03]  /*72a70*/  IMAD.MOV.U32 R4, RZ, RZ, R19 ;  /* 0x000000ffff047224 */ /* 0x001fc600078e0013 */
[----:B-1----:R-:W2:Y:S01]  /*72a80*/  LDL.LU.64 R6, [R1+0xba08] ;  /* 0x00ba080001067983 */ /* 0x002ea20000300a00 */
[----:B------:R-:W-:-:S03]  /*72a90*/  IMAD.MOV.U32 R5, RZ, RZ, R18 ;  /* 0x000000ffff057224 */ /* 0x000fc600078e0012 */
[----:B------:R-:W4:Y:S04]  /*72aa0*/  LDL.LU R16, [R1+0x3a0] ;  /* 0x0003a00001107983 */ /* 0x000f280000300800 */
[----:B------:R-:W4:Y:S04]  /*72ab0*/  LDL.LU R17, [R1+0x3a4] ;  /* 0x0003a40001117983 */ /* 0x000f280000300800 */
[----:B------:R-:W4:Y:S04]  /*72ac0*/  LDL.LU R18, [R1+0x3a8] ;  /* 0x0003a80001127983 */ /* 0x000f280000300800 */
[----:B------:R-:W4:Y:S04]  /*72ad0*/  LDL.LU R19, [R1+0x3ac] ;  /* 0x0003ac0001137983 */ /* 0x000f280000300800 */
[----:B------:R-:W-:Y:S04]  /*72ae0*/  STL [R1+0xb92c], R4 ;  /* 0x00b92c0401007387 */ /* 0x000fe80000100800 */
[----:B------:R-:W-:Y:S04]  /*72af0*/  STL [R1+0xb928], R5 ;  /* 0x00b9280501007387 */ /* 0x000fe80000100800 */
[----:B------:R-:W-:Y:S04]  /*72b00*/  STL.64 [R1+0xb90], R8 ;  /* 0x000b900801007387 */ /* 0x000fe80000100a00 */
[----:B------:R0:W-:Y:S04]  /*72b10*/  STL.64 [R1+0xb98], R10 ;  /* 0x000b980a01007387 */ /* 0x0001e80000100a00 */
[----:B0-----:R-:W3:Y:S04]  /*72b20*/  LDL.LU.64 R10, [R1+0xba00] ;  /* 0x00ba0000010a7983 */ /* 0x001ee80000300a00 */
[----:B------:R-:W3:Y:S04]  /*72b30*/  LDL.LU.64 R8, [R1+0xb9f8] ;  /* 0x00b9f80001087983 */ /* 0x000ee80000300a00 */
[----:B------:R-:W3:Y:S04]  /*72b40*/  LDL.LU.64 R26, [R1+0xb9f0] ;  /* 0x00b9f000011a7983 */ /* 0x000ee80000300a00 */
[----:B------:R-:W-:Y:S04]  /*72b50*/  STL [R1+0xb934], R28 ;  /* 0x00b9341c01007387 */ /* 0x000fe80000100800 */
[----:B------:R-:W-:Y:S01]  /*72b60*/  STL [R1+0xb930], R29 ;  /* 0x00b9301d01007387 */ /* 0x000fe20000100800 */
        /* <DEDUP_REMOVED lines=17> */
[----:B------:R-:W3:-:S15]  /*72c80*/  LDL.LU.64 R10, [R1+0xb9b8] ;  /* 0x00b9b800010a7983 */ /* 0x000ede0000300a00 */
[----:B------:R-:W-:-:S06]  /*72c90*/  NOP ;  /* 0x0000000000007918 */ /* 0x000fcc0000000000 */
[----:B------:R-:W-:Y:S04]  /*72ca0*/  STL.64 [R1+0xb60], R24 ;  /* 0x000b601801007387 */ /* 0x000fe80000100a00 */
[----:B------:R0:W-:Y:S04]  /*72cb0*/  STL.64 [R1+0xb68], R26 ;  /* 0x000b681a01007387 */ /* 0x0001e80000100a00 */
[----:B0-----:R-:W2:Y:S04]  /*72cc0*/  LDL.LU.64 R26, [R1+0xb9b0] ;  /* 0x00b9b000011a7983 */ /* 0x001ea80000300a00 */
[----:B------:R-:W2:Y:S01]  /*72cd0*/  LDL.LU.64 R24, [R1+0xb9a8] ;  /* 0x00b9a80001187983 */ /* 0x000ea20000300a00 */
[----:B---3--:R-:W-:Y:S01]  /*72ce0*/  IMAD.MOV.U32 R28, RZ, RZ, R10 ;  /* 0x000000ffff1c7224 */ /* 0x008fe200078e000a */
[----:B------:R-:W-:Y:S01]  /*72cf0*/  MOV R29, R11 ;  /* 0x0000000b001d7202 */ /* 0x000fe20000000f00 */
[----:B--2---:R-:W-:-:S15]  /*72d00*/  HMMA.16816.F32.BF16 R24, R12, R10, R24 ;  /* 0x0000000a0c18723c */ /* 0x004fde0000041818 */
[----:B------:R-:W-:-:S08]  /*72d10*/  NOP ;  /* 0x0000000000007918 */ /* 0x000fd00000000000 */
[----:B------:R-:W-:Y:S04]  /*72d20*/  STL.64 [R1+0xb50], R24 ;  /* 0x000b501801007387 */ /* 0x000fe80000100a00 */
        /* <DEDUP_REMOVED lines=11> */
[----:B--2---:R-:W-:Y:S03]  /*72de0*/  HMMA.16816.F32.BF16 R24, R12, R26, R20 ;  /* 0x0000001a0c18723c */ /* 0x004fe60000041814 */
[----:B------:R-:W3:-:S15]  /*72df0*/  LDL.LU.64 R22, [R1+0xb970] ;  /* 0x00b9700001167983 */ /* 0x000ede0000300a00 */
[----:B------:R-:W-:-:S05]  /*72e00*/  NOP ;  /* 0x0000000000007918 */ /* 0x000fca0000000000 */
[----:B------:R-:W-:Y:S04]  /*72e10*/  STL.64 [R1+0xb30], R24 ;  /* 0x000b301801007387 */ /* 0x000fe80000100a00 */
[----:B------:R0:W-:Y:S04]  /*72e20*/  STL.64 [R1+0xb38], R26 ;  /* 0x000b381a01007387 */ /* 0x0001e80000100a00 */
[----:B0-----:R-:W2:Y:S04]  /*72e30*/  LDL.LU.64 R26, [R1+0xb968] ;  /* 0x00b96800011a7983 */ /* 0x001ea80000300a00 */
[----:B------:R-:W2:Y:S01]  /*72e40*/  LDL.LU.64 R24, [R1+0xb960] ;  /* 0x00b9600001187983 */ /* 0x000ea20000300a00 */
[----:B---3--:R-:W-:Y:S03]  /*72e50*/  HMMA.16816.F32.BF16 R20, R12, R22, R8 ;  /* 0x000000160c14723c */ /* 0x008fe60000041808 */
[----:B------:R-:W4:-:S15]  /*72e60*/  LDL.LU.64 R10, [R1+0xb958] ;  /* 0x00b95800010a7983 */ /* 0x000f1e0000300a00 */
[----:B------:R-:W-:-:S05]  /*72e70*/  NOP ;  /* 0x0000000000007918 */ /* 0x000fca0000000000 */
[----:B------:R-:W-:Y:S04]  /*72e80*/  STL.64 [R1+0xb20], R20 ;  /* 0x000b201401007387 */ /* 0x000fe80000100a00 */
[----:B------:R0:W-:Y:S04]  /*72e90*/  STL.64 [R1+0xb28], R22 ;  /* 0x000b281601007387 */ /* 0x0001e80000100a00 */
[----:B0-----:R-:W2:Y:S02]  /*72ea0*/  LDL.LU.64 R22, [R1+0xb950] ;  /* 0x00b9500001167983 */ /* 0x001ea40000300a00 */
[C---:B--2---:R-:W-:Y:S06]  /*72eb0*/  HMMA.16816.F32.BF16 R24, R12.reuse, R22, R24 ;  /* 0x000000160c18723c */ /* 0x044fec0000041818 */
[----:B----4-:R-:W-:-:S15]  /*72ec0*/  HMMA.16816.F32.BF16 R12, R12, R10, R16 ;  /* 0x0000000a0c0c723c */ /* 0x010fde0000041810 */
[----:B------:R-:W-:-:S02]  /*72ed0*/  NOP ;  /* 0x0000000000007918 */ /* 0x000fc40000000000 */
[----:B------:R-:W-:Y:S04]  /*72ee0*/  STL.64 [R1+0xb10], R24 ;  /* 0x000b101801007387 */ /* 0x000fe80000100a00 */
[----:B------:R0:W-:Y:S04]  /*72ef0*/  STL.64 [R1+0xb18], R26 ;  /* 0x000b181a01007387 */ /* 0x0001e80000100a00 */
[----:B0-----:R-:W2:Y:S04]  /*72f00*/  LDL.LU.64 R26, [R1+0xb948] ;  /* 0x00b94800011a7983 */ /* 0x001ea80000300a00 */
[----:B------:R0:W-:Y:S04]  /*72f10*/  STL.64 [R1+0xb840], R22 ;  /* 0x00b8401601007387 */ /* 0x0001e80000100a00 */
[----:B------:R-:W3:Y:S04]  /*72f20*/  LDL.LU R20, [R1+0x310] ;  /* 0x0003100001147983 */ /* 0x000ee80000300800 */
[----:B------:R-:W3:Y:S04]  /*72f30*/  LDL.LU R21, [R1+0x314] ;  /* 0x0003140001157983 */ /* 0x000ee80000300800 */
[----:B0-----:R-:W3:Y:S04]  /*72f40*/  LDL.LU R22, [R1+0x318] ;  /* 0x0003180001167983 */ /* 0x001ee80000300800 */
[----:B------:R-:W3:Y:S04]  /*72f50*/  LDL.LU R23, [R1+0x31c] ;  /* 0x00031c0001177983 */ /* 0x000ee80000300800 */
[----:B------:R-:W4:Y:S04]  /*72f60*/  LDL.LU.64 R18, [R1+0xb940] ;  /* 0x00b9400001127983 */ /* 0x000f280000300a00 */
[----:B------:R-:W4:Y:S04]  /*72f70*/  LDL.LU.64 R16, [R1+0xb938] ;  /* 0x00b9380001107983 */ /* 0x000f280000300a00 */
[----:B------:R0:W-:Y:S04]  /*72f80*/  STL.64 [R1+0x3a0], R12 ;  /* 0x0003a00c01007387 */ /* 0x0001e80000100a00 */
[----:B------:R1:W-:Y:S04]  /*72f90*/  STL.64 [R1+0x3a8], R14 ;  /* 0x0003a80e01007387 */ /* 0x0003e80000100a00 */
[----:B0-----:R-:W4:Y:S04]  /*72fa0*/  LDL.LU R12, [R1+0x320] ;  /* 0x00032000010c7983 */ /* 0x001f280000300800 */
[----:B------:R-:W4:Y:S04]  /*72fb0*/  LDL.LU R13, [R1+0x324] ;  /* 0x00032400010d7983 */ /* 0x000f280000300800 */
[----:B-1----:R-:W4:Y:S04]  /*72fc0*/  LDL.LU R14, [R1+0x328] ;  /* 0x00032800010e7983 */ /* 0x002f280000300800 */
[----:B------:R-:W4:Y:S01]  /*72fd0*/  LDL.LU R15, [R1+0x32c] ;  /* 0x00032c00010f7983 */ /* 0x000f220000300800 */
[----:B------:R-:W0:Y:S03]  /*72fe0*/  S2R R0, SR_TID.X ;  /* 0x0000000000007919 */ /* 0x000e260000002100 */
[----:B------:R4:W-:Y:S01]  /*72ff0*/  STL.64 [R1+0xb810], R10 ;  /* 0x00b8100a01007387 */ /* 0x0009e20000100a00 */
[C---:B0-----:R-:W-:Y:S01]  /*73000*/  LOP3.LUT R24, R0.reuse, 0x7, RZ, 0xc0, !PT ;  /* 0x0000000700187812 */ /* 0x041fe200078ec0ff */
[----:B------:R-:W-:-:S02]  /*73010*/  IMAD.SHL.U32 R25, R0, 0x100, RZ ;  /* 0x0000010000197824 */ /* 0x000fc400078e00ff */
[----:B------:R-:W-:Y:S02]  /*73020*/  IMAD.SHL.U32 R0, R0, 0x2, RZ ;  /* 0x0000000200007824 */ /* 0x000fe400078e00ff */
[----:B------:R-:W-:-:S05]  /*73030*/  IMAD R24, R24, 0x210, RZ ;  /* 0x0000021018187824 */ /* 0x000fca00078e02ff */
[----:B------:R-:W-:-:S04]  /*73040*/  LOP3.LUT R0, R24, 0x10, R0, 0x78, !PT ;  /* 0x0000001018007812 */ /* 0x000fc800078e7800 */
[----:B------:R-:W-:Y:S01]  /*73050*/  LOP3.LUT R0, R0, 0x1000, R25, 0xf8, !PT ;  /* 0x0000100000007812 */ /* 0x000fe200078ef819 */
[----:B--2---:R-:W-:Y:S01]  /*73060*/  STL.64 [R1+0xb828], R26 ;  /* 0x00b8281a01007387 */ /* 0x004fe20000100a00 */
[C---:B----4-:R-:W-:Y:S06]  /*73070*/  HMMA.16816.F32.BF16 R8, R16.reuse, R26, R12 ;  /* 0x0000001a1008723c */ /* 0x050fec000004180c */
[----:B---3--:R-:W-:-:S15]  /*73080*/  HMMA.16816.F32.BF16 R12, R16, R6, R20 ;  /* 0x00000006100c723c */ /* 0x008fde0000041814 */
[----:B------:R-:W-:-:S02]  /*73090*/  NOP ;  /* 0x0000000000007918 */ /* 0x000fc40000000000 */
[----:B------:R0:W-:Y:S04]  /*730a0*/  STL.64 [R1+0x320], R8 ;  /* 0x0003200801007387 */ /* 0x0001e80000100a00 */
[----:B------:R1:W-:Y:S04]  /*730b0*/  STL.64 [R1+0x328], R10 ;  /* 0x0003280a01007387 */ /* 0x0003e80000100a00 */
[----:B------:R-:W-:Y:S04]  /*730c0*/  STL.64 [R1+0xb900], R6 ;  /* 0x00b9000601007387 */ /* 0x000fe80000100a00 */
[----:B0-----:R-:W2:Y:S04]  /*730d0*/  LDL.LU R8, [R1+0x7a0] ;  /* 0x0007a00001087983 */ /* 0x001ea80000300800 */
[----:B------:R-:W-:Y:S04]  /*730e0*/  STL.64 [R1+0x310], R12 ;  /* 0x0003100c01007387 */ /* 0x000fe80000100a00 */
[----:B------:R-:W-:Y:S04]  /*730f0*/  STL.64 [R1+0x318], R14 ;  /* 0x0003180e01007387 */ /* 0x000fe80000100a00 */
[----:B------:R-:W2:Y:S04]  /*73100*/  LDL.LU R9, [R1+0x7a4] ;  /* 0x0007a40001097983 */ /* 0x000ea80000300800 */
[----:B-1----:R-:W3:Y:S04]  /*73110*/  LDL.LU R10, [R1+0x7a8] ;  /* 0x0007a800010a7983 */ /* 0x002ee80000300800 */
[----:B------:R-:W3:Y:S04]  /*73120*/  LDL.LU R11, [R1+0x7ac] ;  /* 0x0007ac00010b7983 */ /* 0x000ee80000300800 */
        /* <DEDUP_REMOVED lines=8> */
[----:B----4-:R0:W-:Y:S04]  /*731b0*/  STL.64 [R1+0xb850], R22 ;  /* 0x00b8501601007387 */ /* 0x0101e80000100a00 */
[----:B---3--:R-:W-:Y:S04]  /*731c0*/  STL.64 [R1+0xb848], R20 ;  /* 0x00b8481401007387 */ /* 0x008fe80000100a00 */
[----:B0-----:R-:W3:Y:S04]  /*731d0*/  LDL.64 R22, [R1+0x58] ;  /* 0x0000580001167983 */ /* 0x001ee80000100a00 */
[----:B---3--:R0:W-:Y:S02]  /*731e0*/  STL.64 [R1+0xb860], R22 ;  /* 0x00b8601601007387 */ /* 0x0081e40000100a00 */
[----:B0-----:R-:W-:-:S02]  /*731f0*/  IMAD.MOV.U32 R22, RZ, RZ, R28 ;  /* 0x000000ffff167224 */ /* 0x001fc400078e001c */
[----:B------:R-:W-:Y:S01]  /*73200*/  IMAD.MOV.U32 R23, RZ, RZ, R29 ;  /* 0x000000ffff177224 */ /* 0x000fe200078e001d */
[----:B------:R-:W3:Y:S04]  /*73210*/  LDL.LU R28, [R1+0xb934] ;  /* 0x00b93400011c7983 */ /* 0x000ee80000300800 */
[----:B------:R-:W4:Y:S04]  /*73220*/  LDL.LU R29, [R1+0xb930] ;  /* 0x00b93000011d7983 */ /* 0x000f280000300800 */
[----:B------:R-:W-:Y:S04]  /*73230*/  STL.64 [R1+0xb878], R22 ;  /* 0x00b8781601007387 */ /* 0x000fe80000100a00 */
[----:B--2---:R0:W-:Y:S04]  /*73240*/  STL.64 [R1+0xb838], R26 ;  /* 0x00b8381a01007387 */ /* 0x0041e80000100a00 */
[----:B------:R1:W-:Y:S04]  /*73250*/  STL.64 [R1+0xb830], R24 ;  /* 0x00b8301801007387 */ /* 0x0003e80000100a00 */
[----:B0-----:R-:W2:Y:S04]  /*73260*/  LDL.64 R26, [R1+0x48] ;  /* 0x00004800011a7983 */ /* 0x001ea80000100a00 */
[----:B--2---:R0:W-:Y:S04]  /*73270*/  STL.64 [R1+0xb858], R26 ;  /* 0x00b8581a01007387 */ /* 0x0041e80000100a00 */
[----:B-1----:R-:W2:Y:S04]  /*73280*/  LDL.LU R24, [R1+0x7d0] ;  /* 0x0007d00001187983 */ /* 0x002ea80000300800 */
[----:B------:R-:W2:Y:S04]  /*73290*/  LDL.LU R25, [R1+0x7d4] ;  /* 0x0007d40001197983 */ /* 0x000ea80000300800 */
[----:B0-----:R-:W3:Y:S04]  /*732a0*/  LDL.LU R26, [R1+0x7d8] ;  /* 0x0007d800011a7983 */ /* 0x001ee80000300800 */
[----:B------:R-:W3:Y:S04]  /*732b0*/  LDL.LU R27, [R1+0x7dc] ;  /* 0x0007dc00011b7983 */ /* 0x000ee80000300800 */
[----:B------:R-:W4:Y:S04]  /*732c0*/  LDL.64 R22, [R1+0x78] ;  /* 0x0000780001167983 */ /* 0x000f280000100a00 */
[----:B----4-:R0:W-:Y:S02]  /*732d0*/  STL.64 [R1+0xb880], R22 ;  /* 0x00b8801601007387 */ /* 0x0101e40000100a00 */
[----:B0-----:R-:W-:-:S02]  /*732e0*/  IMAD.MOV.U32 R22, RZ, RZ, R4 ;  /* 0x000000ffff167224 */ /* 0x001fc400078e0004 */
[----:B------:R-:W-:Y:S01]  /*732f0*/  IMAD.MOV.U32 R23, RZ, RZ, R5 ;  /* 0x000000ffff177224 */ /* 0x000fe200078e0005 */
[----:B------:R-:W4:Y:S04]  /*73300*/  LDL.LU R4, [R1+0xb92c] ;  /* 0x00b92c0001047983 */ /* 0x000f280000300800 */
[----:B------:R-:W4:Y:S04]  /*73310*/  LDL.LU R5, [R1+0xb928] ;  /* 0x00b9280001057983 */ /* 0x000f280000300800 */
[----:B------:R-:W-:Y:S04]  /*73320*/  STL.64 [R1+0xb898], R22 ;  /* 0x00b8981601007387 */ /* 0x000fe80000100a00 */
[----:B---3--:R-:W-:Y:S04]  /*73330*/  STL.64 [R1+0xb870], R26 ;  /* 0x00b8701a01007387 */ /* 0x008fe80000100a00 */
[----:B--2---:R0:W-:Y:S04]  /*73340*/  STL.64 [R1+0xb868], R24 ;  /* 0x00b8681801007387 */ /* 0x0041e80000100a00 */
[----:B0-----:R-:W2:Y:S04]  /*73350*/  LDL.LU R24, [R1+0x7e0] ;  /* 0x0007e00001187983 */ /* 0x001ea80000300800 */
[----:B------:R-:W2:Y:S04]  /*73360*/  LDL.LU R25, [R1+0x7e4] ;  /* 0x0007e40001197983 */ /* 0x000ea80000300800 */
[----:B------:R-:W3:Y:S04]  /*73370*/  LDL.LU R26, [R1+0x7e8] ;  /* 0x0007e800011a7983 */ /* 0x000ee80000300800 */
[----:B------:R-:W3:Y:S01]  /*73380*/  LDL.LU R27, [R1+0x7ec] ;  /* 0x0007ec00011b7983 */ /* 0x000ee20000300800 */
[----:B------:R-:W-:-:S02]  /*73390*/  IMAD.MOV.U32 R22, RZ, RZ, R2 ;  /* 0x000000ffff167224 */ /* 0x000fc400078e0002 */
        /* <DEDUP_REMOVED lines=11> */
[----:B------:R-:W-:-:S05]  /*73450*/  IMAD.MOV.U32 R23, RZ, RZ, R28 ;  /* 0x000000ffff177224 */ /* 0x000fca00078e001c */
[----:B------:R4:W-:Y:S02]  /*73460*/  STL.64 [R1+0xb8c8], R22 ;  /* 0x00b8c81601007387 */ /* 0x0009e40000100a00 */
[----:B----4-:R-:W-:Y:S02]  /*73470*/  IMAD.MOV.U32 R22, RZ, RZ, R5 ;  /* 0x000000ffff167224 */ /* 0x010fe400078e0005 */
[----:B------:R-:W-:Y:S01]  /*73480*/  IMAD.MOV.U32 R23, RZ, RZ, R4 ;  /* 0x000000ffff177224 */ /* 0x000fe200078e0004 */
        /* <DEDUP_REMOVED lines=9> */
[----:B------:R-:W2:Y:S04]  /*73520*/  LDL.LU R6, [R1+0x858] ;  /* 0x0008580001067983 */ /* 0x000ea80000300800 */
[----:B------:R-:W2:Y:S01]  /*73530*/  LDL.LU R7, [R1+0x85c] ;  /* 0x00085c0001077983 */ /* 0x000ea20000300800 */
[----:B0-----:R-:W-:-:S02]  /*73540*/  IMAD.MOV.U32 R22, RZ, RZ, R3 ;  /* 0x000000ffff167224 */ /* 0x001fc400078e0003 */
[----:B------:R-:W-:Y:S01]  /*73550*/  IMAD.MOV.U32 R23, RZ, RZ, R2 ;  /* 0x000000ffff177224 */ /* 0x000fe200078e0002 */
[----:B--2---:R0:W-:Y:S04]  /*73560*/  STL.64 [R1+0xb910], R6 ;  /* 0x00b9100601007387 */ /* 0x0041e80000100a00 */
[----:B----4-:R-:W-:Y:S04]  /*73570*/  STL.64 [R1+0xb908], R4 ;  /* 0x00b9080401007387 */ /* 0x010fe80000100a00 */
[----:B0-----:R-:W2:Y:S04]  /*73580*/  LDL.64 R6, [R1+0x8] ;  /* 0x0000080001067983 */ /* 0x001ea80000100a00 */
[----:B------:R0:W-:Y:S04]  /*73590*/  STL.64 [R1+0xb8f8], R22 ;  /* 0x00b8f81601007387 */ /* 0x0001e80000100a00 */
[----:B0-----:R-:W4:Y:S04]  /*735a0*/  LDL.64 R22, [R1+0xd8] ;  /* 0x0000d80001167983 */ /* 0x001f280000100a00 */
[----:B----4-:R0:W-:Y:S04]  /*735b0*/  STL.64 [R1+0xb918], R22 ;  /* 0x00b9181601007387 */ /* 0x0101e80000100a00 */
[----:B------:R-:W2:Y:S04]  /*735c0*/  LDL.LU R20, [R1+0x860] ;  /* 0x0008600001147983 */ /* 0x000ea80000300800 */
[----:B------:R-:W2:Y:S04]  /*735d0*/  LDL.LU R21, [R1+0x864] ;  /* 0x0008640001157983 */ /* 0x000ea80000300800 */
[----:B0-----:R-:W2:Y:S04]  /*735e0*/  LDL.LU R22, [R1+0x868] ;  /* 0x0008680001167983 */ /* 0x001ea80000300800 */
[----:B------:R-:W2:Y:S04]  /*735f0*/  LDL.LU R23, [R1+0x86c] ;  /* 0x00086c0001177983 */ /* 0x000ea80000300800 */
[----:B---3--:R-:W-:Y:S04]  /*73600*/  STL.64 [R1+0xb8c0], R26 ;  /* 0x00b8c01a01007387 */ /* 0x008fe80000100a00 */
[----:B------:R0:W-:Y:S04]  /*73610*/  STL.64 [R1+0xb8b8], R24 ;  /* 0x00b8b81801007387 */ /* 0x0001e80000100a00 */
[----:B0-----:R-:W3:Y:S04]  /*73620*/  LDL.LU R24, [R1+0x820] ;  /* 0x0008200001187983 */ /* 0x001ee80000300800 */
[----:B------:R-:W3:Y:S04]  /*73630*/  LDL.LU R25, [R1+0x824] ;  /* 0x0008240001197983 */ /* 0x000ee80000300800 */
[----:B------:R-:W4:Y:S04]  /*73640*/  LDL.LU R26, [R1+0x828] ;  /* 0x00082800011a7983 */ /* 0x000f280000300800 */
[----:B------:R-:W4:Y:S01]  /*73650*/  LDL.LU R27, [R1+0x82c] ;  /* 0x00082c00011b7983 */ /* 0x000f220000300800 */
[----:B------:R-:W-:-:S05]  /*73660*/  LOP3.LUT R0, R0, 0x40, RZ, 0x3c, !PT ;  /* 0x0000004000007812 */ /* 0x000fca00078e3cff */
[----:B------:R-:W0:Y:S04]  /*73670*/  LDSM.16.MT88.4 R12, [R0+UR4+0x2000] ;  /* 0x00200004000c783b */ /* 0x000e280008004200 */
[----:B----4-:R-:W-:Y:S04]  /*73680*/  STL.64 [R1+0xb8d8], R26 ;  /* 0x00b8d81a01007387 */ /* 0x010fe80000100a00 */
[----:B---3--:R1:W-:Y:S04]  /*73690*/  STL.64 [R1+0xb8d0], R24 ;  /* 0x00b8d01801007387 */ /* 0x0083e80000100a00 */
[----:B-1----:R-:W3:Y:S04]  /*736a0*/  LDL.LU R24, [R1+0x830] ;  /* 0x0008300001187983 */ /* 0x002ee80000300800 */
[----:B------:R-:W3:Y:S04]  /*736b0*/  LDL.LU R25, [R1+0x834] ;  /* 0x0008340001197983 */ /* 0x000ee80000300800 */
[----:B------:R-:W4:Y:S04]  /*736c0*/  LDL.LU R26, [R1+0x838] ;  /* 0x00083800011a7983 */ /* 0x000f280000300800 */
[----:B------:R-:W4:Y:S01]  /*736d0*/  LDL.LU R27, [R1+0x83c] ;  /* 0x00083c00011b7983 */ /* 0x000f220000300800 */
[----:B--2---:R-:W-:Y:S06]  /*736e0*/  HMMA.16816.F32.BF16 R20, R16, R6, R20 ;  /* 0x000000061014723c */ /* 0x004fec0000041814 */
[----:B------:R-:W-:-:S02]  /*736f0*/  IMAD.MOV.U32 R3, RZ, RZ, R6 ;  /* 0x000000ffff037224 */ /* 0x000fc400078e0006 */
[----:B------:R-:W-:Y:S01]  /*73700*/  IMAD.MOV.U32 R2, RZ, RZ, R7 ;  /* 0x000000ffff027224 */ /* 0x000fe200078e0007 */
[----:B----4-:R-:W-:Y:S04]  /*73710*/  STL.64 [R1+0xb8f0], R26 ;  /* 0x00b8f01a01007387 */ /* 0x010fe80000100a00 */
[----:B---3--:R1:W-:Y:S04]  /*73720*/  STL.64 [R1+0xb8e8], R24 ;  /* 0x00b8e81801007387 */ /* 0x0083e80000100a00 */
[----:B-1----:R-:W2:Y:S04]  /*73730*/  LDL.LU R24, [R1+0x840] ;  /* 0x0008400001187983 */ /* 0x002ea80000300800 */
[----:B------:R-:W2:Y:S04]  /*73740*/  LDL.LU R25, [R1+0x844] ;  /* 0x0008440001197983 */ /* 0x000ea80000300800 */
[----:B------:R-:W2:Y:S04]  /*73750*/  LDL.LU R26, [R1+0x848] ;  /* 0x00084800011a7983 */ /* 0x000ea80000300800 */
[----:B------:R-:W2:Y:S04]  /*73760*/  LDL.LU R27, [R1+0x84c] ;  /* 0x00084c00011b7983 */ /* 0x000ea80000300800 */
[----:B------:R1:W-:Y:S04]  /*73770*/  STL.64 [R1+0xb820], R10 ;  /* 0x00b8200a01007387 */ /* 0x0003e80000100a00 */
[----:B------:R-:W-:Y:S04]  /*73780*/  STL.64 [R1+0xb818], R8 ;  /* 0x00b8180801007387 */ /* 0x000fe80000100a00 */
[----:B-1----:R-:W3:Y:S04]  /*73790*/  LDL.64 R10, [R1+0x38] ;  /* 0x00003800010a7983 */ /* 0x002ee80000100a00 */
[----:B0-----:R-:W-:Y:S04]  /*737a0*/  STL [R1+0xb6b0], R15 ;  /* 0x00b6b00f01007387 */ /* 0x001fe80000100800 */
[----:B------:R-:W-:Y:S04]  /*737b0*/  STL [R1+0xb7a0], R14 ;  /* 0x00b7a00e01007387 */ /* 0x000fe80000100800 */
[----:B------:R0:W-:Y:S04]  /*737c0*/  STL.64 [R1+0xb798], R12 ;  /* 0x00b7980c01007387 */ /* 0x0001e80000100a00 */
[----:B0-----:R-:W4:Y:S04]  /*737d0*/  LDL.LU R12, [R1+0x7f0] ;  /* 0x0007f000010c7983 */ /* 0x001f280000300800 */
[----:B------:R-:W4:Y:S04]  /*737e0*/  LDL.LU R13, [R1+0x7f4] ;  /* 0x0007f400010d7983 */ /* 0x000f280000300800 */
[----:B------:R-:W4:Y:S04]  /*737f0*/  LDL.LU R14, [R1+0x7f8] ;  /* 0x0007f800010e7983 */ /* 0x000f280000300800 */
[----:B------:R-:W4:Y:S04]  /*73800*/  LDL.LU R15, [R1+0x7fc] ;  /* 0x0007fc00010f7983 */ /* 0x000f280000300800 */
[----:B------:R-:W-:Y:S04]  /*73810*/  STL.64 [R1+0x11e0], R20 ;  /* 0x0011e01401007387 */ /* 0x000fe80000100a00 */
[----:B------:R0:W-:Y:S04]  /*73820*/  STL.64 [R1+0x11e8], R22 ;  /* 0x0011e81601007387 */ /* 0x0001e80000100a00 */
[----:B0-----:R-:W2:Y:S04]  /*73830*/  LDL.LU.64 R22, [R1+0xb918] ;  /* 0x00b9180001167983 */ /* 0x001ea80000300a00 */
[----:B------:R-:W2:Y:S04]  /*73840*/  LDL.LU.64 R6, [R1+0xb910] ;  /* 0x00b9100001067983 */ /* 0x000ea80000300a00 */
[----:B------:R-:W2:Y:S02]  /*73850*/  LDL.LU.64 R4, [R1+0xb908] ;  /* 0x00b9080001047983 */ /* 0x000ea40000300a00 */
[----:B--2---:R-:W-:-:S15]  /*73860*/  HMMA.16816.F32.BF16 R4, R16, R22, R4 ;  /* 0x000000161004723c */ /* 0x004fde0000041804 */
[----:B------:R-:W-:-:S08]  /*73870*/  NOP ;  /* 0x0000000000007918 */ /* 0x000fd00000000000 */
[----:B------:R0:W-:Y:S04]  /*73880*/  STL.64 [R1+0x860], R4 ;  /* 0x0008600401007387 */ /* 0x0001e80000100a00 */
[----:B------:R1:W-:Y:S01]  /*73890*/  STL.64 [R1+0x868], R6 ;  /* 0x0008680601007387 */ /* 0x0003e20000100a00 */
[----:B0-----:R-:W-:-:S03]  /*738a0*/  MOV R5, R22 ;  /* 0x0000001600057202 */ /* 0x001fc60000000f00 */
        /* <DEDUP_REMOVED lines=42> */
[----:B0-----:R-:W4:Y:S02]  /*73b50*/  LDL.LU.64 R22, [R1+0xb880] ;  /* 0x00b8800001167983 */ /* 0x001f240000300a00 */
[----:B----4-:R-:W-:-:S15]  /*73b60*/  HMMA.16816.F32.BF16 R12, R16, R22, R12 ;  /* 0x00000016100c723c */ /* 0x010fde000004180c */
[----:B------:R-:W-:-:S08]  /*73b70*/  NOP ;  /* 0x0000000000007918 */ /* 0x000fd00000000000 */
[----:B------:R0:W-:Y:S04]  /*73b80*/  STL.64 [R1+0x800], R12 ;  /* 0x0008000c01007387 */ /* 0x0001e80000100a00 */
[----:B------:R-:W-:Y:S01]  /*73b90*/  STL.64 [R1+0x808], R14 ;  /* 0x0008080e01007387 */ /* 0x000fe20000100a00 */
[----:B0-----:R-:W-:Y:S02]  /*73ba0*/  IMAD.MOV.U32 R13, RZ, RZ, R22 ;  /* 0x000000ffff0d7224 */ /* 0x001fe400078e0016 */
[----:B------:R-:W-:Y:S02]  /*73bb0*/  IMAD.MOV.U32 R12, RZ, RZ, R23 ;  /* 0x000000ffff0c7224 */ /* 0x000fe400078e0017 */
[----:B------:R-:W3:Y:S02]  /*73bc0*/  LDL.LU.64 R22, [R1+0xb878] ;  /* 0x00b8780001167983 */ /* 0x000ee40000300a00 */
[----:B---3--:R-:W-:Y:S02]  /*73bd0*/  HMMA.16816.F32.BF16 R20, R16, R22, R24 ;  /* 0x000000161014723c */ /* 0x008fe40000041818 */
[----:B------:R-:W3:Y:S04]  /*73be0*/  LDL.LU.64 R26, [R1+0xb870] ;  /* 0x00b87000011a7983 */ /* 0x000ee80000300a00 */
[----:B------:R-:W3:-:S15]  /*73bf0*/  LDL.LU.64 R24, [R1+0xb868] ;  /* 0x00b8680001187983 */ /* 0x000ede0000300a00 */
[----:B------:R-:W-:-:S02]  /*73c00*/  NOP ;  /* 0x0000000000007918 */ /* 0x000fc40000000000 */
        /* <DEDUP_REMOVED lines=14> */
[----:B------:R1:W-:Y:S01]  /*73cf0*/  STL.64 [R1+0x7d8], R22 ;  /* 0x0007d81601007387 */ /* 0x0003e20000100a00 */
[----:B0-----:R-:W-:-:S03]  /*73d00*/  IMAD.MOV.U32 R21, RZ, RZ, R26 ;  /* 0x000000ffff157224 */ /* 0x001fc600078e001a */
[----:B-1----:R-:W3:Y:S01]  /*73d10*/  LDL.LU.64 R22, [R1+0xb840] ;  /* 0x00b8400001167983 */ /* 0x002ee20000300a00 */
[----:B------:R-:W-:-:S03]  /*73d20*/  IMAD.MOV.U32 R20, RZ, RZ, R27 ;  /* 0x000000ffff147224 */ /* 0x000fc600078e001b */
[----:B------:R-:W4:Y:S04]  /*73d30*/  LDL.LU.64 R26, [R1+0xb838] ;  /* 0x00b83800011a7983 */ /* 0x000f280000300a00 */
[----:B------:R-:W4:Y:S02]  /*73d40*/  LDL.LU.64 R24, [R1+0xb830] ;  /* 0x00b8300001187983 */ /* 0x000f240000300a00 */
[----:B----4-:R-:W-:-:S15]  /*73d50*/  HMMA.16816.F32.BF16 R24, R16, R10, R24 ;  /* 0x0000000a1018723c */ /* 0x010fde0000041818 */
[----:B------:R-:W-:-:S08]  /*73d60*/  NOP ;  /* 0x0000000000007918 */ /* 0x000fd00000000000 */
[----:B------:R0:W-:Y:S04]  /*73d70*/  STL.64 [R1+0x7c0], R24 ;  /* 0x0007c01801007387 */ /* 0x0001e80000100a00 */
[----:B------:R1:W-:Y:S01]  /*73d80*/  STL.64 [R1+0x7c8], R26 ;  /* 0x0007c81a01007387 */ /* 0x0003e20000100a00 */
[----:B0-----:R-:W-:-:S03]  /*73d90*/  IMAD.MOV.U32 R25, RZ, RZ, R10 ;  /* 0x000000ffff197224 */ /* 0x001fc600078e000a */
[----:B-1----:R-:W4:Y:S01]  /*73da0*/  LDL.LU.64 R26, [R1+0xb828] ;  /* 0x00b82800011a7983 */ /* 0x002f220000300a00 */
[----:B------:R-:W-:-:S03]  /*73db0*/  IMAD.MOV.U32 R24, RZ, RZ, R11 ;  /* 0x000000ffff187224 */ /* 0x000fc600078e000b */
[----:B------:R-:W3:Y:S04]  /*73dc0*/  LDL.LU.64 R10, [R1+0xb820] ;  /* 0x00b82000010a7983 */ /* 0x000ee80000300a00 */
[----:B------:R-:W3:Y:S02]  /*73dd0*/  LDL.LU.64 R8, [R1+0xb818] ;  /* 0x00b8180001087983 */ /* 0x000ee40000300a00 */
[----:B---3--:R-:W-:-:S15]  /*73de0*/  HMMA.16816.F32.BF16 R8, R16, R22, R8 ;  /* 0x000000161008723c */ /* 0x008fde0000041808 */
[----:B------:R-:W-:-:S08]  /*73df0*/  NOP ;  /* 0x0000000000007918 */ /* 0x000fd00000000000 */
[----:B------:R-:W-:Y:S04]  /*73e00*/  STL.64 [R1+0x7b0], R8 ;  /* 0x0007b00801007387 */ /* 0x000fe80000100a00 */
[----:B------:R0:W-:Y:S04]  /*73e10*/  STL.64 [R1+0x7b8], R10 ;  /* 0x0007b80a01007387 */ /* 0x0001e80000100a00 */
[----:B0-----:R-:W2:Y:S04]  /*73e20*/  LDL.LU.64 R10, [R1+0xb810] ;  /* 0x00b81000010a7983 */ /* 0x001ea80000300a00 */
[----:B------:R0:W-:Y:S01]  /*73e30*/  STL.64 [R1+0xb6d8], R22 ;  /* 0x00b6d81601007387 */ /* 0x0001e20000100a00 */
[----:B--2---:R-:W-:Y:S03]  /*73e40*/  HMMA.16816.F32.BF16 R16, R16, R10, R4 ;  /* 0x0000000a1010723c */ /* 0x004fe60000041804 */
[----:B------:R-:W2:Y:S04]  /*73e50*/  LDL.LU.64 R6, [R1+0xb808] ;  /* 0x00b8080001067983 */ /* 0x000ea80000300a00 */
[----:B------:R-:W3:Y:S01]  /*73e60*/  LDL.LU.64 R4, [R1+0xb800] ;  /* 0x00b8000001047983 */ /* 0x000ee20000300a00 */
[----:B0-----:R-:W-:-:S02]  /*73e70*/  IMAD.MOV.U32 R23, RZ, RZ, R10 ;  /* 0x000000ffff177224 */ /* 0x001fc400078e000a */
[----:B------:R-:W-:-:S13]  /*73e80*/  IMAD.MOV.U32 R22, RZ, RZ, R11 ;  /* 0x000000ffff167224 */ /* 0x000fda00078e000b */
[----:B------:R0:W-:Y:S04]  /*73e90*/  STL.64 [R1+0x300], R16 ;  /* 0x0003001001007387 */ /* 0x0001e80000100a00 */
[----:B------:R1:W-:Y:S04]  /*73ea0*/  STL.64 [R1+0x308], R18 ;  /* 0x0003081201007387 */ /* 0x0003e80000100a00 */
[----:B------:R-:W2:Y:S04]  /*73eb0*/  LDL.LU.64 R10, [R1+0xb7f8] ;  /* 0x00b7f800010a7983 */ /* 0x000ea80000300a00 */
[----:B------:R-:W2:Y:S04]  /*73ec0*/  LDL.LU.64 R8, [R1+0xb7f0] ;  /* 0x00b7f00001087983 */ /* 0x000ea80000300a00 */
[----:B0-----:R-:W2:Y:S04]  /*73ed0*/  LDL.LU R16, [R1+0x1a0] ;  /* 0x0001a00001107983 */ /* 0x001ea80000300800 */
[----:B------:R-:W2:Y:S04]  /*73ee0*/  LDL.LU R17, [R1+0x1a4] ;  /* 0x0001a40001117983 */ /* 0x000ea80000300800 */
[----:B-1----:R-:W2:Y:S04]  /*73ef0*/  LDL.LU R18, [R1+0x1a8] ;  /* 0x0001a80001127983 */ /* 0x002ea80000300800 */
[----:B------:R-:W2:Y:S04]  /*73f00*/  LDL.LU R19, [R1+0x1ac] ;  /* 0x0001ac0001137983 */ /* 0x000ea80000300800 */
[----:B----4-:R0:W-:Y:S01]  /*73f10*/  STL.64 [R1+0xb6b8], R26 ;  /* 0x00b6b81a01007387 */ /* 0x0101e20000100a00 */
[----:B--2---:R-:W-:Y:S07]  /*73f20*/  HMMA.16816.F32.BF16 R16, R8, R26, R16 ;  /* 0x0000001a0810723c */ /* 0x004fee0000041810 */
[----:B0-----:R-:W-:-:S02]  /*73f30*/  IMAD.MOV.U32 R26, RZ, RZ, R23 ;  /* 0x000000ffff1a7224 */ /* 0x001fc400078e0017 */
[----:B------:R-:W-:Y:S02]  /*73f40*/  IMAD.MOV.U32 R27, RZ, RZ, R22 ;  /* 0x000000ffff1b7224 */ /* 0x000fe400078e0016 */
[----:B------:R-:W-:Y:S02]  /*73f50*/  IMAD.MOV.U32 R22, RZ, RZ, R25 ;  /* 0x000000ffff167224 */ /* 0x000fe400078e0019 */
[----:B------:R-:W-:-:S10]  /*73f60*/  IMAD.MOV.U32 R23, RZ, RZ, R24 ;  /* 0x000000ffff177224 */ /* 0x000fd400078e0018 */
[----:B------:R-:W-:Y:S04]  /*73f70*/  STL.64 [R1+0xb00], R16 ;  /* 0x000b001001007387 */ /* 0x000fe80000100a00 */
[----:B------:R-:W-:Y:S04]  /*73f80*/  STL.64 [R1+0xb08], R18 ;  /* 0x000b081201007387 */ /* 0x000fe80000100a00 */
[----:B------:R-:W-:Y:S04]  /*73f90*/  STL.64 [R1+0xb6f0], R22 ;  /* 0x00b6f01601007387 */ /* 0x000fe80000100a00 */
[----:B------:R0:W-:Y:S04]  /*73fa0*/  STL.64 [R1+0xb6d0], R26 ;  /* 0x00b6d01a01007387 */ /* 0x0001e80000100a00 */
[----:B------:R-:W2:Y:S04]  /*73fb0*/  LDL.LU R24, [R1+0x530] ;  /* 0x0005300001187983 */ /* 0x000ea80000300800 */
[----:B------:R-:W2:Y:S04]  /*73fc0*/  LDL.LU R25, [R1+0x534] ;  /* 0x0005340001197983 */ /* 0x000ea80000300800 */
[----:B0-----:R-:W4:Y:S04]  /*73fd0*/  LDL.LU R26, [R1+0x538] ;  /* 0x00053800011a7983 */ /* 0x001f280000300800 */
[----:B------:R-:W4:Y:S01]  /*73fe0*/  LDL.LU R27, [R1+0x53c] ;  /* 0x00053c00011b7983 */ /* 0x000f220000300800 */
[----:B------:R-:W-:Y:S01]  /*73ff0*/  IMAD.MOV.U32 R22, RZ, RZ, R21 ;  /* 0x000000ffff167224 */ /* 0x000fe200078e0015 */
[----:B------:R-:W-:-:S05]  /*74000*/  MOV R23, R20 ;  /* 0x0000001400177202 */ /* 0x000fca0000000f00 */
[----:B------:R0:W-:Y:S02]  /*74010*/  STL.64 [R1+0xb708], R22 ;  /* 0x00b7081601007387 */ /* 0x0001e40000100a00 */
[----:B0-----:R-:W-:Y:S02]  /*74020*/  IMAD.MOV.U32 R22, RZ, RZ, R15 ;  /* 0x000000ffff167224 */ /* 0x001fe400078e000f */
[----:B------:R-:W-:Y:S01]  /*74030*/  IMAD.MOV.U32 R23, RZ, RZ, R14 ;  /* 0x000000ffff177224 */ /* 0x000fe200078e000e */
[----:B----4-:R-:W-:Y:S04]  /*74040*/  STL.64 [R1+0xb6e8], R26 ;  /* 0x00b6e81a01007387 */ /* 0x010fe80000100a00 */
[----:B--2---:R0:W-:Y:S04]  /*74050*/  STL.64 [R1+0xb6e0], R24 ;  /* 0x00b6e01801007387 */ /* 0x0041e80000100a00 */
[----:B0-----:R-:W2:Y:S04]  /*74060*/  LDL.LU R24, [R1+0x540] ;  /* 0x0005400001187983 */ /* 0x001ea80000300800 */
[----:B------:R-:W2:Y:S04]  /*74070*/  LDL.LU R25, [R1+0x544] ;  /* 0x0005440001197983 */ /* 0x000ea80000300800 */
[----:B------:R-:W4:Y:S04]  /*74080*/  LDL.LU R26, [R1+0x548] ;  /* 0x00054800011a7983 */ /* 0x000f280000300800 */
[----:B------:R-:W4:Y:S04]  /*74090*/  LDL.LU R27, [R1+0x54c] ;  /* 0x00054c00011b7983 */ /* 0x000f280000300800 */
[----:B------:R0:W-:Y:S04]  /*740a0*/  STL.64 [R1+0xb720], R22 ;  /* 0x00b7201601007387 */ /* 0x0001e80000100a00 */
[----:B0-----:R-:W3:Y:S04]  /*740b0*/  LDL.64 R22, [R1+0x68] ;  /* 0x0000680001167983 */ /* 0x001ee80000100a00 */
[----:B---3--:R-:W-:Y:S04]  /*740c0*/  STL.64 [R1+0xb738], R22 ;  /* 0x00b7381601007387 */ /* 0x008fe80000100a00 */
[----:B----4-:R-:W-:Y:S04]  /*740d0*/  STL.64 [R1+0xb700], R26 ;  /* 0x00b7001a01007387 */ /* 0x010fe80000100a00 */
[----:B--2---:R0:W-:Y:S04]  /*740e0*/  STL.64 [R1+0xb6f8], R24 ;  /* 0x00b6f81801007387 */ /* 0x0041e80000100a00 */
[----:B0-----:R-:W2:Y:S04]  /*740f0*/  LDL.LU R24, [R1+0x550] ;  /* 0x0005500001187983 */ /* 0x001ea80000300800 */
[----:B------:R-:W2:Y:S04]  /*74100*/  LDL.LU R25, [R1+0x554] ;  /* 0x0005540001197983 */ /* 0x000ea80000300800 */
[----:B------:R-:W3:Y:S04]  /*74110*/  LDL.LU R26, [R1+0x558] ;  /* 0x00055800011a7983 */ /* 0x000ee80000300800 */
[----:B------:R-:W3:Y:S01]  /*74120*/  LDL.LU R27, [R1+0x55c] ;  /* 0x00055c00011b7983 */ /* 0x000ee20000300800 */
[----:B------:R-:W-:-:S02]  /*74130*/  IMAD.MOV.U32 R22, RZ, RZ, R13 ;  /* 0x000000ffff167224 */ /* 0x000fc400078e000d */
[----:B------:R-:W-:-:S05]  /*74140*/  IMAD.MOV.U32 R23, RZ, RZ, R12 ;  /* 0x000000ffff177224 */ /* 0x000fca00078e000c */
[----:B------:R-:W-:Y:S04]  /*74150*/  STL.64 [R1+0xb750], R22 ;  /* 0x00b7501601007387 */ /* 0x000fe80000100a00 */
[----:B---3--:R-:W-:Y:S04]  /*74160*/  STL.64 [R1+0xb718], R26 ;  /* 0x00b7181a01007387 */ /* 0x008fe80000100a00 */
[----:B--2---:R0:W-:Y:S04]  /*74170*/  STL.64 [R1+0xb710], R24 ;  /* 0x00b7101801007387 */ /* 0x0041e80000100a00 */
        /* <DEDUP_REMOVED lines=17> */
[----:B---3--:R-:W-:Y:S04]  /*74290*/  STL.64 [R1+0xb7c0], R14 ;  /* 0x00b7c00e01007387 */ /* 0x008fe80000100a00 */
[----:B--2---:R0:W-:Y:S04]  /*742a0*/  STL.64 [R1+0xb778], R22 ;  /* 0x00b7781601007387 */ /* 0x0041e80000100a00 */
[----:B------:R-:W-:Y:S04]  /*742b0*/  STL.64 [R1+0xb770], R20 ;  /* 0x00b7701401007387 */ /* 0x000fe80000100a00 */
[----:B0-----:R-:W2:Y:S04]  /*742c0*/  LDL.64 R22, [R1+0xa8] ;  /* 0x0000a80001167983 */ /* 0x001ea80000100a00 */
[----:B--2---:R0:W-:Y:S04]  /*742d0*/  STL.64 [R1+0xb790], R22 ;  /* 0x00b7901601007387 */ /* 0x0041e80000100a00 */
[----:B0-----:R-:W2:Y:S04]  /*742e0*/  LDL.64 R22, [R1+0xb8] ;  /* 0x0000b80001167983 */ /* 0x001ea80000100a00 */
[----:B--2---:R0:W-:Y:S04]  /*742f0*/  STL.64 [R1+0xb7b8], R22 ;  /* 0x00b7b81601007387 */ /* 0x0041e80000100a00 */
[----:B------:R-:W2:Y:S04]  /*74300*/  LDL.LU R20, [R1+0x5d0] ;  /* 0x0005d00001147983 */ /* 0x000ea80000300800 */
[----:B------:R-:W2:Y:S04]  /*74310*/  LDL.LU R21, [R1+0x5d4] ;  /* 0x0005d40001157983 */ /* 0x000ea80000300800 */
[----:B0-----:R-:W3:Y:S04]  /*74320*/  LDL.LU R22, [R1+0x5d8] ;  /* 0x0005d80001167983 */ /* 0x001ee80000300800 */
[----:B------:R-:W3:Y:S01]  /*74330*/  LDL.LU R23, [R1+0x5dc] ;  /* 0x0005dc0001177983 */ /* 0x000ee20000300800 */
[----:B------:R-:W-:-:S02]  /*74340*/  IMAD.MOV.U32 R14, RZ, RZ, R5 ;  /* 0x000000ffff0e7224 */ /* 0x000fc400078e0005 */
[----:B------:R-:W-:Y:S01]  /*74350*/  IMAD.MOV.U32 R15, RZ, RZ, R4 ;  /* 0x000000ffff0f7224 */ /* 0x000fe200078e0004 */
[----:B---3--:R-:W-:Y:S04]  /*74360*/  STL.64 [R1+0xb7d0], R22 ;  /* 0x00b7d01601007387 */ /* 0x008fe80000100a00 */
[----:B--2---:R0:W-:Y:S04]  /*74370*/  STL.64 [R1+0xb7c8], R20 ;  /* 0x00b7c81401007387 */ /* 0x0041e80000100a00 */
[----:B------:R-:W-:Y:S04]  /*74380*/  STL.64 [R1+0xb7d8], R14 ;  /* 0x00b7d80e01007387 */ /* 0x000fe80000100a00 */
[----:B0-----:R-:W2:Y:S04]  /*74390*/  LDL.LU R20, [R1+0x5e0] ;  /* 0x0005e00001147983 */ /* 0x001ea80000300800 */
[----:B------:R-:W2:Y:S04]  /*743a0*/  LDL.LU R21, [R1+0x5e4] ;  /* 0x0005e40001157983 */ /* 0x000ea80000300800 */
[----:B------:R-:W3:Y:S04]  /*743b0*/  LDL.LU R22, [R1+0x5e8] ;  /* 0x0005e80001167983 */ /* 0x000ee80000300800 */
[----:B------:R-:W3:Y:S04]  /*743c0*/  LDL.LU R23, [R1+0x5ec] ;  /* 0x0005ec0001177983 */ /* 0x000ee80000300800 */
[----:B------:R-:W4:Y:S04]  /*743d0*/  LDL.LU R16, [R1+0x190] ;  /* 0x0001900001107983 */ /* 0x000f280000300800 */
[----:B------:R-:W4:Y:S04]  /*743e0*/  LDL.LU R17, [R1+0x194] ;  /* 0x0001940001117983 */ /* 0x000f280000300800 */
[----:B------:R-:W4:Y:S04]  /*743f0*/  LDL.LU R18, [R1+0x198] ;  /* 0x0001980001127983 */ /* 0x000f280000300800 */
[----:B------:R-:W4:Y:S04]  /*74400*/  LDL.LU R19, [R1+0x19c] ;  /* 0x00019c0001137983 */ /* 0x000f280000300800 */
        /* <DEDUP_REMOVED lines=10> */
[----:B------:R-:W4:Y:S04]  /*744b0*/  LDL.LU R26, [R1+0x578] ;  /* 0x00057800011a7983 */ /* 0x000f280000300800 */
[----:B------:R-:W4:Y:S04]  /*744c0*/  LDL.LU R27, [R1+0x57c] ;  /* 0x00057c00011b7983 */ /* 0x000f280000300800 */
[----:B----4-:R-:W-:Y:S04]  /*744d0*/  STL.64 [R1+0xb748], R26 ;  /* 0x00b7481a01007387 */ /* 0x010fe80000100a00 */
[----:B---3--:R0:W-:Y:S04]  /*744e0*/  STL.64 [R1+0xb740], R24 ;  /* 0x00b7401801007387 */ /* 0x0081e80000100a00 */
[----:B0-----:R-:W3:Y:S04]  /*744f0*/  LDL.LU R24, [R1+0x580] ;  /* 0x0005800001187983 */ /* 0x001ee80000300800 */
[----:B------:R-:W3:Y:S04]  /*74500*/  LDL.LU R25, [R1+0x584] ;  /* 0x0005840001197983 */ /* 0x000ee80000300800 */
[----:B------:R-:W4:Y:S04]  /*74510*/  LDL.LU R26, [R1+0x588] ;  /* 0x00058800011a7983 */ /* 0x000f280000300800 */
[----:B------:R-:W4:Y:S01]  /*74520*/  LDL.LU R27, [R1+0x58c] ;  /* 0x00058c00011b7983 */ /* 0x000f220000300800 */
[----:B------:R-:W-:Y:S03]  /*74530*/  HMMA.16816.F32.BF16 R16, R8, R6, R16 ;  /* 0x000000060810723c */ /* 0x000fe60000041810 */
[----:B----4-:R-:W-:Y:S04]  /*74540*/  STL.64 [R1+0xb760], R26 ;  /* 0x00b7601a01007387 */ /* 0x010fe80000100a00 */
[----:B---3--:R0:W-:Y:S04]  /*74550*/  STL.64 [R1+0xb758], R24 ;  /* 0x00b7581801007387 */ /* 0x0081e80000100a00 */
        /* <DEDUP_REMOVED lines=14> */
[----:B------:R-:W-:Y:S04]  /*74640*/  STL.64 [R1+0x608], R18 ;  /* 0x0006081201007387 */ /* 0x000fe80000100a00 */
[----:B------:R-:W0:Y:S04]  /*74650*/  LDSM.16.MT88.4 R16, [R0+UR4+0x2080] ;  /* 0x002080040010783b */ /* 0x000e280008004200 */
[----:B0-----:R0:W-:Y:S04]  /*74660*/  STL.64 [R1+0xb5b0], R18 ;  /* 0x00b5b01201007387 */ /* 0x0011e80000100a00 */
[----:B------:R-:W-:Y:S04]  /*74670*/  STL.64 [R1+0xb5a8], R16 ;  /* 0x00b5a81001007387 */ /* 0x000fe80000100a00 */
[----:B0-----:R-:W3:Y:S04]  /*74680*/  LDL.64 R18, [R1+0x98] ;  /* 0x0000980001127983 */ /* 0x001ee80000100a00 */
[----:B------:R-:W4:Y:S04]  /*74690*/  LDL.LU.64 R22, [R1+0xb7e8] ;  /* 0x00b7e80001167983 */ /* 0x000f280000300a00 */
[----:B------:R-:W4:Y:S04]  /*746a0*/  LDL.LU.64 R20, [R1+0xb7e0] ;  /* 0x00b7e00001147983 */ /* 0x000f280000300a00 */
        /* <DEDUP_REMOVED lines=18> */
[----:B----4-:R-:W-:Y:S06]  /*747d0*/  HMMA.16816.F32.BF16 R12, R8, R22, R12 ;  /* 0x00000016080c723c */ /* 0x010fec000004180c */
[----:B------:R-:W-:-:S15]  /*747e0*/  IMAD.MOV.U32 R5, RZ, RZ, R23 ;  /* 0x000000ffff057224 */ /* 0x000fde00078e0017 */
[----:B------:R-:W-:-:S02]  /*747f0*/  NOP ;  /* 0x0000000000007918 */ /* 0x000fc40000000000 */
[----:B------:R-:W-:Y:S04]  /*74800*/  STL.64 [R1+0x5d0], R12 ;  /* 0x0005d00c01007387 */ /* 0x000fe80000100a00 */
[----:B------:R0:W-:Y:S04]  /*74810*/  STL.64 [R1+0x5d8], R14 ;  /* 0x0005d80e01007387 */ /* 0x0001e80000100a00 */
[----:B0-----:R-:W4:Y:S04]  /*74820*/  LDL.LU R14, [R1+0xb7a0] ;  /* 0x00b7a000010e7983 */ /* 0x001f280000300800 */
[----:B------:R-:W4:Y:S01]  /*74830*/  LDL.LU.64 R12, [R1+0xb798] ;  /* 0x00b79800010c7983 */ /* 0x000f220000300a00 */
[----:B------:R-:W-:-:S03]  /*74840*/  IMAD.MOV.U32 R15, RZ, RZ, R22 ;  /* 0x000000ffff0f7224 */ /* 0x000fc600078e0016 */
        /* <DEDUP_REMOVED lines=8> */
[----:B------:R-:W3:Y:S04]  /*748d0*/  LDL.LU.64 R22, [R1+0xb778] ;  /* 0x00b7780001167983 */ /* 0x000ee80000300a00 */
[----:B------:R-:W3:Y:S02]  /*748e0*/  LDL.LU.64 R20, [R1+0xb770] ;  /* 0x00b7700001147983 */ /* 0x000ee40000300a00 */
[----:B---3--:R-:W-:-:S15]  /*748f0*/  HMMA.16816.F32.BF16 R20, R8, R18, R20 ;  /* 0x000000120814723c */ /* 0x008fde0000041814 */
[----:B------:R-:W-:-:S08]  /*74900*/  NOP ;  /* 0x0000000000007918 */ /* 0x000fd00000000000 */
[----:B------:R-:W-:Y:S04]  /*74910*/  STL.64 [R1+0x5b0], R20 ;  /* 0x0005b01401007387 */ /* 0x000fe80000100a00 */
[----:B------:R0:W-:Y:S04]  /*74920*/  STL.64 [R1+0x5b8], R22 ;  /* 0x0005b81601007387 */ /* 0x0001e80000100a00 */
[----:B0-----:R-:W2:Y:S04]  /*74930*/  LDL.LU.64 R22, [R1+0xb768] ;  /* 0x00b7680001167983 */ /* 0x001ea80000300a00 */
[----:B------:R-:W-:Y:S01]  /*74940*/  STL.64 [R1+0xb648], R18 ;  /* 0x00b6481201007387 */ /* 0x000fe20000100a00 */
        /* <DEDUP_REMOVED lines=15> */
[----:B--2---:R-:W-:Y:S06]  /*74a40*/  HMMA.16816.F32.BF16 R24, R8, R22, R24 ;  /* 0x000000160818723c */ /* 0x004fec0000041818 */
[----:B------:R-:W-:-:S15]  /*74a50*/  MOV R29, R23 ;  /* 0x00000017001d7202 */ /* 0x000fde0000000f00 */
[----:B------:R-:W-:-:S02]  /*74a60*/  NOP ;  /* 0x0000000000007918 */ /* 0x000fc40000000000 */
        /* <DEDUP_REMOVED lines=31> */
[----:B0-----:R-:W2:Y:S04]  /*74c60*/  LDL.LU.64 R22, [R1+0xb6c8] ;  /* 0x00b6c80001167983 */ /* 0x001ea80000300a00 */
[----:B------:R-:W2:Y:S01]  /*74c70*/  LDL.LU.64 R20, [R1+0xb6c0] ;  /* 0x00b6c00001147983 */ /* 0x000ea20000300a00 */
[----:B------:R-:W-:-:S02]  /*74c80*/  IMAD.MOV.U32 R18, RZ, RZ, R17 ;  /* 0x000000ffff127224 */ /* 0x000fc400078e0011 */
[----:B------:R-:W-:Y:S01]  /*74c90*/  IMAD.MOV.U32 R19, RZ, RZ, R16 ;  /* 0x000000ffff137224 */ /* 0x000fe200078e0010 */
[----:B--2---:R-:W-:Y:S01]  /*74ca0*/  HMMA.16816.F32.BF16 R20, R8, R26, R20 ;  /* 0x0000001a0814723c */ /* 0x004fe20000041814 */
[----:B------:R-:W4:Y:S04]  /*74cb0*/  LDL.LU.64 R26, [R1+0xb6b8] ;  /* 0x00b6b800011a7983 */ /* 0x000f280000300a00 */
[----:B------:R-:W2:-:S15]  /*74cc0*/  LDL.LU R8, [R1+0x430] ;  /* 0x0004300001087983 */ /* 0x000e9e0000300800 */
[----:B------:R-:W-:-:S03]  /*74cd0*/  NOP ;  /* 0x0000000000007918 */ /* 0x000fc60000000000 */
[----:B------:R-:W-:Y:S04]  /*74ce0*/  STL.64 [R1+0x7a0], R20 ;  /* 0x0007a01401007387 */ /* 0x000fe80000100a00 */
[----:B------:R0:W-:Y:S04]  /*74cf0*/  STL.64 [R1+0x7a8], R22 ;  /* 0x0007a81601007387 */ /* 0x0001e80000100a00 */
[----:B------:R-:W2:Y:S04]  /*74d00*/  LDL.LU R9, [R1+0x434] ;  /* 0x0004340001097983 */ /* 0x000ea80000300800 */
[----:B------:R-:W2:Y:S04]  /*74d10*/  LDL.LU R10, [R1+0x438] ;  /* 0x00043800010a7983 */ /* 0x000ea80000300800 */
[----:B------:R-:W2:Y:S01]  /*74d20*/  LDL.LU R11, [R1+0x43c] ;  /* 0x00043c00010b7983 */ /* 0x000ea20000300800 */
[----:B0-----:R-:W-:-:S03]  /*74d30*/  IMAD.MOV.U32 R22, RZ, RZ, R15 ;  /* 0x000000ffff167224 */ /* 0x001fc600078e000f */
[----:B------:R-:W4:Y:S04]  /*74d40*/  LDL.LU R15, [R1+0xb6b0] ;  /* 0x00b6b000010f7983 */ /* 0x000f280000300800 */
[----:B------:R0:W-:Y:S04]  /*74d50*/  STL.64 [R1+0xb658], R18 ;  /* 0x00b6581201007387 */ /* 0x0001e80000100a00 */
[----:B------:R-:W4:Y:S04]  /*74d60*/  LDL.LU R16, [R1+0x440] ;  /* 0x0004400001107983 */ /* 0x000f280000300800 */
[----:B------:R-:W4:Y:S04]  /*74d70*/  LDL.LU R17, [R1+0x444] ;  /* 0x0004440001117983 */ /* 0x000f280000300800 */
[----:B0-----:R-:W4:Y:S04]  /*74d80*/  LDL.LU R18, [R1+0x448] ;  /* 0x0004480001127983 */ /* 0x001f280000300800 */
[----:B------:R-:W4:Y:S02]  /*74d90*/  LDL.LU R19, [R1+0x44c] ;  /* 0x00044c0001137983 */ /* 0x000f240000300800 */
[----:B----4-:R-:W-:-:S15]  /*74da0*/  HMMA.16816.F32.BF16 R16, R12, R26, R16 ;  /* 0x0000001a0c10723c */ /* 0x010fde0000041810 */
[----:B------:R-:W-:-:S08]  /*74db0*/  NOP ;  /* 0x0000000000007918 */ /* 0x000fd00000000000 */
[----:B------:R0:W-:Y:S04]  /*74dc0*/  STL.64 [R1+0x440], R16 ;  /* 0x0004401001007387 */ /* 0x0001e80000100a00 */
[----:B------:R1:W-:Y:S04]  /*74dd0*/  STL.64 [R1+0x448], R18 ;  /* 0x0004481201007387 */ /* 0x0003e80000100a00 */
[----:B0-----:R-:W3:Y:S04]  /*74de0*/  LDL.LU R16, [R1+0xdf0] ;  /* 0x000df00001107983 */ /* 0x001ee80000300800 */
[----:B------:R-:W3:Y:S04]  /*74df0*/  LDL.LU R17, [R1+0xdf4] ;  /* 0x000df40001117983 */ /* 0x000ee80000300800 */
[----:B-1----:R-:W4:Y:S04]  /*74e00*/  LDL.LU R18, [R1+0xdf8] ;  /* 0x000df80001127983 */ /* 0x002f280000300800 */
[----:B------:R-:W4:Y:S01]  /*74e10*/  LDL.LU R19, [R1+0xdfc] ;  /* 0x000dfc0001137983 */ /* 0x000f220000300800 */
[----:B------:R-:W0:Y:S01]  /*74e20*/  S2R R28, SR_TID.X ;  /* 0x00000000001c7919 */ /* 0x000e220000002100 */
[----:B--2---:R-:W-:Y:S02]  /*74e30*/  HMMA.16816.F32.BF16 R8, R12, R6, R8 ;  /* 0x000000060c08723c */ /* 0x004fe40000041808 */
[----:B----4-:R1:W-:Y:S04]  /*74e40*/  STL.64 [R1+0xb668], R18 ;  /* 0x00b6681201007387 */ /* 0x0103e80000100a00 */
[----:B---3--:R-:W-:Y:S01]  /*74e50*/  STL.64 [R1+0xb660], R16 ;  /* 0x00b6601001007387 */ /* 0x008fe20000100a00 */
[----:B-1----:R-:W-:-:S02]  /*74e60*/  IMAD.MOV.U32 R18, RZ, RZ, R4 ;  /* 0x000000ffff127224 */ /* 0x002fc400078e0004 */
[----:B------:R-:W-:-:S05]  /*74e70*/  IMAD.MOV.U32 R19, RZ, RZ, R3 ;  /* 0x000000ffff137224 */ /* 0x000fca00078e0003 */
[----:B------:R1:W-:Y:S04]  /*74e80*/  STL.64 [R1+0xb680], R18 ;  /* 0x00b6801201007387 */ /* 0x0003e80000100a00 */
[----:B------:R2:W-:Y:S04]  /*74e90*/  STL.64 [R1+0xb5f8], R26 ;  /* 0x00b5f81a01007387 */ /* 0x0005e80000100a00 */
[----:B-1----:R-:W3:Y:S01]  /*74ea0*/  LDL.64 R18, [R1+0xd8] ;  /* 0x0000d80001127983 */ /* 0x002ee20000100a00 */
[C---:B0-----:R-:W-:Y:S01]  /*74eb0*/  LOP3.LUT R24, R28.reuse, 0x7, RZ, 0xc0, !PT ;  /* 0x000000071c187812 */ /* 0x041fe200078ec0ff */
[----:B------:R-:W-:-:S02]  /*74ec0*/  IMAD.SHL.U32 R21, R28, 0x2, RZ ;  /* 0x000000021c157824 */ /* 0x000fc400078e00ff */
[----:B--2---:R-:W-:Y:S02]  /*74ed0*/  IMAD.MOV.U32 R26, RZ, RZ, R2 ;  /* 0x000000ffff1a7224 */ /* 0x004fe400078e0002 */
[----:B------:R-:W-:Y:S02]  /*74ee0*/  IMAD R24, R24, 0x210, RZ ;  /* 0x0000021018187824 */ /* 0x000fe400078e02ff */
[----:B------:R-:W-:Y:S02]  /*74ef0*/  IMAD.MOV.U32 R27, RZ, RZ, R0 ;  /* 0x000000ffff1b7224 */ /* 0x000fe400078e0000 */
[----:B------:R-:W-:Y:S01]  /*74f00*/  IMAD.SHL.U32 R25, R28, 0x100, RZ ;  /* 0x000001001c197824 */ /* 0x000fe200078e00ff */
[----:B------:R-:W-:-:S04]  /*74f10*/  LOP3.LUT R21, R24, 0x10, R21, 0x78, !PT ;  /* 0x0000001018157812 */ /* 0x000fc800078e7815 */
[----:B------:R-:W-:Y:S01]  /*74f20*/  LOP3.LUT R21, R21, 0x1000, R25, 0xf8, !PT ;  /* 0x0000100015157812 */ /* 0x000fe200078ef819 */
[----:B---3--:R0:W-:Y:S04]  /*74f30*/  STL.64 [R1+0xb698], R18 ;  /* 0x00b6981201007387 */ /* 0x0081e80000100a00 */
[----:B------:R-:W-:Y:S04]  /*74f40*/  STL.64 [R1+0x430], R8 ;  /* 0x0004300801007387 */ /* 0x000fe80000100a00 */
[----:B------:R-:W-:Y:S04]  /*74f50*/  STL.64 [R1+0x438], R10 ;  /* 0x0004380a01007387 */ /* 0x000fe80000100a00 */
[----:B0-----:R-:W2:Y:S04]  /*74f60*/  LDL.64 R18, [R1+0x8] ;  /* 0x0000080001127983 */ /* 0x001ea80000100a00 */
[----:B------:R0:W-:Y:S04]  /*74f70*/  STL.64 [R1+0xb650], R26 ;  /* 0x00b6501a01007387 */ /* 0x0001e80000100a00 */
[----:B------:R-:W3:Y:S04]  /*74f80*/  LDL.LU R24, [R1+0xde0] ;  /* 0x000de00001187983 */ /* 0x000ee80000300800 */
[----:B------:R-:W3:Y:S04]  /*74f90*/  LDL.LU R25, [R1+0xde4] ;  /* 0x000de40001197983 */ /* 0x000ee80000300800 */
[----:B0-----:R-:W4:Y:S04]  /*74fa0*/  LDL.LU R26, [R1+0xde8] ;  /* 0x000de800011a7983 */ /* 0x001f280000300800 */
[----:B------:R-:W4:Y:S04]  /*74fb0*/  LDL.LU R27, [R1+0xdec] ;  /* 0x000dec00011b7983 */ /* 0x000f280000300800 */
[----:B----4-:R-:W-:Y:S04]  /*74fc0*/  STL.64 [R1+0xb678], R26 ;  /* 0x00b6781a01007387 */ /* 0x010fe80000100a00 */
[----:B---3--:R0:W-:Y:S04]  /*74fd0*/  STL.64 [R1+0xb670], R24 ;  /* 0x00b6701801007387 */ /* 0x0081e80000100a00 */
        /* <DEDUP_REMOVED lines=16> */
[----:B------:R-:W3:Y:S04]  /*750e0*/  LDL.LU R26, [R1+0xe28] ;  /* 0x000e2800011a7983 */ /* 0x000ee80000300800 */
[----:B------:R-:W3:Y:S04]  /*750f0*/  LDL.LU R27, [R1+0xe2c] ;  /* 0x000e2c00011b7983 */ /* 0x000ee80000300800 */
[----:B------:R1:W-:Y:S01]  /*75100*/  STL.64 [R1+0xb610], R6 ;  /* 0x00b6100601007387 */ /* 0x0003e20000100a00 */
[----:B------:R-:W-:-:S03]  /*75110*/  IMAD.MOV.U32 R23, RZ, RZ, R5 ;  /* 0x000000ffff177224 */ /* 0x000fc600078e0005 */
[----:B------:R-:W4:Y:S04]  /*75120*/  LDL.LU R4, [R1+0xdc0] ;  /* 0x000dc00001047983 */ /* 0x000f280000300800 */
[----:B------:R-:W4:Y:S01]  /*75130*/  LDL.LU R5, [R1+0xdc4] ;  /* 0x000dc40001057983 */ /* 0x000f220000300800 */
[----:B--2---:R-:W-:-:S03]  /*75140*/  IMAD.MOV.U32 R20, RZ, RZ, R18 ;  /* 0x000000ffff147224 */ /* 0x004fc600078e0012 */
[----:B-1----:R-:W4:Y:S04]  /*75150*/  LDL.LU R6, [R1+0xdc8] ;  /* 0x000dc80001067983 */ /* 0x002f280000300800 */
[----:B------:R-:W4:Y:S04]  /*75160*/  LDL.LU R7, [R1+0xdcc] ;  /* 0x000dcc0001077983 */ /* 0x000f280000300800 */
[----:B0-----:R0:W-:Y:S04]  /*75170*/  STL.64 [R1+0xb488], R10 ;  /* 0x00b4880a01007387 */ /* 0x0011e80000100a00 */
[----:B------:R1:W-:Y:S04]  /*75180*/  STL.64 [R1+0xb480], R8 ;  /* 0x00b4800801007387 */ /* 0x0003e80000100a00 */
[----:B0-----:R-:W2:Y:S01]  /*75190*/  LDL.64 R10, [R1+0x18] ;  /* 0x00001800010a7983 */ /* 0x001ea20000100a00 */
[----:B-1----:R-:W-:Y:S01]  /*751a0*/  IMAD.MOV.U32 R9, RZ, RZ, R19 ;  /* 0x000000ffff097224 */ /* 0x002fe200078e0013 */
[----:B---3--:R-:W-:-:S15]  /*751b0*/  HMMA.16816.F32.BF16 R24, R12, R18, R24 ;  /* 0x000000120c18723c */ /* 0x008fde0000041818 */
[----:B------:R-:W-:-:S08]  /*751c0*/  NOP ;  /* 0x0000000000007918 */ /* 0x000fd00000000000 */
[----:B------:R-:W-:Y:S04]  /*751d0*/  STL.64 [R1+0x1240], R24 ;  /* 0x0012401801007387 */ /* 0x000fe80000100a00 */
[----:B------:R0:W-:Y:S04]  /*751e0*/  STL.64 [R1+0x1248], R26 ;  /* 0x0012481a01007387 */ /* 0x0001e80000100a00 */
[----:B0-----:R-:W3:Y:S04]  /*751f0*/  LDL.LU.64 R26, [R1+0xb6a8] ;  /* 0x00b6a800011a7983 */ /* 0x001ee80000300a00 */
[----:B------:R-:W3:Y:S04]  /*75200*/  LDL.LU.64 R24, [R1+0xb6a0] ;  /* 0x00b6a00001187983 */ /* 0x000ee80000300a00 */
[----:B------:R-:W3:Y:S04]  /*75210*/  LDL.LU.64 R18, [R1+0xb698] ;  /* 0x00b6980001127983 */ /* 0x000ee80000300a00 */
[----:B--2---:R-:W-:Y:S04]  /*75220*/  STL.64 [R1+0xb640], R10 ;  /* 0x00b6400a01007387 */ /* 0x004fe80000100a00 */
[----:B------:R0:W-:Y:S04]  /*75230*/  STL [R1+0xb638], R9 ;  /* 0x00b6380901007387 */ /* 0x0001e80000100800 */
[----:B------:R-:W2:Y:S04]  /*75240*/  LDL.LU R8, [R1+0xdd0] ;  /* 0x000dd00001087983 */ /* 0x000ea80000300800 */
[----:B0-----:R-:W2:Y:S04]  /*75250*/  LDL.LU R9, [R1+0xdd4] ;  /* 0x000dd40001097983 */ /* 0x001ea80000300800 */
[----:B------:R-:W2:Y:S04]  /*75260*/  LDL.LU R10, [R1+0xdd8] ;  /* 0x000dd800010a7983 */ /* 0x000ea80000300800 */
[----:B------:R-:W2:Y:S01]  /*75270*/  LDL.LU R11, [R1+0xddc] ;  /* 0x000ddc00010b7983 */ /* 0x000ea20000300800 */
        /* <DEDUP_REMOVED lines=16> */
[----:B----4-:R-:W-:-:S15]  /*75380*/  HMMA.16816.F32.BF16 R16, R12, R22, R16 ;  /* 0x000000160c10723c */ /* 0x010fde0000041810 */
[----:B------:R-:W-:-:S08]  /*75390*/  NOP ;  /* 0x0000000000007918 */ /* 0x000fd00000000000 */
[----:B------:R-:W-:Y:S04]  /*753a0*/  STL.64 [R1+0xe00], R16 ;  /* 0x000e001001007387 */ /* 0x000fe80000100a00 */
[----:B------:R0:W-:Y:S04]  /*753b0*/  STL.64 [R1+0xe08], R18 ;  /* 0x000e081201007387 */ /* 0x0001e80000100a00 */
[----:B0-----:R-:W3:Y:S04]  /*753c0*/  LDL.LU.64 R18, [R1+0xb658] ;  /* 0x00b6580001127983 */ /* 0x001ee80000300a00 */
[----:B------:R-:W-:Y:S01]  /*753d0*/  STL.64 [R1+0xb568], R22 ;  /* 0x00b5681601007387 */ /* 0x000fe20000100a00 */
[----:B---3--:R-:W-:Y:S03]  /*753e0*/  HMMA.16816.F32.BF16 R16, R12, R18, R24 ;  /* 0x000000120c10723c */ /* 0x008fe60000041818 */
[----:B------:R-:W3:-:S15]  /*753f0*/  LDL.LU.64 R26, [R1+0xb650] ;  /* 0x00b65000011a7983 */ /* 0x000ede0000300a00 */
[----:B------:R-:W-:-:S05]  /*75400*/  NOP ;  /* 0x0000000000007918 */ /* 0x000fca0000000000 */
[----:B------:R-:W-:Y:S04]  /*75410*/  STL.64 [R1+0xdf0], R16 ;  /* 0x000df01001007387 */ /* 0x000fe80000100a00 */
[----:B------:R0:W-:Y:S04]  /*75420*/  STL.64 [R1+0xdf8], R18 ;  /* 0x000df81201007387 */ /* 0x0001e80000100a00 */
[----:B0-----:R-:W2:Y:S02]  /*75430*/  LDL.LU.64 R18, [R1+0xb648] ;  /* 0x00b6480001127983 */ /* 0x001ea40000300a00 */
[----:B--2---:R-:W-:Y:S06]  /*75440*/  HMMA.16816.F32.BF16 R8, R12, R18, R8 ;  /* 0x000000120c08723c */ /* 0x004fec0000041808 */
[----:B------:R-:W-:-:S02]  /*75450*/  IMAD.MOV.U32 R2, RZ, RZ, R18 ;  /* 0x000000ffff027224 */ /* 0x000fc400078e0012 */
[----:B------:R-:W-:-:S15]  /*75460*/  IMAD.MOV.U32 R0, RZ, RZ, R19 ;  /* 0x000000ffff007224 */ /* 0x000fde00078e0013 */
[----:B------:R0:W-:Y:S04]  /*75470*/  STL.64 [R1+0xde0], R8 ;  /* 0x000de00801007387 */ /* 0x0001e80000100a00 */
[----:B------:R1:W-:Y:S04]  /*75480*/  STL.64 [R1+0xde8], R10 ;  /* 0x000de80a01007387 */ /* 0x0003e80000100a00 */
[----:B------:R-:W2:Y:S04]  /*75490*/  LDL.LU R16, [R1+0x420] ;  /* 0x0004200001107983 */ /* 0x000ea80000300800 */
[----:B------:R-:W2:Y:S04]  /*754a0*/  LDL.LU R17, [R1+0x424] ;  /* 0x0004240001117983 */ /* 0x000ea80000300800 */
[----:B------:R-:W4:Y:S04]  /*754b0*/  LDL.LU R18, [R1+0x428] ;  /* 0x0004280001127983 */ /* 0x000f280000300800 */
[----:B------:R-:W4:Y:S04]  /*754c0*/  LDL.LU R19, [R1+0x42c] ;  /* 0x00042c0001137983 */ /* 0x000f280000300800 */
[----:B0-----:R-:W3:Y:S04]  /*754d0*/  LDL.LU R8, [R1+0xdb0] ;  /* 0x000db00001087983 */ /* 0x001ee80000300800 */
[----:B------:R-:W3:Y:S04]  /*754e0*/  LDL.LU R9, [R1+0xdb4] ;  /* 0x000db40001097983 */ /* 0x000ee80000300800 */
[----:B-1----:R-:W3:Y:S04]  /*754f0*/  LDL.LU R10, [R1+0xdb8] ;  /* 0x000db800010a7983 */ /* 0x002ee80000300800 */
[----:B------:R-:W3:Y:S04]  /*75500*/  LDL.LU R11, [R1+0xdbc] ;  /* 0x000dbc00010b7983 */ /* 0x000ee80000300800 */
[----:B----4-:R0:W-:Y:S04]  /*75510*/  STL.64 [R1+0xb5c0], R18 ;  /* 0x00b5c01201007387 */ /* 0x0101e80000100a00 */
[----:B--2---:R-:W-:Y:S04]  /*75520*/  STL.64 [R1+0xb5b8], R16 ;  /* 0x00b5b81001007387 */ /* 0x004fe80000100a00 */
[----:B0-----:R-:W2:Y:S04]  /*75530*/  LDL.64 R18, [R1+0x28] ;  /* 0x0000280001127983 */ /* 0x001ea80000100a00 */
[----:B--2---:R0:W-:Y:S04]  /*75540*/  STL.64 [R1+0xb5d8], R18 ;  /* 0x00b5d81201007387 */ /* 0x0041e80000100a00 */
[----:B0-----:R-:W2:Y:S01]  /*75550*/  LDL.64 R18, [R1+0x38] ;  /* 0x0000380001127983 */ /* 0x001ea20000100a00 */
[----:B---3--:R-:W-:Y:S03]  /*75560*/  HMMA.16816.F32.BF16 R4, R12, R26, R4 ;  /* 0x0000001a0c04723c */ /* 0x008fe60000041804 */
[----:B--2---:R-:W-:Y:S04]  /*75570*/  STL.64 [R1+0xb5f0], R18 ;  /* 0x00b5f01201007387 */ /* 0x004fe80000100a00 */
[----:B------:R-:W2:Y:S04]  /*75580*/  LDL.64 R22, [R1+0xc8] ;  /* 0x0000c80001167983 */ /* 0x000ea80000100a00 */
[----:B--2---:R-:W-:Y:S04]  /*75590*/  STL.64 [R1+0xb570], R22 ;  /* 0x00b5701601007387 */ /* 0x004fe80000100a00 */
[----:B------:R-:W-:Y:S04]  /*755a0*/  STL [R1+0xb560], R2 ;  /* 0x00b5600201007387 */ /* 0x000fe80000100800 */
[----:B------:R-:W2:Y:S04]  /*755b0*/  LDL.LU R24, [R1+0xd80] ;  /* 0x000d800001187983 */ /* 0x000ea80000300800 */
[----:B------:R0:W-:Y:S04]  /*755c0*/  STL.64 [R1+0xdd0], R4 ;  /* 0x000dd00401007387 */ /* 0x0001e80000100a00 */
[----:B------:R1:W-:Y:S04]  /*755d0*/  STL.64 [R1+0xdd8], R6 ;  /* 0x000dd80601007387 */ /* 0x0003e80000100a00 */
[----:B------:R-:W2:Y:S04]  /*755e0*/  LDL.LU R25, [R1+0xd84] ;  /* 0x000d840001197983 */ /* 0x000ea80000300800 */
[----:B------:R-:W3:Y:S04]  /*755f0*/  LDL.LU R26, [R1+0xd88] ;  /* 0x000d8800011a7983 */ /* 0x000ee80000300800 */
[----:B------:R-:W3:Y:S04]  /*75600*/  LDL.LU R27, [R1+0xd8c] ;  /* 0x000d8c00011b7983 */ /* 0x000ee80000300800 */
[----:B0-----:R-:W4:Y:S04]  /*75610*/  LDL.LU R4, [R1+0xd90] ;  /* 0x000d900001047983 */ /* 0x001f280000300800 */
[----:B------:R-:W4:Y:S04]  /*75620*/  LDL.LU R5, [R1+0xd94] ;  /* 0x000d940001057983 */ /* 0x000f280000300800 */
[----:B-1----:R-:W2:Y:S04]  /*75630*/  LDL.LU R6, [R1+0xd98] ;  /* 0x000d980001067983 */ /* 0x002ea80000300800 */
[----:B------:R-:W2:Y:S04]  /*75640*/  LDL.LU R7, [R1+0xd9c] ;  /* 0x000d9c0001077983 */ /* 0x000ea80000300800 */
[----:B--2---:R0:W-:Y:S04]  /*75650*/  STL.64 [R1+0xb620], R6 ;  /* 0x00b6200601007387 */ /* 0x0041e80000100a00 */
[----:B----4-:R-:W-:Y:S04]  /*75660*/  STL.64 [R1+0xb618], R4 ;  /* 0x00b6180401007387 */ /* 0x010fe80000100a00 */
[----:B0-----:R-:W2:Y:S01]  /*75670*/  LDL R6, [R1+0x68] ;  /* 0x0000680001067983 */ /* 0x001ea20000100800 */
[----:B------:R-:W-:-:S05]  /*75680*/  MOV R7, R29 ;  /* 0x0000001d00077202 */ /* 0x000fca0000000f00 */
[----:B--2---:R0:W-:Y:S04]  /*75690*/  STL.64 [R1+0xb630], R6 ;  /* 0x00b6300601007387 */ /* 0x0041e80000100a00 */
[----:B0-----:R-:W2:Y:S04]  /*756a0*/  LDL.64 R6, [R1+0x78] ;  /* 0x0000780001067983 */ /* 0x001ea80000100a00 */
[----:B---3--:R0:W-:Y:S04]  /*756b0*/  STL.64 [R1+0xb608], R26 ;  /* 0x00b6081a01007387 */ /* 0x0081e80000100a00 */
[----:B------:R1:W-:Y:S04]  /*756c0*/  STL.64 [R1+0xb600], R24 ;  /* 0x00b6001801007387 */ /* 0x0003e80000100a00 */
[----:B0-----:R-:W3:Y:S01]  /*756d0*/  LDL.64 R26, [R1+0x58] ;  /* 0x00005800011a7983 */ /* 0x001ee20000100a00 */
[----:B------:R-:W-:-:S02]  /*756e0*/  IMAD.MOV.U32 R22, RZ, RZ, R28 ;  /* 0x000000ffff167224 */ /* 0x000fc400078e001c */
[----:B------:R-:W-:Y:S01]  /*756f0*/  IMAD.MOV.U32 R23, RZ, RZ, R3 ;  /* 0x000000ffff177224 */ /* 0x000fe200078e0003 */
[----:B--2---:R-:W-:Y:S06]  /*75700*/  HMMA.16816.F32.BF16 R8, R12, R6, R8 ;  /* 0x000000060c08723c */ /* 0x004fec0000041808 */
[----:B------:R-:W-:Y:S01]  /*75710*/  IMAD.MOV.U32 R3, RZ, RZ, R7 ;  /* 0x000000ffff037224 */ /* 0x000fe200078e0007 */
[----:B---3--:R0:W-:Y:S04]  /*75720*/  STL.64 [R1+0xb628], R26 ;  /* 0x00b6281a01007387 */ /* 0x0081e80000100a00 */
[----:B-1----:R-:W2:Y:S04]  /*75730*/  LDL.LU R24, [R1+0xda0] ;  /* 0x000da00001187983 */ /* 0x002ea80000300800 */
[----:B------:R-:W2:Y:S04]  /*75740*/  LDL.LU R25, [R1+0xda4] ;  /* 0x000da40001197983 */ /* 0x000ea80000300800 */
[----:B0-----:R-:W2:Y:S04]  /*75750*/  LDL.LU R26, [R1+0xda8] ;  /* 0x000da800011a7983 */ /* 0x001ea80000300800 */
[----:B------:R-:W2:Y:S04]  /*75760*/  LDL.LU R27, [R1+0xdac] ;  /* 0x000dac00011b7983 */ /* 0x000ea80000300800 */
[----:B------:R-:W3:Y:S04]  /*75770*/  LDL.64 R18, [R1+0x48] ;  /* 0x0000480001127983 */ /* 0x000ee80000100a00 */
[----:B------:R-:W-:Y:S04]  /*75780*/  STL.64 [R1+0xb580], R22 ;  /* 0x00b5801601007387 */ /* 0x000fe80000100a00 */
[----:B------:R0:W-:Y:S04]  /*75790*/  STL.64 [R1+0xdc0], R8 ;  /* 0x000dc00801007387 */ /* 0x0001e80000100a00 */
[----:B------:R1:W-:Y:S01]  /*757a0*/  STL.64 [R1+0xdc8], R10 ;  /* 0x000dc80a01007387 */ /* 0x0003e20000100a00 */
[----:B0-----:R-:W-:-:S03]  /*757b0*/  IMAD.MOV.U32 R8, RZ, RZ, R6 ;  /* 0x000000ffff087224 */ /* 0x001fc600078e0006 */
[----:B-1----:R-:W4:Y:S04]  /*757c0*/  LDL.LU.64 R10, [R1+0xb640] ;  /* 0x00b64000010a7983 */ /* 0x002f280000300a00 */
[----:B------:R-:W3:Y:S04]  /*757d0*/  LDL.LU R9, [R1+0xb638] ;  /* 0x00b6380001097983 */ /* 0x000ee80000300800 */
[----:B------:R-:W2:Y:S01]  /*757e0*/  LDL.LU.64 R6, [R1+0xb630] ;  /* 0x00b6300001067983 */ /* 0x000ea20000300a00 */
[----:B------:R-:W-:Y:S01]  /*757f0*/  IMAD.MOV.U32 R22, RZ, RZ, R20 ;  /* 0x000000ffff167224 */ /* 0x000fe200078e0014 */
[----:B--2---:R-:W-:Y:S02]  /*75800*/  HMMA.16816.F32.BF16 R4, R12, R6, R24 ;  /* 0x000000060c04723c */ /* 0x004fe40000041818 */
[----:B------:R-:W2:Y:S01]  /*75810*/  LDL.LU.64 R26, [R1+0xb628] ;  /* 0x00b62800011a7983 */ /* 0x000ea20000300a00 */
[----:B---3--:R-:W-:-:S15]  /*75820*/  IMAD.MOV.U32 R23, RZ, RZ, R9 ;  /* 0x000000ffff177224 */ /* 0x008fde00078e0009 */
[----:B------:R-:W-:-:S05]  /*75830*/  NOP ;  /* 0x0000000000007918 */ /* 0x000fca0000000000 */
[----:B------:R-:W-:Y:S04]  /*75840*/  STL.64 [R1+0xdb0], R4 ;  /* 0x000db00401007387 */ /* 0x000fe80000100a00 */
[----:B------:R0:W-:Y:S04]  /*75850*/  STL.64 [R1+0xdb8], R6 ;  /* 0x000db80601007387 */ /* 0x0001e80000100a00 */
[----:B0-----:R-:W2:Y:S04]  /*75860*/  LDL.LU.64 R6, [R1+0xb620] ;  /* 0x00b6200001067983 */ /* 0x001ea80000300a00 */
[----:B------:R-:W2:Y:S04]  /*75870*/  LDL.LU.64 R4, [R1+0xb618] ;  /* 0x00b6180001047983 */ /* 0x000ea80000300a00 */
[----:B------:R-:W-:Y:S04]  /*75880*/  STL.64 [R1+0xb5a0], R22 ;  /* 0x00b5a01601007387 */ /* 0x000fe80000100a00 */
[----:B------:R0:W-:Y:S04]  /*75890*/  STL [R1+0xb598], R21 ;  /* 0x00b5981501007387 */ /* 0x0001e80000100800 */
[----:B------:R-:W3:Y:S04]  /*758a0*/  LDL.LU R20, [R1+0x390] ;  /* 0x0003900001147983 */ /* 0x000ee80000300800 */
[----:B0-----:R-:W3:Y:S04]  /*758b0*/  LDL.LU R21, [R1+0x394] ;  /* 0x0003940001157983 */ /* 0x001ee80000300800 */
        /* <DEDUP_REMOVED lines=13> */
[----:B------:R-:W2:Y:S04]  /*75990*/  LDL.LU R22, [R1+0xd78] ;  /* 0x000d780001167983 */ /* 0x000ea80000300800 */
[----:B------:R-:W2:Y:S04]  /*759a0*/  LDL.LU R23, [R1+0xd7c] ;  /* 0x000d7c0001177983 */ /* 0x000ea80000300800 */
[----:B------:R0:W-:Y:S04]  /*759b0*/  STL.64 [R1+0xda0], R4 ;  /* 0x000da00401007387 */ /* 0x0001e80000100a00 */
[----:B------:R1:W-:Y:S01]  /*759c0*/  STL.64 [R1+0xda8], R6 ;  /* 0x000da80601007387 */ /* 0x0003e20000100a00 */
[----:B0-----:R-:W-:-:S03]  /*759d0*/  IMAD.MOV.U32 R5, RZ, RZ, R26 ;  /* 0x000000ffff057224 */ /* 0x001fc600078e001a */
[----:B-1----:R-:W3:Y:S01]  /*759e0*/  LDL.LU.64 R6, [R1+0xb610] ;  /* 0x00b6100001067983 */ /* 0x002ee20000300a00 */
[----:B------:R-:W-:-:S03]  /*759f0*/  IMAD.MOV.U32 R4, RZ, RZ, R27 ;  /* 0x000000ffff047224 */ /* 0x000fc600078e001b */
        /* <DEDUP_REMOVED lines=23> */
[----:B0-----:R-:W4:Y:S04]  /*75b70*/  LDL.LU.64 R22, [R1+0xb5d0] ;  /* 0x00b5d00001167983 */ /* 0x001f280000300a00 */
[----:B------:R-:W4:Y:S04]  /*75b80*/  LDL.LU.64 R20, [R1+0xb5c8] ;  /* 0x00b5c80001147983 */ /* 0x000f280000300a00 */
[----:B------:R-:W2:Y:S04]  /*75b90*/  LDL.LU.64 R18, [R1+0xb5c0] ;  /* 0x00b5c00001127983 */ /* 0x000ea80000300a00 */
[----:B------:R-:W2:Y:S02]  /*75ba0*/  LDL.LU.64 R16, [R1+0xb5b8] ;  /* 0x00b5b80001107983 */ /* 0x000ea40000300a00 */
[----:B--2---:R-:W-:Y:S02]  /*75bb0*/  HMMA.16816.F32.BF16 R12, R12, R10, R16 ;  /* 0x0000000a0c0c723c */ /* 0x004fe40000041810 */
[----:B------:R-:W4:Y:S04]  /*75bc0*/  LDL.LU.64 R18, [R1+0xb5b0] ;  /* 0x00b5b00001127983 */ /* 0x000f280000300a00 */
[----:B------:R-:W4:-:S15]  /*75bd0*/  LDL.LU.64 R16, [R1+0xb5a8] ;  /* 0x00b5a80001107983 */ /* 0x000f1e0000300a00 */
[----:B------:R-:W-:-:S02]  /*75be0*/  NOP ;  /* 0x0000000000007918 */ /* 0x000fc40000000000 */
[----:B------:R0:W-:Y:S04]  /*75bf0*/  STL.64 [R1+0x420], R12 ;  /* 0x0004200c01007387 */ /* 0x0001e80000100a00 */
[----:B------:R1:W-:Y:S04]  /*75c00*/  STL.64 [R1+0x428], R14 ;  /* 0x0004280e01007387 */ /* 0x0003e80000100a00 */
[----:B0-----:R-:W3:Y:S04]  /*75c10*/  LDL.LU R12, [R1+0x380] ;  /* 0x00038000010c7983 */ /* 0x001ee80000300800 */
[----:B------:R-:W3:Y:S04]  /*75c20*/  LDL.LU R13, [R1+0x384] ;  /* 0x00038400010d7983 */ /* 0x000ee80000300800 */
[----:B-1----:R-:W3:Y:S04]  /*75c30*/  LDL.LU R14, [R1+0x388] ;  /* 0x00038800010e7983 */ /* 0x002ee80000300800 */
[----:B------:R-:W3:Y:S04]  /*75c40*/  LDL.LU R15, [R1+0x38c] ;  /* 0x00038c00010f7983 */ /* 0x000ee80000300800 */
[----:B------:R-:W-:Y:S04]  /*75c50*/  STL.64 [R1+0xb4a0], R10 ;  /* 0x00b4a00a01007387 */ /* 0x000fe80000100a00 */
[----:B------:R0:W-:Y:S04]  /*75c60*/  STL.64 [R1+0xb578], R8 ;  /* 0x00b5780801007387 */ /* 0x0001e80000100a00 */
[----:B0-----:R-:W2:Y:S04]  /*75c70*/  LDL.LU R8, [R1+0xae0] ;  /* 0x000ae00001087983 */ /* 0x001ea80000300800 */
[----:B------:R-:W2:Y:S04]  /*75c80*/  LDL.LU R9, [R1+0xae4] ;  /* 0x000ae40001097983 */ /* 0x000ea80000300800 */
[----:B------:R-:W3:Y:S04]  /*75c90*/  LDL.LU R10, [R1+0xae8] ;  /* 0x000ae800010a7983 */ /* 0x000ee80000300800 */
[----:B------:R-:W3:Y:S01]  /*75ca0*/  LDL.LU R11, [R1+0xaec] ;  /* 0x000aec00010b7983 */ /* 0x000ee20000300800 */
[C---:B----4-:R-:W-:Y:S03]  /*75cb0*/  HMMA.16816.F32.BF16 R20, R16.reuse, R26, R20 ;  /* 0x0000001a1014723c */ /* 0x050fe60000041814 */
        /* <DEDUP_REMOVED lines=8> */
[----:B0-----:R-:W2:Y:S04]  /*75d40*/  LDL.LU.64 R22, [R1+0xb5a0] ;  /* 0x00b5a00001167983 */ /* 0x001ea80000300a00 */
[----:B------:R-:W3:Y:S01]  /*75d50*/  LDL.LU R21, [R1+0xb598] ;  /* 0x00b5980001157983 */ /* 0x000ee20000300800 */
[----:B------:R-:W-:Y:S03]  /*75d60*/  HMMA.16816.F32.BF16 R12, R16, R6, R12 ;  /* 0x00000006100c723c */ /* 0x000fe6000004180c */
[----:B------:R-:W-:Y:S04]  /*75d70*/  STL.64 [R1+0xb508], R26 ;  /* 0x00b5081a01007387 */ /* 0x000fe80000100a00 */
[----:B------:R-:W-:-:S15]  /*75d80*/  STL.64 [R1+0xb478], R6 ;  /* 0x00b4780601007387 */ /* 0x000fde0000100a00 */
[----:B------:R-:W-:-:S01]  /*75d90*/  NOP ;  /* 0x0000000000007918 */ /* 0x000fc20000000000 */
[----:B------:R-:W-:Y:S04]  /*75da0*/  STL.64 [R1+0x380], R12 ;  /* 0x0003800c01007387 */ /* 0x000fe80000100a00 */
[----:B------:R-:W-:Y:S04]  /*75db0*/  STL.64 [R1+0x388], R14 ;  /* 0x0003880e01007387 */ /* 0x000fe80000100a00 */
[----:B---3--:R2:W0:Y:S02]  /*75dc0*/  LDSM.16.MT88.4 R12, [R21+UR4+0x2180] ;  /* 0x00218004150c783b */ /* 0x0084240008004200 */
[C---:B--2---:R-:W-:Y:S02]  /*75dd0*/  HMMA.16816.F32.BF16 R20, R16.reuse, R22, R8 ;  /* 0x000000161014723c */ /* 0x044fe40000041808 */
[----:B0-----:R0:W-:Y:S04]  /*75de0*/  STL [R1+0xb464], R12 ;  /* 0x00b4640c01007387 */ /* 0x0011e80000100800 */
[----:B------:R1:W-:Y:S04]  /*75df0*/  STL [R1+0xb460], R13 ;  /* 0x00b4600d01007387 */ /* 0x0003e80000100800 */
[----:B------:R2:W-:Y:S04]  /*75e00*/  STL [R1+0xb38c], R14 ;  /* 0x00b38c0e01007387 */ /* 0x0005e80000100800 */
[----:B------:R3:W-:Y:S04]  /*75e10*/  STL [R1+0xb388], R15 ;  /* 0x00b3880f01007387 */ /* 0x0007e80000100800 */
[----:B0-----:R-:W4:Y:S04]  /*75e20*/  LDL.LU R12, [R1+0xad0] ;  /* 0x000ad000010c7983 */ /* 0x001f280000300800 */
[----:B-1----:R-:W4:Y:S04]  /*75e30*/  LDL.LU R13, [R1+0xad4] ;  /* 0x000ad400010d7983 */ /* 0x002f280000300800 */
[----:B--2---:R-:W4:Y:S04]  /*75e40*/  LDL.LU R14, [R1+0xad8] ;  /* 0x000ad800010e7983 */ /* 0x004f280000300800 */
[----:B---3--:R-:W4:Y:S04]  /*75e50*/  LDL.LU R15, [R1+0xadc] ;  /* 0x000adc00010f7983 */ /* 0x008f280000300800 */
[----:B------:R-:W2:Y:S04]  /*75e60*/  LDL.LU.64 R10, [R1+0xb590] ;  /* 0x00b59000010a7983 */ /* 0x000ea80000300a00 */
[----:B------:R-:W2:Y:S04]  /*75e70*/  LDL.LU.64 R8, [R1+0xb588] ;  /* 0x00b5880001087983 */ /* 0x000ea80000300a00 */
        /* <DEDUP_REMOVED lines=15> */
[----:B------:R-:W3:Y:S04]  /*75f70*/  LDL.LU.64 R22, [R1+0xb568] ;  /* 0x00b5680001167983 */ /* 0x000ee80000300a00 */
[----:B------:R-:W-:Y:S04]  /*75f80*/  STL [R1+0xb46c], R13 ;  /* 0x00b46c0d01007387 */ /* 0x000fe80000100800 */
[----:B------:R0:W-:Y:S04]  /*75f90*/  STL [R1+0xb468], R12 ;  /* 0x00b4680c01007387 */ /* 0x0001e80000100800 */
[----:B0-----:R-:W3:Y:S04]  /*75fa0*/  LDL.LU R12, [R1+0xac0] ;  /* 0x000ac000010c7983 */ /* 0x001ee80000300800 */
[----:B------:R-:W3:Y:S04]  /*75fb0*/  LDL.LU R13, [R1+0xac4] ;  /* 0x000ac400010d7983 */ /* 0x000ee80000300800 */
[----:B------:R-:W3:Y:S04]  /*75fc0*/  LDL.LU R14, [R1+0xac8] ;  /* 0x000ac800010e7983 */ /* 0x000ee80000300800 */
[----:B------:R-:W3:Y:S04]  /*75fd0*/  LDL.LU R15, [R1+0xacc] ;  /* 0x000acc00010f7983 */ /* 0x000ee80000300800 */
[----:B------:R-:W4:Y:S01]  /*75fe0*/  LDL.LU R20, [R1+0x2e0] ;  /* 0x0002e00001147983 */ /* 0x000f220000300800 */
[----:B---3--:R-:W-:-:S15]  /*75ff0*/  HMMA.16816.F32.BF16 R12, R16, R22, R12 ;  /* 0x00000016100c723c */ /* 0x008fde000004180c */
[----:B------:R-:W-:-:S08]  /*76000*/  NOP ;  /* 0x0000000000007918 */ /* 0x000fd00000000000 */
[----:B------:R-:W-:Y:S04]  /*76010*/  STL.64 [R1+0xad0], R12 ;  /* 0x000ad00c01007387 */ /* 0x000fe80000100a00 */
[----:B------:R-:W-:Y:S04]  /*76020*/  STL.64 [R1+0xad8], R14 ;  /* 0x000ad80e01007387 */ /* 0x000fe80000100a00 */
[----:B------:R-:W4:Y:S04]  /*76030*/  LDL.LU R21, [R1+0x2e4] ;  /* 0x0002e40001157983 */ /* 0x000f280000300800 */
[----:B------:R-:W3:Y:S04]  /*76040*/  LDL.LU R22, [R1+0x2e8] ;  /* 0x0002e80001167983 */ /* 0x000ee80000300800 */
[----:B------:R-:W3:Y:S01]  /*76050*/  LDL.LU R23, [R1+0x2ec] ;  /* 0x0002ec0001177983 */ /* 0x000ee20000300800 */
[----:B------:R-:W-:Y:S01]  /*76060*/  MOV R10, R2 ;  /* 0x00000002000a7202 */ /* 0x000fe20000000f00 */
[----:B------:R-:W-:-:S02]  /*76070*/  IMAD.MOV.U32 R11, RZ, RZ, R29 ;  /* 0x000000ffff0b7224 */ /* 0x000fc400078e001d */
[----:B------:R-:W2:Y:S04]  /*76080*/  LDL.LU R2, [R1+0xb560] ;  /* 0x00b5600001027983 */ /* 0x000ea80000300800 */
[----:B------:R0:W-:Y:S02]  /*76090*/  STL.64 [R1+0xb4b8], R10 ;  /* 0x00b4b80a01007387 */ /* 0x0001e40000100a00 */
[----:B0-----:R-:W-:Y:S02]  /*760a0*/  IMAD.MOV.U32 R10, RZ, RZ, R28 ;  /* 0x000000ffff0a7224 */ /* 0x001fe400078e001c */
[----:B------:R-:W-:-:S05]  /*760b0*/  IMAD.MOV.U32 R11, RZ, RZ, R25 ;  /* 0x000000ffff0b7224 */ /* 0x000fca00078e0019 */
[----:B------:R-:W-:Y:S04]  /*760c0*/  STL.64 [R1+0xb4d0], R10 ;  /* 0x00b4d00a01007387 */ /* 0x000fe80000100a00 */
[----:B---3--:R-:W-:Y:S04]  /*760d0*/  STL.64 [R1+0xb498], R22 ;  /* 0x00b4981601007387 */ /* 0x008fe80000100a00 */
[----:B----4-:R0:W-:Y:S04]  /*760e0*/  STL.64 [R1+0xb490], R20 ;  /* 0x00b4901401007387 */ /* 0x0101e80000100a00 */
[----:B0-----:R-:W3:Y:S04]  /*760f0*/  LDL.LU R20, [R1+0x370] ;  /* 0x0003700001147983 */ /* 0x001ee80000300800 */
[----:B------:R-:W3:Y:S04]  /*76100*/  LDL.LU R21, [R1+0x374] ;  /* 0x0003740001157983 */ /* 0x000ee80000300800 */
[----:B------:R-:W4:Y:S04]  /*76110*/  LDL.LU R22, [R1+0x378] ;  /* 0x0003780001167983 */ /* 0x000f280000300800 */
[----:B------:R-:W4:Y:S01]  /*76120*/  LDL.LU R23, [R1+0x37c] ;  /* 0x00037c0001177983 */ /* 0x000f220000300800 */
[----:B------:R-:W-:-:S02]  /*76130*/  IMAD.MOV.U32 R10, RZ, RZ, R24 ;  /* 0x000000ffff0a7224 */ /* 0x000fc400078e0018 */
[----:B--2---:R-:W-:-:S05]  /*76140*/  IMAD.MOV.U32 R11, RZ, RZ, R9 ;  /* 0x000000ffff0b7224 */ /* 0x004fca00078e0009 */
[----:B------:R-:W-:Y:S04]  /*76150*/  STL.64 [R1+0xb4e8], R10 ;  /* 0x00b4e80a01007387 */ /* 0x000fe80000100a00 */
[----:B----4-:R-:W-:Y:S04]  /*76160*/  STL.64 [R1+0xb4b0], R22 ;  /* 0x00b4b01601007387 */ /* 0x010fe80000100a00 */
[----:B---3--:R0:W-:Y:S04]  /*76170*/  STL.64 [R1+0xb4a8], R20 ;  /* 0x00b4a81401007387 */ /* 0x0081e80000100a00 */
[----:B0-----:R-:W2:Y:S04]  /*76180*/  LDL.LU R20, [R1+0xa30] ;  /* 0x000a300001147983 */ /* 0x001ea80000300800 */
[----:B------:R-:W2:Y:S04]  /*76190*/  LDL.LU R21, [R1+0xa34] ;  /* 0x000a340001157983 */ /* 0x000ea80000300800 */
[----:B------:R-:W3:Y:S04]  /*761a0*/  LDL.LU R22, [R1+0xa38] ;  /* 0x000a380001167983 */ /* 0x000ee80000300800 */
[----:B------:R-:W3:Y:S04]  /*761b0*/  LDL.LU R23, [R1+0xa3c] ;  /* 0x000a3c0001177983 */ /* 0x000ee80000300800 */
[----:B------:R-:W4:Y:S04]  /*761c0*/  LDL.LU R24, [R1+0xa70] ;  /* 0x000a700001187983 */ /* 0x000f280000300800 */
[----:B------:R-:W4:Y:S04]  /*761d0*/  LDL.LU R25, [R1+0xa74] ;  /* 0x000a740001197983 */ /* 0x000f280000300800 */
[----:B------:R-:W2:Y:S04]  /*761e0*/  LDL.LU R26, [R1+0xa78] ;  /* 0x000a7800011a7983 */ /* 0x000ea80000300800 */
[----:B------:R-:W2:Y:S04]  /*761f0*/  LDL.LU R27, [R1+0xa7c] ;  /* 0x000a7c00011b7983 */ /* 0x000ea80000300800 */
[----:B--2---:R-:W-:Y:S04]  /*76200*/  STL.64 [R1+0xb518], R26 ;  /* 0x00b5181a01007387 */ /* 0x004fe80000100a00 */
[----:B----4-:R0:W-:Y:S04]  /*76210*/  STL.64 [R1+0xb510], R24 ;  /* 0x00b5101801007387 */ /* 0x0101e80000100a00 */
[----:B0-----:R-:W2:Y:S04]  /*76220*/  LDL.LU R24, [R1+0xa80] ;  /* 0x000a800001187983 */ /* 0x001ea80000300800 */
[----:B------:R-:W2:Y:S04]  /*76230*/  LDL.LU R25, [R1+0xa84] ;  /* 0x000a840001197983 */ /* 0x000ea80000300800 */
[----:B------:R-:W4:Y:S04]  /*76240*/  LDL.LU R26, [R1+0xa88] ;  /* 0x000a8800011a7983 */ /* 0x000f280000300800 */
[----:B------:R-:W4:Y:S04]  /*76250*/  LDL.LU R27, [R1+0xa8c] ;  /* 0x000a8c00011b7983 */ /* 0x000f280000300800 */
[----:B------:R-:W3:Y:S04]  /*76260*/  LDL.LU R12, [R1+0xa90] ;  /* 0x000a9000010c7983 */ /* 0x000ee80000300800 */
[----:B------:R-:W3:Y:S04]  /*76270*/  LDL.LU R13, [R1+0xa94] ;  /* 0x000a9400010d7983 */ /* 0x000ee80000300800 */
[----:B------:R-:W2:Y:S04]  /*76280*/  LDL.LU R14, [R1+0xa98] ;  /* 0x000a9800010e7983 */ /* 0x000ea80000300800 */
[----:B------:R-:W2:Y:S04]  /*76290*/  LDL.LU R15, [R1+0xa9c] ;  /* 0x000a9c00010f7983 */ /* 0x000ea80000300800 */
[----:B--2---:R0:W-:Y:S04]  /*762a0*/  STL.64 [R1+0xb538], R14 ;  /* 0x00b5380e01007387 */ /* 0x0041e80000100a00 */
[----:B---3--:R-:W-:Y:S01]  /*762b0*/  STL.64 [R1+0xb530], R12 ;  /* 0x00b5300c01007387 */ /* 0x008fe20000100a00 */
[----:B0-----:R-:W-:-:S02]  /*762c0*/  IMAD.MOV.U32 R14, RZ, RZ, R2 ;  /* 0x000000ffff0e7224 */ /* 0x001fc400078e0002 */
[----:B------:R-:W-:-:S05]  /*762d0*/  IMAD.MOV.U32 R15, RZ, RZ, R0 ;  /* 0x000000ffff0f7224 */ /* 0x000fca00078e0000 */
[----:B------:R0:W-:Y:S04]  /*762e0*/  STL.64 [R1+0xb548], R14 ;  /* 0x00b5480e01007387 */ /* 0x0001e80000100a00 */
[----:B0-----:R-:W2:Y:S04]  /*762f0*/  LDL.64 R14, [R1+0xa8] ;  /* 0x0000a800010e7983 */ /* 0x001ea80000100a00 */
[----:B----4-:R0:W-:Y:S04]  /*76300*/  STL.64 [R1+0xb528], R26 ;  /* 0x00b5281a01007387 */ /* 0x0101e80000100a00 */
[----:B------:R1:W-:Y:S04]  /*76310*/  STL.64 [R1+0xb520], R24 ;  /* 0x00b5201801007387 */ /* 0x0003e80000100a00 */
[----:B0-----:R-:W3:Y:S04]  /*76320*/  LDL.64 R26, [R1+0x88] ;  /* 0x00008800011a7983 */ /* 0x001ee80000100a00 */
[----:B---3--:R0:W-:Y:S04]  /*76330*/  STL.64 [R1+0xb540], R26 ;  /* 0x00b5401a01007387 */ /* 0x0081e80000100a00 */
[----:B-1----:R-:W3:Y:S04]  /*76340*/  LDL.LU R24, [R1+0xaa0] ;  /* 0x000aa00001187983 */ /* 0x002ee80000300800 */
[----:B------:R-:W3:Y:S04]  /*76350*/  LDL.LU R25, [R1+0xaa4] ;  /* 0x000aa40001197983 */ /* 0x000ee80000300800 */
[----:B0-----:R-:W4:Y:S04]  /*76360*/  LDL.LU R26, [R1+0xaa8] ;  /* 0x000aa800011a7983 */ /* 0x001f280000300800 */
[----:B------:R-:W4:Y:S01]  /*76370*/  LDL.LU R27, [R1+0xaac] ;  /* 0x000aac00011b7983 */ /* 0x000f220000300800 */
[----:B------:R-:W-:-:S02]  /*76380*/  IMAD.MOV.U32 R10, RZ, RZ, R5 ;  /* 0x000000ffff0a7224 */ /* 0x000fc400078e0005 */
[----:B------:R-:W-:Y:S01]  /*76390*/  IMAD.MOV.U32 R11, RZ, RZ, R4 ;  /* 0x000000ffff0b7224 */ /* 0x000fe200078e0004 */
[----:B----4-:R-:W-:Y:S04]  /*763a0*/  STL.64 [R1+0xb558], R26 ;  /* 0x00b5581a01007387 */ /* 0x010fe80000100a00 */
[----:B---3--:R0:W-:Y:S04]  /*763b0*/  STL.64 [R1+0xb550], R24 ;  /* 0x00b5501801007387 */ /* 0x0081e80000100a00 */
[----:B0-----:R-:W2:Y:S04]  /*763c0*/  LDL.LU R24, [R1+0xab0] ;  /* 0x000ab00001187983 */ /* 0x001ea80000300800 */
[----:B------:R-:W2:Y:S04]  /*763d0*/  LDL.LU R25, [R1+0xab4] ;  /* 0x000ab40001197983 */ /* 0x000ea80000300800 */
[----:B------:R-:W2:Y:S04]  /*763e0*/  LDL.LU R26, [R1+0xab8] ;  /* 0x000ab800011a7983 */ /* 0x000ea80000300800 */
[----:B------:R-:W2:Y:S04]  /*763f0*/  LDL.LU R27, [R1+0xabc] ;  /* 0x000abc00011b7983 */ /* 0x000ea80000300800 */
[----:B------:R0:W-:Y:S04]  /*76400*/  STL.64 [R1+0xb500], R10 ;  /* 0x00b5000a01007387 */ /* 0x0001e80000100a00 */
[----:B0-----:R-:W3:Y:S04]  /*76410*/  LDL.64 R10, [R1+0x68] ;  /* 0x00006800010a7983 */ /* 0x001ee80000100a00 */
[----:B------:R-:W-:Y:S04]  /*76420*/  STL.64 [R1+0xb4c8], R22 ;  /* 0x00b4c81601007387 */ /* 0x000fe80000100a00 */
[----:B------:R0:W-:Y:S04]  /*76430*/  STL.64 [R1+0xb4c0], R20 ;  /* 0x00b4c01401007387 */ /* 0x0001e80000100a00 */
[----:B0-----:R-:W4:Y:S04]  /*76440*/  LDL.LU R20, [R1+0xa40] ;  /* 0x000a400001147983 */ /* 0x001f280000300800 */
        /* <DEDUP_REMOVED lines=8> */
[----:B------:R-:W4:Y:S01]  /*764d0*/  LDL.LU R23, [R1+0xa5c] ;  /* 0x000a5c0001177983 */ /* 0x000f220000300800 */
[----:B------:R-:W-:Y:S06]  /*764e0*/  HMMA.16816.F32.BF16 R24, R16, R14, R24 ;  /* 0x0000000e1018723c */ /* 0x000fec0000041818 */
[----:B------:R-:W-:-:S02]  /*764f0*/  IMAD.MOV.U32 R2, RZ, RZ, R14 ;  /* 0x000000ffff027224 */ /* 0x000fc400078e000e */
[----:B------:R-:W-:Y:S01]  /*76500*/  IMAD.MOV.U32 R0, RZ, RZ, R15 ;  /* 0x000000ffff007224 */ /* 0x000fe200078e000f */
[----:B----4-:R-:W-:Y:S04]  /*76510*/  STL.64 [R1+0xb4f8], R22 ;  /* 0x00b4f81601007387 */ /* 0x010fe80000100a00 */
[----:B--2---:R0:W-:Y:S04]  /*76520*/  STL.64 [R1+0xb4f0], R20 ;  /* 0x00b4f01401007387 */ /* 0x0041e80000100a00 */
[----:B0-----:R-:W2:Y:S04]  /*76530*/  LDL.LU R20, [R1+0xa60] ;  /* 0x000a600001147983 */ /* 0x001ea80000300800 */
[----:B------:R-:W2:Y:S04]  /*76540*/  LDL.LU R21, [R1+0xa64] ;  /* 0x000a640001157983 */ /* 0x000ea80000300800 */
[----:B------:R-:W2:Y:S04]  /*76550*/  LDL.LU R22, [R1+0xa68] ;  /* 0x000a680001167983 */ /* 0x000ea80000300800 */
[----:B------:R-:W2:Y:S04]  /*76560*/  LDL.LU R23, [R1+0xa6c] ;  /* 0x000a6c0001177983 */ /* 0x000ea80000300800 */
[----:B------:R-:W4:Y:S04]  /*76570*/  LDL.LU R4, [R1+0x2f0] ;  /* 0x0002f00001047983 */ /* 0x000f280000300800 */
[----:B------:R-:W4:Y:S04]  /*76580*/  LDL.LU R5, [R1+0x2f4] ;  /* 0x0002f40001057983 */ /* 0x000f280000300800 */
[----:B------:R-:W4:Y:S04]  /*76590*/  LDL.LU R6, [R1+0x2f8] ;  /* 0x0002f80001067983 */ /* 0x000f280000300800 */
[----:B------:R-:W4:Y:S04]  /*765a0*/  LDL.LU R7, [R1+0x2fc] ;  /* 0x0002fc0001077983 */ /* 0x000f280000300800 */
        /* <DEDUP_REMOVED lines=10> */
[----:B0-----:R-:W3:Y:S04]  /*76650*/  LDL.LU.64 R14, [R1+0xb538] ;  /* 0x00b53800010e7983 */ /* 0x001ee80000300a00 */
[----:B------:R-:W3:Y:S02]  /*76660*/  LDL.LU.64 R12, [R1+0xb530] ;  /* 0x00b53000010c7983 */ /* 0x000ee40000300a00 */
[----:B---3--:R-:W-:-:S15]  /*76670*/  HMMA.16816.F32.BF16 R12, R16, R26, R12 ;  /* 0x0000001a100c723c */ /* 0x008fde000004180c */
[----:B------:R-:W-:-:S08]  /*76680*/  NOP ;  /* 0x0000000000007918 */ /* 0x000fd00000000000 */
[----:B------:R0:W-:Y:S04]  /*76690*/  STL.64 [R1+0xaa0], R12 ;  /* 0x000aa00c01007387 */ /* 0x0001e80000100a00 */
[----:B------:R1:W-:Y:S01]  /*766a0*/  STL.64 [R1+0xaa8], R14 ;  /* 0x000aa80e01007387 */ /* 0x0003e20000100a00 */
[----:B0-----:R-:W-:Y:S02]  /*766b0*/  IMAD.MOV.U32 R13, RZ, RZ, R26 ;  /* 0x000000ffff0d7224 */ /* 0x001fe400078e001a */
[----:B------:R-:W-:Y:S02]  /*766c0*/  IMAD.MOV.U32 R12, RZ, RZ, R27 ;  /* 0x000000ffff0c7224 */ /* 0x000fe400078e001b */
[----:B------:R-:W3:Y:S04]  /*766d0*/  LDL.LU.64 R26, [R1+0xb528] ;  /* 0x00b52800011a7983 */ /* 0x000ee80000300a00 */
[----:B------:R-:W3:Y:S01]  /*766e0*/  LDL.LU.64 R24, [R1+0xb520] ;  /* 0x00b5200001187983 */ /* 0x000ee20000300a00 */
[----:B-1----:R-:W-:-:S02]  /*766f0*/  IMAD.MOV.U32 R14, RZ, RZ, R8 ;  /* 0x000000ffff0e7224 */ /* 0x002fc400078e0008 */
[----:B------:R-:W-:Y:S01]  /*76700*/  IMAD.MOV.U32 R15, RZ, RZ, R3 ;  /* 0x000000ffff0f7224 */ /* 0x000fe200078e0003 */
[----:B------:R3:W-:Y:S06]  /*76710*/  STL.64 [R1+0xb470], R12 ;  /* 0x00b4700c01007387 */ /* 0x0007ec0000100a00 */
[----:B---3--:R-:W-:Y:S01]  /*76720*/  HMMA.16816.F32.BF16 R12, R16, R14, R24 ;  /* 0x0000000e100c723c */ /* 0x008fe20000041818 */
[----:B------:R-:W3:Y:S04]  /*76730*/  LDL.LU.64 R26, [R1+0xb518] ;  /* 0x00b51800011a7983 */ /* 0x000ee80000300a00 */
[----:B------:R-:W3:-:S15]  /*76740*/  LDL.LU.64 R24, [R1+0xb510] ;  /* 0x00b5100001187983 */ /* 0x000ede0000300a00 */
[----:B------:R-:W-:-:S03]  /*76750*/  NOP ;  /* 0x0000000000007918 */ /* 0x000fc60000000000 */
        /* <DEDUP_REMOVED lines=11> */
[----:B-1----:R-:W4:Y:S01]  /*76810*/  LDL.LU.64 R26, [R1+0xb508] ;  /* 0x00b50800011a7983 */ /* 0x002f220000300a00 */
[----:B------:R-:W-:-:S03]  /*76820*/  MOV R24, R11 ;  /* 0x0000000b00187202 */ /* 0x000fc60000000f00 */
        /* <DEDUP_REMOVED lines=28> */
[----:B0-----:R-:W2:Y:S01]  /*769f0*/  LDL.LU.64 R10, [R1+0xb4a0] ;  /* 0x00b4a000010a7983 */ /* 0x001ea20000300a00 */
[----:B------:R-:W0:Y:S02]  /*76a00*/  S2R R3, SR_TID.X ;  /* 0x0000000000037919 */ /* 0x000e240000002100 */
[C---:B0-----:R-:W-:Y:S01]  /*76a10*/  LOP3.LUT R28, R3.reuse, 0x7, RZ, 0xc0, !PT ;  /* 0x00000007031c7812 */ /* 0x041fe200078ec0ff */
[----:B------:R-:W-:-:S02]  /*76a20*/  IMAD.SHL.U32 R29, R3, 0x100, RZ ;  /* 0x00000100031d7824 */ /* 0x000fc400078e00ff */
[----:B------:R-:W-:Y:S02]  /*76a30*/  IMAD.SHL.U32 R3, R3, 0x2, RZ ;  /* 0x0000000203037824 */ /* 0x000fe400078e00ff */
[----:B------:R-:W-:-:S05]  /*76a40*/  IMAD R28, R28, 0x210, RZ ;  /* 0x000002101c1c7824 */ /* 0x000fca00078e02ff */
[----:B------:R-:W-:-:S04]  /*76a50*/  LOP3.LUT R3, R28, 0x10, R3, 0x78, !PT ;  /* 0x000000101c037812 */ /* 0x000fc800078e7803 */
[----:B------:R-:W-:Y:S01]  /*76a60*/  LOP3.LUT R3, R3, 0x1000, R29, 0xf8, !PT ;  /* 0x0000100003037812 */ /* 0x000fe200078ef81d */
[----:B--2---:R-:W-:Y:S01]  /*76a70*/  HMMA.16816.F32.BF16 R16, R16, R10, R20 ;  /* 0x0000000a1010723c */ /* 0x004fe20000041814 */
[----:B------:R-:W2:Y:S04]  /*76a80*/  LDL.LU.64 R22, [R1+0xb498] ;  /* 0x00b4980001167983 */ /* 0x000ea80000300a00 */
[----:B------:R-:W2:Y:S01]  /*76a90*/  LDL.LU.64 R20, [R1+0xb490] ;  /* 0x00b4900001147983 */ /* 0x000ea20000300a00 */
[----:B------:R-:W-:Y:S02]  /*76aa0*/  IMAD.MOV.U32 R29, RZ, RZ, R10 ;  /* 0x000000ffff1d7224 */ /* 0x000fe400078e000a */
[----:B------:R-:W-:-:S15]  /*76ab0*/  IMAD.MOV.U32 R28, RZ, RZ, R11 ;  /* 0x000000ffff1c7224 */ /* 0x000fde00078e000b */
[----:B------:R-:W-:Y:S04]  /*76ac0*/  STL.64 [R1+0x370], R16 ;  /* 0x0003701001007387 */ /* 0x000fe80000100a00 */
[----:B------:R0:W-:Y:S04]  /*76ad0*/  STL.64 [R1+0x378], R18 ;  /* 0x0003781201007387 */ /* 0x0001e80000100a00 */
[----:B------:R-:W4:Y:S04]  /*76ae0*/  LDL.LU.64 R10, [R1+0xb488] ;  /* 0x00b48800010a7983 */ /* 0x000f280000300a00 */
[----:B------:R-:W4:Y:S04]  /*76af0*/  LDL.LU.64 R8, [R1+0xb480] ;  /* 0x00b4800001087983 */ /* 0x000f280000300a00 */
[----:B0-----:R-:W3:Y:S01]  /*76b00*/  LDL.64 R18, [R1+0x48] ;  /* 0x0000480001127983 */ /* 0x001ee20000100a00 */
[----:B----4-:R-:W-:Y:S03]  /*76b10*/  HMMA.16816.F32.BF16 R4, R8, R26, R4 ;  /* 0x0000001a0804723c */ /* 0x010fe60000041804 */
[----:B---3--:R0:W-:Y:S04]  /*76b20*/  STL.64 [R1+0xb3c0], R18 ;  /* 0x00b3c01201007387 */ /* 0x0081e80000100a00 */
[----:B0-----:R-:W3:-:S15]  /*76b30*/  LDL.64 R18, [R1+0xd8] ;  /* 0x0000d80001127983 */ /* 0x001ede0000100a00 */
[----:B------:R-:W-:-:S01]  /*76b40*/  NOP ;  /* 0x0000000000007918 */ /* 0x000fc20000000000 */
[----:B------:R-:W-:Y:S04]  /*76b50*/  STL.64 [R1+0x2f0], R4 ;  /* 0x0002f00401007387 */ /* 0x000fe80000100a00 */
[----:B------:R0:W-:Y:S04]  /*76b60*/  STL.64 [R1+0x2f8], R6 ;  /* 0x0002f80601007387 */ /* 0x0001e80000100a00 */
[----:B0-----:R-:W2:Y:S01]  /*76b70*/  LDL.LU.64 R6, [R1+0xb478] ;  /* 0x00b4780001067983 */ /* 0x001ea20000300a00 */
[----:B------:R-:W-:-:S03]  /*76b80*/  LOP3.LUT R3, R3, 0x60, RZ, 0x3c, !PT ;  /* 0x0000006003037812 */ /* 0x000fc600078e3cff */
[----:B------:R-:W-:Y:S01]  /*76b90*/  STL.64 [R1+0xb3f0], R26 ;  /* 0x00b3f01a01007387 */ /* 0x000fe20000100a00 */
[----:B--2---:R-:W-:Y:S06]  /*76ba0*/  HMMA.16816.F32.BF16 R20, R8, R6, R20 ;  /* 0x000000060814723c */ /* 0x004fec0000041814 */
[----:B------:R0:W-:Y:S04]  /*76bb0*/  STL.64 [R1+0xb3c8], R6 ;  /* 0x00b3c80601007387 */ /* 0x0001e80000100a00 */
[----:B------:R-:W3:-:S13]  /*76bc0*/  LDL.LU R4, [R1+0x780] ;  /* 0x0007800001047983 */ /* 0x000eda0000300800 */
[----:B------:R-:W-:Y:S04]  /*76bd0*/  STL.64 [R1+0x2e0], R20 ;  /* 0x0002e01401007387 */ /* 0x000fe80000100a00 */
[----:B------:R-:W-:Y:S04]  /*76be0*/  STL.64 [R1+0x2e8], R22 ;  /* 0x0002e81601007387 */ /* 0x000fe80000100a00 */
[----:B------:R-:W1:Y:S04]  /*76bf0*/  LDSM.16.MT88.4 R20, [R3+UR4+0x2000] ;  /* 0x002000040314783b */ /* 0x000e680008004200 */
[----:B------:R-:W3:Y:S04]  /*76c00*/  LDL.LU R5, [R1+0x784] ;  /* 0x0007840001057983 */ /* 0x000ee80000300800 */
[----:B0-----:R-:W3:Y:S04]  /*76c10*/  LDL.LU R6, [R1+0x788] ;  /* 0x0007880001067983 */ /* 0x001ee80000300800 */
[----:B------:R-:W3:Y:S04]  /*76c20*/  LDL.LU R7, [R1+0x78c] ;  /* 0x00078c0001077983 */ /* 0x000ee80000300800 */
[----:B-1----:R0:W-:Y:S04]  /*76c30*/  STL.64 [R1+0xb270], R22 ;  /* 0x00b2701601007387 */ /* 0x0021e80000100a00 */
[----:B------:R-:W-:Y:S01]  /*76c40*/  STL.64 [R1+0xb268], R20 ;  /* 0x00b2681401007387 */ /* 0x000fe20000100a00 */
[----:B0-----:R-:W-:-:S02]  /*76c50*/  IMAD.MOV.U32 R22, RZ, RZ, R29 ;  /* 0x000000ffff167224 */ /* 0x001fc400078e001d */
[----:B------:R-:W-:-:S05]  /*76c60*/  IMAD.MOV.U32 R23, RZ, RZ, R28 ;  /* 0x000000ffff177224 */ /* 0x000fca00078e001c */
[----:B------:R0:W-:Y:S04]  /*76c70*/  STL.64 [R1+0xb418], R22 ;  /* 0x00b4181601007387 */ /* 0x0001e80000100a00 */
[----:B0-----:R-:W2:Y:S01]  /*76c80*/  LDL.64 R22, [R1+0x8] ;  /* 0x0000080001167983 */ /* 0x001ea20000100a00 */
[C---:B---3--:R-:W-:Y:S06]  /*76c90*/  HMMA.16816.F32.BF16 R4, R8.reuse, R18, R4 ;  /* 0x000000120804723c */ /* 0x048fec0000041804 */
[----:B--2---:R-:W-:-:S15]  /*76ca0*/  HMMA.16816.F32.BF16 R12, R8, R22, R12 ;  /* 0x00000016080c723c */ /* 0x004fde000004180c */
[----:B------:R-:W-:-:S08]  /*76cb0*/  NOP ;  /* 0x0000000000007918 */ /* 0x000fd00000000000 */
[----:B------:R0:W-:Y:S04]  /*76cc0*/  STL.64 [R1+0x11c0], R12 ;  /* 0x0011c00c01007387 */ /* 0x0001e80000100a00 */
[----:B------:R-:W-:Y:S04]  /*76cd0*/  STL.64 [R1+0x11c8], R14 ;  /* 0x0011c80e01007387 */ /* 0x000fe80000100a00 */
[----:B0-----:R-:W2:Y:S04]  /*76ce0*/  LDL.LU.64 R12, [R1+0xb470] ;  /* 0x00b47000010c7983 */ /* 0x001ea80000300a00 */
[----:B------:R0:W-:Y:S04]  /*76cf0*/  STL.64 [R1+0x790], R4 ;  /* 0x0007900401007387 */ /* 0x0001e80000100a00 */
[----:B------:R1:W-:Y:S04]  /*76d00*/  STL.64 [R1+0x798], R6 ;  /* 0x0007980601007387 */ /* 0x0003e80000100a00 */
[----:B0-----:R-:W3:Y:S04]  /*76d10*/  LDL.LU R4, [R1+0x700] ;  /* 0x0007000001047983 */ /* 0x001ee80000300800 */
[----:B------:R-:W3:Y:S04]  /*76d20*/  LDL.LU R5, [R1+0x704] ;  /* 0x0007040001057983 */ /* 0x000ee80000300800 */
[----:B-1----:R-:W4:Y:S04]  /*76d30*/  LDL.LU R6, [R1+0x708] ;  /* 0x0007080001067983 */ /* 0x002f280000300800 */
[----:B------:R-:W4:Y:S04]  /*76d40*/  LDL.LU R7, [R1+0x70c] ;  /* 0x00070c0001077983 */ /* 0x000f280000300800 */
[----:B----4-:R0:W-:Y:S04]  /*76d50*/  STL.64 [R1+0xb3d8], R6 ;  /* 0x00b3d80601007387 */ /* 0x0101e80000100a00 */
[----:B---3--:R-:W-:Y:S01]  /*76d60*/  STL.64 [R1+0xb3d0], R4 ;  /* 0x00b3d00401007387 */ /* 0x008fe20000100a00 */
[----:B0-----:R-:W-:-:S02]  /*76d70*/  IMAD.MOV.U32 R7, RZ, RZ, R24 ;  /* 0x000000ffff077224 */ /* 0x001fc400078e0018 */
[----:B------:R-:W-:Y:S01]  /*76d80*/  IMAD.MOV.U32 R6, RZ, RZ, R25 ;  /* 0x000000ffff067224 */ /* 0x000fe200078e0019 */
[----:B------:R-:W3:Y:S04]  /*76d90*/  LDL.LU R24, [R1+0x720] ;  /* 0x0007200001187983 */ /* 0x000ee80000300800 */
[----:B------:R-:W3:Y:S04]  /*76da0*/  LDL.LU R25, [R1+0x724] ;  /* 0x0007240001197983 */ /* 0x000ee80000300800 */
[----:B------:R-:W4:Y:S04]  /*76db0*/  LDL.LU R26, [R1+0x728] ;  /* 0x00072800011a7983 */ /* 0x000f280000300800 */
[----:B------:R-:W4:Y:S01]  /*76dc0*/  LDL.LU R27, [R1+0x72c] ;  /* 0x00072c00011b7983 */ /* 0x000f220000300800 */
[----:B------:R-:W-:-:S02]  /*76dd0*/  IMAD.MOV.U32 R29, RZ, RZ, R22 ;  /* 0x000000ffff1d7224 */ /* 0x000fc400078e0016 */
[----:B------:R-:W-:Y:S01]  /*76de0*/  IMAD.MOV.U32 R28, RZ, RZ, R23 ;  /* 0x000000ffff1c7224 */ /* 0x000fe200078e0017 */
[----:B----4-:R2:W-:Y:S04]  /*76df0*/  STL.64 [R1+0xb400], R26 ;  /* 0x00b4001a01007387 */ /* 0x0105e80000100a00 */
[----:B---3--:R-:W-:Y:S01]  /*76e00*/  STL.64 [R1+0xb3f8], R24 ;  /* 0x00b3f81801007387 */ /* 0x008fe20000100a00 */
[----:B--2---:R-:W-:Y:S02]  /*76e10*/  IMAD.MOV.U32 R26, RZ, RZ, R13 ;  /* 0x000000ffff1a7224 */ /* 0x004fe400078e000d */
[----:B------:R-:W-:Y:S01]  /*76e20*/  IMAD.MOV.U32 R27, RZ, RZ, R12 ;  /* 0x000000ffff1b7224 */ /* 0x000fe200078e000c */
[----:B------:R-:W2:Y:S04]  /*76e30*/  LDL.LU R13, [R1+0xb46c] ;  /* 0x00b46c00010d7983 */ /* 0x000ea80000300800 */
        /* <DEDUP_REMOVED lines=11> */
[----:B----4-:R0:W-:Y:S04]  /*76ef0*/  STL.64 [R1+0xb438], R22 ;  /* 0x00b4381601007387 */ /* 0x0101e80000100a00 */
[----:B--2---:R-:W-:Y:S04]  /*76f00*/  STL.64 [R1+0xb430], R20 ;  /* 0x00b4301401007387 */ /* 0x004fe80000100a00 */
[----:B0-----:R-:W2:Y:S04]  /*76f10*/  LDL.64 R22, [R1+0xb8] ;  /* 0x0000b80001167983 */ /* 0x001ea80000100a00 */
[----:B--2---:R3:W-:Y:S02]  /*76f20*/  STL.64 [R1+0xb448], R22 ;  /* 0x00b4481601007387 */ /* 0x0047e40000100a00 */
[----:B---3--:R-:W-:-:S02]  /*76f30*/  IMAD.MOV.U32 R22, RZ, RZ, R12 ;  /* 0x000000ffff167224 */ /* 0x008fc400078e000c */
[----:B------:R-:W-:Y:S01]  /*76f40*/  IMAD.MOV.U32 R23, RZ, RZ, R13 ;  /* 0x000000ffff177224 */ /* 0x000fe200078e000d */
[----:B------:R-:W2:Y:S04]  /*76f50*/  LDL.LU R12, [R1+0xb464] ;  /* 0x00b46400010c7983 */ /* 0x000ea80000300800 */
[----:B------:R-:W2:Y:S04]  /*76f60*/  LDL.LU R13, [R1+0xb460] ;  /* 0x00b46000010d7983 */ /* 0x000ea80000300800 */
[----:B------:R0:W-:Y:S04]  /*76f70*/  STL.64 [R1+0xb410], R26 ;  /* 0x00b4101a01007387 */ /* 0x0001e80000100a00 */
[----:B0-----:R-:W3:Y:S04]  /*76f80*/  LDL.64 R26, [R1+0x98] ;  /* 0x00009800011a7983 */ /* 0x001ee80000100a00 */
[----:B---3--:R0:W-:Y:S04]  /*76f90*/  STL.64 [R1+0xb440], R26 ;  /* 0x00b4401a01007387 */ /* 0x0081e80000100a00 */
        /* <DEDUP_REMOVED lines=8> */
[----:B------:R-:W3:Y:S04]  /*77020*/  LDL.LU R26, [R1+0x778] ;  /* 0x00077800011a7983 */ /* 0x000ee80000300800 */
[----:B------:R-:W3:Y:S04]  /*77030*/  LDL.LU R27, [R1+0x77c] ;  /* 0x00077c00011b7983 */ /* 0x000ee80000300800 */
[----:B------:R0:W-:Y:S04]  /*77040*/  STL.64 [R1+0xb3e8], R6 ;  /* 0x00b3e80601007387 */ /* 0x0001e80000100a00 */
[----:B0-----:R-:W4:Y:S01]  /*77050*/  LDL.64 R6, [R1+0x78] ;  /* 0x0000780001067983 */ /* 0x001f220000100a00 */
[----:B------:R-:W-:-:S02]  /*77060*/  IMAD.MOV.U32 R14, RZ, RZ, R18 ;  /* 0x000000ffff0e7224 */ /* 0x000fc400078e0012 */
[----:B------:R-:W-:Y:S01]  /*77070*/  IMAD.MOV.U32 R15, RZ, RZ, R19 ;  /* 0x000000ffff0f7224 */ /* 0x000fe200078e0013 */
[----:B----4-:R0:W-:Y:S04]  /*77080*/  STL.64 [R1+0xb408], R6 ;  /* 0x00b4080601007387 */ /* 0x0101e80000100a00 */
[----:B------:R-:W4:Y:S04]  /*77090*/  LDL.LU R4, [R1+0x730] ;  /* 0x0007300001047983 */ /* 0x000f280000300800 */
[----:B------:R-:W4:Y:S04]  /*770a0*/  LDL.LU R5, [R1+0x734] ;  /* 0x0007340001057983 */ /* 0x000f280000300800 */
[----:B0-----:R-:W4:Y:S04]  /*770b0*/  LDL.LU R6, [R1+0x738] ;  /* 0x0007380001067983 */ /* 0x001f280000300800 */
[----:B------:R-:W4:Y:S04]  /*770c0*/  LDL.LU R7, [R1+0x73c] ;  /* 0x00073c0001077983 */ /* 0x000f280000300800 */
[----:B------:R-:W2:Y:S01]  /*770d0*/  LDL.64 R18, [R1+0x58] ;  /* 0x0000580001127983 */ /* 0x000ea20000100a00 */
[C---:B---3--:R-:W-:Y:S03]  /*770e0*/  HMMA.16816.F32.BF16 R20, R8.reuse, R22, R24 ;  /* 0x000000160814723c */ /* 0x048fe60000041818 */
[----:B--2---:R0:W-:Y:S04]  /*770f0*/  STL.64 [R1+0xb3e0], R18 ;  /* 0x00b3e01201007387 */ /* 0x0041e80000100a00 */
[----:B------:R-:W2:Y:S04]  /*77100*/  LDL.LU R16, [R1+0x710] ;  /* 0x0007100001107983 */ /* 0x000ea80000300800 */
[----:B------:R-:W2:Y:S04]  /*77110*/  LDL.LU R17, [R1+0x714] ;  /* 0x0007140001117983 */ /* 0x000ea80000300800 */
[----:B0-----:R-:W2:Y:S04]  /*77120*/  LDL.LU R18, [R1+0x718] ;  /* 0x0007180001127983 */ /* 0x001ea80000300800 */
[----:B------:R-:W2:Y:S04]  /*77130*/  LDL.LU R19, [R1+0x71c] ;  /* 0x00071c0001137983 */ /* 0x000ea80000300800 */
[----:B------:R-:W-:Y:S04]  /*77140*/  STL.64 [R1+0xb398], R14 ;  /* 0x00b3980e01007387 */ /* 0x000fe80000100a00 */
[----:B------:R-:W-:Y:S04]  /*77150*/  STL.64 [R1+0xb390], R12 ;  /* 0x00b3900c01007387 */ /* 0x000fe80000100a00 */
[----:B------:R-:W3:Y:S04]  /*77160*/  LDL.LU.64 R26, [R1+0xb458] ;  /* 0x00b45800011a7983 */ /* 0x000ee80000300a00 */
[----:B------:R-:W3:Y:S04]  /*77170*/  LDL.LU.64 R24, [R1+0xb450] ;  /* 0x00b4500001187983 */ /* 0x000ee80000300a00 */
[----:B------:R-:W-:Y:S04]  /*77180*/  STL.64 [R1+0x780], R20 ;  /* 0x0007801401007387 */ /* 0x000fe80000100a00 */
[----:B------:R0:W-:Y:S04]  /*77190*/  STL.64 [R1+0x788], R22 ;  /* 0x0007881601007387 */ /* 0x0001e80000100a00 */
[----:B0-----:R-:W3:Y:S01]  /*771a0*/  LDL.LU.64 R22, [R1+0xb448] ;  /* 0x00b4480001167983 */ /* 0x001ee20000300a00 */
[----:B------:R-:W-:Y:S01]  /*771b0*/  MOV R14, R2 ;  /* 0x00000002000e7202 */ /* 0x000fe20000000f00 */
[----:B------:R-:W-:Y:S01]  /*771c0*/  IMAD.MOV.U32 R15, RZ, RZ, R0 ;  /* 0x000000ffff0f7224 */ /* 0x000fe200078e0000 */
[----:B---3--:R-:W-:Y:S06]  /*771d0*/  HMMA.16816.F32.BF16 R24, R8, R22, R24 ;  /* 0x000000160818723c */ /* 0x008fec0000041818 */
[----:B------:R-:W-:-:S02]  /*771e0*/  IMAD.MOV.U32 R2, RZ, RZ, R22 ;  /* 0x000000ffff027224 */ /* 0x000fc400078e0016 */
[----:B------:R-:W-:-:S15]  /*771f0*/  IMAD.MOV.U32 R0, RZ, RZ, R23 ;  /* 0x000000ffff007224 */ /* 0x000fde00078e0017 */
[----:B------:R-:W-:Y:S04]  /*77200*/  STL.64 [R1+0x770], R24 ;  /* 0x0007701801007387 */ /* 0x000fe80000100a00 */
[----:B------:R0:W-:Y:S04]  /*77210*/  STL.64 [R1+0x778], R26 ;  /* 0x0007781a01007387 */ /* 0x0001e80000100a00 */
[----:B0-----:R-:W3:Y:S04]  /*77220*/  LDL.LU.64 R26, [R1+0xb440] ;  /* 0x00b44000011a7983 */ /* 0x001ee80000300a00 */
        /* <DEDUP_REMOVED lines=10> */
[----:B-1----:R-:W2:Y:S04]  /*772d0*/  LDL.LU R14, [R1+0x6d8] ;  /* 0x0006d800010e7983 */ /* 0x002ea80000300800 */
[----:B------:R-:W2:Y:S04]  /*772e0*/  LDL.LU R15, [R1+0x6dc] ;  /* 0x0006dc00010f7983 */ /* 0x000ea80000300800 */
[----:B--2---:R-:W-:Y:S04]  /*772f0*/  STL.64 [R1+0xb3a8], R14 ;  /* 0x00b3a80e01007387 */ /* 0x004fe80000100a00 */
[----:B----4-:R0:W-:Y:S04]  /*77300*/  STL.64 [R1+0xb3a0], R12 ;  /* 0x00b3a00c01007387 */ /* 0x0101e80000100a00 */
[----:B0-----:R-:W2:Y:S04]  /*77310*/  LDL.LU R12, [R1+0x6e0] ;  /* 0x0006e000010c7983 */ /* 0x001ea80000300800 */
[----:B------:R-:W2:Y:S04]  /*77320*/  LDL.LU R13, [R1+0x6e4] ;  /* 0x0006e400010d7983 */ /* 0x000ea80000300800 */
[----:B------:R-:W4:Y:S04]  /*77330*/  LDL.LU R14, [R1+0x6e8] ;  /* 0x0006e800010e7983 */ /* 0x000f280000300800 */
[----:B------:R-:W4:Y:S01]  /*77340*/  LDL.LU R15, [R1+0x6ec] ;  /* 0x0006ec00010f7983 */ /* 0x000f220000300800 */
[----:B---3--:R-:W-:Y:S03]  /*77350*/  HMMA.16816.F32.BF16 R20, R8, R26, R20 ;  /* 0x0000001a0814723c */ /* 0x008fe60000041814 */
[----:B----4-:R-:W-:Y:S04]  /*77360*/  STL.64 [R1+0xb3b8], R14 ;  /* 0x00b3b80e01007387 */ /* 0x010fe80000100a00 */
        /* <DEDUP_REMOVED lines=10> */
[----:B------:R-:W4:Y:S02]  /*77410*/  LDL.LU.64 R26, [R1+0xb410] ;  /* 0x00b41000011a7983 */ /* 0x000f240000300a00 */
[----:B----4-:R-:W-:Y:S02]  /*77420*/  HMMA.16816.F32.BF16 R24, R8, R26, R4 ;  /* 0x0000001a0818723c */ /* 0x010fe40000041804 */
[----:B------:R-:W4:-:S15]  /*77430*/  LDL.LU.64 R6, [R1+0xb408] ;  /* 0x00b4080001067983 */ /* 0x000f1e0000300a00 */
[----:B------:R-:W-:-:S06]  /*77440*/  NOP ;  /* 0x0000000000007918 */ /* 0x000fcc0000000000 */
[----:B------:R-:W-:Y:S04]  /*77450*/  STL.64 [R1+0x740], R24 ;  /* 0x0007401801007387 */ /* 0x000fe80000100a00 */
[----:B------:R0:W-:Y:S04]  /*77460*/  STL.64 [R1+0x748], R26 ;  /* 0x0007481a01007387 */ /* 0x0001e80000100a00 */
[----:B0-----:R-:W4:Y:S04]  /*77470*/  LDL.LU.64 R26, [R1+0xb400] ;  /* 0x00b40000011a7983 */ /* 0x001f280000300a00 */
        /* <DEDUP_REMOVED lines=31> */
[----:B------:R-:W-:Y:S04]  /*77670*/  STL.64 [R1+0x700], R12 ;  /* 0x0007000c01007387 */ /* 0x000fe80000100a00 */
[----:B------:R0:W-:Y:S04]  /*77680*/  STL.64 [R1+0x708], R14 ;  /* 0x0007080e01007387 */ /* 0x0001e80000100a00 */
[----:B0-----:R-:W3:Y:S04]  /*77690*/  LDL.LU.64 R14, [R1+0xb3b8] ;  /* 0x00b3b800010e7983 */ /* 0x001ee80000300a00 */
[----:B------:R-:W3:Y:S04]  /*776a0*/  LDL.LU.64 R12, [R1+0xb3b0] ;  /* 0x00b3b000010c7983 */ /* 0x000ee80000300a00 */
[----:B------:R0:W-:Y:S04]  /*776b0*/  STL.64 [R1+0xb308], R18 ;  /* 0x00b3081201007387 */ /* 0x0001e80000100a00 */
[----:B0-----:R-:W3:Y:S04]  /*776c0*/  LDL R18, [R1+0x38] ;  /* 0x0000380001127983 */ /* 0x001ee80000100800 */
[----:B------:R-:W3:Y:S02]  /*776d0*/  LDL R19, [R1+0x3c] ;  /* 0x00003c0001137983 */ /* 0x000ee40000100800 */
[----:B---3--:R-:W-:Y:S02]  /*776e0*/  HMMA.16816.F32.BF16 R16, R8, R18, R12 ;  /* 0x000000120810723c */ /* 0x008fe4000004180c */
        /* <DEDUP_REMOVED lines=9> */
[----:B--2---:R0:W-:Y:S04]  /*77780*/  STL.64 [R1+0xb318], R18 ;  /* 0x00b3181201007387 */ /* 0x0041e80000100a00 */
[----:B----4-:R-:W-:Y:S01]  /*77790*/  STL.64 [R1+0xb310], R16 ;  /* 0x00b3101001007387 */ /* 0x010fe20000100a00 */
[----:B0-----:R-:W-:-:S02]  /*777a0*/  IMAD.MOV.U32 R18, RZ, RZ, R2 ;  /* 0x000000ffff127224 */ /* 0x001fc400078e0002 */
[----:B------:R-:W-:-:S05]  /*777b0*/  IMAD.MOV.U32 R19, RZ, RZ, R0 ;  /* 0x000000ffff137224 */ /* 0x000fca00078e0000 */
[----:B------:R0:W-:Y:S04]  /*777c0*/  STL.64 [R1+0xb328], R18 ;  /* 0x00b3281201007387 */ /* 0x0001e80000100a00 */
[----:B0-----:R-:W2:Y:S04]  /*777d0*/  LDL.64 R18, [R1+0xc8] ;  /* 0x0000c80001127983 */ /* 0x001ea80000100a00 */
[----:B--2---:R0:W-:Y:S04]  /*777e0*/  STL.64 [R1+0xb340], R18 ;  /* 0x00b3401201007387 */ /* 0x0041e80000100a00 */
[----:B0-----:R-:W3:Y:S02]  /*777f0*/  LDL.64 R18, [R1+0x28] ;  /* 0x0000280001127983 */ /* 0x001ee40000100a00 */
[----:B---3--:R-:W-:-:S15]  /*77800*/  HMMA.16816.F32.BF16 R12, R8, R18, R12 ;  /* 0x00000012080c723c */ /* 0x008fde000004180c */
[----:B------:R-:W-:-:S08]  /*77810*/  NOP ;  /* 0x0000000000007918 */ /* 0x000fd00000000000 */
[----:B------:R-:W-:Y:S04]  /*77820*/  STL.64 [R1+0x6e0], R12 ;  /* 0x0006e00c01007387 */ /* 0x000fe80000100a00 */
[----:B------:R0:W-:Y:S04]  /*77830*/  STL.64 [R1+0x6e8], R14 ;  /* 0x0006e80e01007387 */ /* 0x0001e80000100a00 */
[----:B0-----:R-:W2:Y:S01]  /*77840*/  LDL.LU.64 R14, [R1+0xb398] ;  /* 0x00b39800010e7983 */ /* 0x001ea20000300a00 */
[----:B------:R-:W-:Y:S01]  /*77850*/  HMMA.16816.F32.BF16 R4, R8, R22, R4 ;  /* 0x000000160804723c */ /* 0x000fe20000041804 */
[----:B------:R-:W-:-:S02]  /*77860*/  IMAD.MOV.U32 R2, RZ, RZ, R18 ;  /* 0x000000ffff027224 */ /* 0x000fc400078e0012 */
[----:B------:R-:W-:Y:S01]  /*77870*/  IMAD.MOV.U32 R0, RZ, RZ, R19 ;  /* 0x000000ffff007224 */ /* 0x000fe200078e0013 */
[----:B------:R-:W3:Y:S01]  /*77880*/  LDL.LU.64 R12, [R1+0xb390] ;  /* 0x00b39000010c7983 */ /* 0x000ee20000300a00 */
[----:B--2---:R-:W-:Y:S02]  /*77890*/  IMAD.MOV.U32 R18, RZ, RZ, R14 ;  /* 0x000000ffff127224 */ /* 0x004fe400078e000e */
[----:B------:R-:W-:Y:S01]  /*778a0*/  IMAD.MOV.U32 R19, RZ, RZ, R15 ;  /* 0x000000ffff137224 */ /* 0x000fe200078e000f */
[----:B------:R-:W3:-:S15]  /*778b0*/  LDL.LU R14, [R1+0xb38c] ;  /* 0x00b38c00010e7983 */ /* 0x000ede0000300800 */
[----:B------:R-:W-:Y:S04]  /*778c0*/  STL.64 [R1+0x2d0], R4 ;  /* 0x0002d00401007387 */ /* 0x000fe80000100a00 */
[----:B------:R-:W-:Y:S04]  /*778d0*/  STL.64 [R1+0x2d8], R6 ;  /* 0x0002d80601007387 */ /* 0x000fe80000100a00 */
[----:B------:R-:W3:Y:S04]  /*778e0*/  LDL.LU R15, [R1+0xb388] ;  /* 0x00b38800010f7983 */ /* 0x000ee80000300800 */
[----:B------:R-:W-:Y:S04]  /*778f0*/  STL.64 [R1+0xb358], R18 ;  /* 0x00b3581201007387 */ /* 0x000fe80000100a00 */
[----:B------:R-:W2:Y:S04]  /*77900*/  LDL.64 R10, [R1+0xa8] ;  /* 0x0000a800010a7983 */ /* 0x000ea80000100a00 */
[----:B--2---:R0:W-:Y:S04]  /*77910*/  STL.64 [R1+0xb320], R10 ;  /* 0x00b3200a01007387 */ /* 0x0041e80000100a00 */
[----:B------:R-:W2:Y:S04]  /*77920*/  LDL.LU R8, [R1+0x130] ;  /* 0x0001300001087983 */ /* 0x000ea80000300800 */
[----:B------:R-:W2:Y:S04]  /*77930*/  LDL.LU R9, [R1+0x134] ;  /* 0x0001340001097983 */ /* 0x000ea80000300800 */
[----:B0-----:R-:W4:Y:S04]  /*77940*/  LDL.LU R10, [R1+0x138] ;  /* 0x00013800010a7983 */ /* 0x001f280000300800 */
[----:B------:R-:W4:Y:S01]  /*77950*/  LDL.LU R11, [R1+0x13c] ;  /* 0x00013c00010b7983 */ /* 0x000f220000300800 */
[----:B------:R-:W-:Y:S01]  /*77960*/  IMAD.MOV.U32 R18, RZ, RZ, R29 ;  /* 0x000000ffff127224 */ /* 0x000fe200078e001d */
[----:B------:R-:W-:-:S02]  /*77970*/  MOV R19, R28 ;  /* 0x0000001c00137202 */ /* 0x000fc40000000f00 */
[----:B------:R-:W3:Y:S04]  /*77980*/  LDL.LU R4, [R1+0x180] ;  /* 0x0001800001047983 */ /* 0x000ee80000300800 */
[----:B------:R-:W3:Y:S04]  /*77990*/  LDL.LU R5, [R1+0x184] ;  /* 0x0001840001057983 */ /* 0x000ee80000300800 */
[----:B------:R-:W3:Y:S04]  /*779a0*/  LDL.LU R6, [R1+0x188] ;  /* 0x0001880001067983 */ /* 0x000ee80000300800 */
[----:B------:R-:W3:Y:S04]  /*779b0*/  LDL.LU R7, [R1+0x18c] ;  /* 0x00018c0001077983 */ /* 0x000ee80000300800 */
[----:B------:R-:W-:Y:S04]  /*779c0*/  STL.64 [R1+0xb370], R18 ;  /* 0x00b3701201007387 */ /* 0x000fe80000100a00 */
[----:B----4-:R-:W-:Y:S04]  /*779d0*/  STL.64 [R1+0xb338], R10 ;  /* 0x00b3380a01007387 */ /* 0x010fe80000100a00 */
[----:B--2---:R0:W-:Y:S04]  /*779e0*/  STL.64 [R1+0xb330], R8 ;  /* 0x00b3300801007387 */ /* 0x0041e80000100a00 */
[----:B0-----:R-:W2:Y:S04]  /*779f0*/  LDL.LU R8, [R1+0x140] ;  /* 0x0001400001087983 */ /* 0x001ea80000300800 */
[----:B------:R-:W2:Y:S04]  /*77a00*/  LDL.LU R9, [R1+0x144] ;  /* 0x0001440001097983 */ /* 0x000ea80000300800 */
[----:B------:R-:W4:Y:S04]  /*77a10*/  LDL.LU R10, [R1+0x148] ;  /* 0x00014800010a7983 */ /* 0x000f280000300800 */
[----:B------:R-:W4:Y:S04]  /*77a20*/  LDL.LU R11, [R1+0x14c] ;  /* 0x00014c00010b7983 */ /* 0x000f280000300800 */
[----:B------:R-:W2:Y:S04]  /*77a30*/  LDL.LU R16, [R1+0x170] ;  /* 0x0001700001107983 */ /* 0x000ea80000300800 */
[----:B------:R-:W2:Y:S04]  /*77a40*/  LDL.LU R17, [R1+0x174] ;  /* 0x0001740001117983 */ /* 0x000ea80000300800 */
[----:B------:R-:W2:Y:S04]  /*77a50*/  LDL.LU R18, [R1+0x178] ;  /* 0x0001780001127983 */ /* 0x000ea80000300800 */
[----:B------:R-:W2:Y:S01]  /*77a60*/  LDL.LU R19, [R1+0x17c] ;  /* 0x00017c0001137983 */ /* 0x000ea20000300800 */
[----:B---3--:R-:W-:Y:S03]  /*77a70*/  HMMA.16816.F32.BF16 R4, R12, R26, R4 ;  /* 0x0000001a0c04723c */ /* 0x008fe60000041804 */
[----:B----4-:R-:W-:Y:S04]  /*77a80*/  STL.64 [R1+0xb350], R10 ;  /* 0x00b3500a01007387 */ /* 0x010fe80000100a00 */
        /* <DEDUP_REMOVED lines=11> */
[----:B------:R0:W-:Y:S02]  /*77b40*/  STL.64 [R1+0xb280], R22 ;  /* 0x00b2801601007387 */ /* 0x0001e40000100a00 */
[----:B0-----:R-:W-:-:S02]  /*77b50*/  IMAD.MOV.U32 R22, RZ, RZ, R25 ;  /* 0x000000ffff167224 */ /* 0x001fc400078e0019 */
[----:B------:R-:W-:-:S05]  /*77b60*/  IMAD.MOV.U32 R23, RZ, RZ, R24 ;  /* 0x000000ffff177224 */ /* 0x000fca00078e0018 */
[----:B------:R-:W-:Y:S04]  /*77b70*/  STL.64 [R1+0xb2f0], R22 ;  /* 0x00b2f01601007387 */ /* 0x000fe80000100a00 */
[----:B------:R-:W-:Y:S04]  /*77b80*/  STL.64 [R1+0xd60], R4 ;  /* 0x000d600401007387 */ /* 0x000fe80000100a00 */
[----:B------:R0:W-:Y:S04]  /*77b90*/  STL.64 [R1+0xd68], R6 ;  /* 0x000d680601007387 */ /* 0x0001e80000100a00 */
[----:B0-----:R-:W3:Y:S04]  /*77ba0*/  LDL.LU.64 R6, [R1+0xb380] ;  /* 0x00b3800001067983 */ /* 0x001ee80000300a00 */
[----:B------:R-:W4:Y:S04]  /*77bb0*/  LDL.LU.64 R4, [R1+0xb378] ;  /* 0x00b3780001047983 */ /* 0x000f280000300a00 */
[----:B------:R0:W-:Y:S04]  /*77bc0*/  STL.64 [R1+0xb278], R26 ;  /* 0x00b2781a01007387 */ /* 0x0001e80000100a00 */
[----:B------:R-:W2:Y:S04]  /*77bd0*/  LDL.LU R24, [R1+0x500] ;  /* 0x0005000001187983 */ /* 0x000ea80000300800 */
[----:B------:R-:W2:Y:S04]  /*77be0*/  LDL.LU R25, [R1+0x504] ;  /* 0x0005040001197983 */ /* 0x000ea80000300800 */
[----:B0-----:R-:W4:Y:S04]  /*77bf0*/  LDL.LU R26, [R1+0x508] ;  /* 0x00050800011a7983 */ /* 0x001f280000300800 */
[----:B------:R-:W4:Y:S01]  /*77c00*/  LDL.LU R27, [R1+0x50c] ;  /* 0x00050c00011b7983 */ /* 0x000f220000300800 */
[C---:B---3--:R-:W-:Y:S03]  /*77c10*/  HMMA.16816.F32.BF16 R16, R12.reuse, R6, R16 ;  /* 0x000000060c10723c */ /* 0x048fe60000041810 */
[----:B----4-:R-:W-:Y:S04]  /*77c20*/  STL.64 [R1+0xb300], R26 ;  /* 0x00b3001a01007387 */ /* 0x010fe80000100a00 */
[----:B--2---:R0:W-:Y:S04]  /*77c30*/  STL.64 [R1+0xb2f8], R24 ;  /* 0x00b2f81801007387 */ /* 0x0041e80000100a00 */
[----:B0-----:R-:W2:Y:S04]  /*77c40*/  LDL.LU R24, [R1+0x520] ;  /* 0x0005200001187983 */ /* 0x001ea80000300800 */
[----:B------:R-:W2:Y:S04]  /*77c50*/  LDL.LU R25, [R1+0x524] ;  /* 0x0005240001197983 */ /* 0x000ea80000300800 */
[----:B------:R-:W2:Y:S04]  /*77c60*/  LDL.LU R26, [R1+0x528] ;  /* 0x00052800011a7983 */ /* 0x000ea80000300800 */
[----:B------:R-:W2:Y:S04]  /*77c70*/  LDL.LU R27, [R1+0x52c] ;  /* 0x00052c00011b7983 */ /* 0x000ea80000300800 */
[----:B------:R-:W-:Y:S04]  /*77c80*/  STL.64 [R1+0x530], R16 ;  /* 0x0005301001007387 */ /* 0x000fe80000100a00 */
[----:B------:R0:W-:Y:S04]  /*77c90*/  STL.64 [R1+0x538], R18 ;  /* 0x0005381201007387 */ /* 0x0001e80000100a00 */
[----:B0-----:R-:W3:Y:S04]  /*77ca0*/  LDL.LU.64 R18, [R1+0xb370] ;  /* 0x00b3700001127983 */ /* 0x001ee80000300a00 */
[----:B------:R-:W-:Y:S01]  /*77cb0*/  STL.64 [R1+0xb2a0], R6 ;  /* 0x00b2a00601007387 */ /* 0x000fe20000100a00 */
[----:B---3--:R-:W-:Y:S03]  /*77cc0*/  HMMA.16816.F32.BF16 R16, R12, R18, R8 ;  /* 0x000000120c10723c */ /* 0x008fe60000041808 */
[----:B------:R-:W3:Y:S04]  /*77cd0*/  LDL.LU.64 R10, [R1+0xb368] ;  /* 0x00b36800010a7983 */ /* 0x000ee80000300a00 */
[----:B------:R-:W3:-:S15]  /*77ce0*/  LDL.LU.64 R8, [R1+0xb360] ;  /* 0x00b3600001087983 */ /* 0x000ede0000300a00 */
[----:B------:R-:W-:-:S01]  /*77cf0*/  NOP ;  /* 0x0000000000007918 */ /* 0x000fc20000000000 */
        /* <DEDUP_REMOVED lines=27> */
[----:B------:R-:W-:Y:S04]  /*77eb0*/  STL.64 [R1+0x1170], R16 ;  /* 0x0011701001007387 */ /* 0x000fe80000100a00 */
[----:B------:R0:W-:Y:S04]  /*77ec0*/  STL.64 [R1+0x1178], R18 ;  /* 0x0011781201007387 */ /* 0x0001e80000100a00 */
[----:B0-----:R-:W3:Y:S01]  /*77ed0*/  LDL.LU.64 R18, [R1+0xb308] ;  /* 0x00b3080001127983 */ /* 0x001ee20000300a00 */
[----:B------:R-:W-:Y:S02]  /*77ee0*/  IMAD.MOV.U32 R17, RZ, RZ, R10 ;  /* 0x000000ffff117224 */ /* 0x000fe400078e000a */
[----:B------:R-:W-:-:S02]  /*77ef0*/  IMAD.MOV.U32 R16, RZ, RZ, R11 ;  /* 0x000000ffff107224 */ /* 0x000fc400078e000b */
[----:B------:R-:W0:Y:S04]  /*77f00*/  LDSM.16.MT88.4 R8, [R3+UR4+0x2080] ;  /* 0x002080040308783b */ /* 0x000e280008004200 */
[----:B---3--:R1:W-:Y:S04]  /*77f10*/  STL.64 [R1+0xb2c0], R18 ;  /* 0x00b2c01201007387 */ /* 0x0083e80000100a00 */
[----:B------:R-:W-:Y:S04]  /*77f20*/  STL.64 [R1+0xb2b8], R16 ;  /* 0x00b2b81001007387 */ /* 0x000fe80000100a00 */
[----:B-1----:R-:W3:Y:S04]  /*77f30*/  LDL.64 R18, [R1+0x88] ;  /* 0x0000880001127983 */ /* 0x002ee80000100a00 */
[----:B0-----:R0:W-:Y:S04]  /*77f40*/  STL.64 [R1+0xb158], R10 ;  /* 0x00b1580a01007387 */ /* 0x0011e80000100a00 */
[----:B------:R1:W-:Y:S04]  /*77f50*/  STL.64 [R1+0xb150], R8 ;  /* 0x00b1500801007387 */ /* 0x0003e80000100a00 */
[----:B0-----:R-:W4:Y:S01]  /*77f60*/  LDL.64 R10, [R1+0xb8] ;  /* 0x0000b800010a7983 */ /* 0x001f220000100a00 */
[----:B------:R-:W-:-:S02]  /*77f70*/  IMAD.MOV.U32 R22, RZ, RZ, R21 ;  /* 0x000000ffff167224 */ /* 0x000fc400078e0015 */
[----:B------:R-:W-:-:S07]  /*77f80*/  IMAD.MOV.U32 R23, RZ, RZ, R20 ;  /* 0x000000ffff177224 */ /* 0x000fce00078e0014 */
[C---:B--2---:R-:W-:Y:S01]  /*77f90*/  HMMA.16816.F32.BF16 R20, R12.reuse, R22, R24 ;  /* 0x000000160c14723c */ /* 0x044fe20000041818 */
[----:B----4-:R0:W-:Y:S04]  /*77fa0*/  STL.64 [R1+0xb220], R10 ;  /* 0x00b2200a01007387 */ /* 0x0101e80000100a00 */
[----:B-1----:R-:W2:Y:S04]  /*77fb0*/  LDL.LU R8, [R1+0x510] ;  /* 0x0005100001087983 */ /* 0x002ea80000300800 */
[----:B------:R-:W2:Y:S04]  /*77fc0*/  LDL.LU R9, [R1+0x514] ;  /* 0x0005140001097983 */ /* 0x000ea80000300800 */
[----:B0-----:R-:W2:Y:S04]  /*77fd0*/  LDL.LU R10, [R1+0x518] ;  /* 0x00051800010a7983 */ /* 0x001ea80000300800 */
[----:B------:R-:W2:Y:S04]  /*77fe0*/  LDL.LU R11, [R1+0x51c] ;  /* 0x00051c00010b7983 */ /* 0x000ea80000300800 */
[----:B------:R-:W4:Y:S04]  /*77ff0*/  LDL.LU.64 R26, [R1+0xb300] ;  /* 0x00b30000011a7983 */ /* 0x000f280000300a00 */
[----:B------:R-:W4:Y:S04]  /*78000*/  LDL.LU.64 R24, [R1+0xb2f8] ;  /* 0x00b2f80001187983 */ /* 0x000f280000300a00 */
[----:B------:R-:W-:Y:S04]  /*78010*/  STL.64 [R1+0x1160], R20 ;  /* 0x0011601401007387 */ /* 0x000fe80000100a00 */
[----:B------:R0:W-:Y:S04]  /*78020*/  STL.64 [R1+0x1168], R22 ;  /* 0x0011681601007387 */ /* 0x0001e80000100a00 */
[----:B0-----:R-:W4:Y:S01]  /*78030*/  LDL.LU.64 R22, [R1+0xb2f0] ;  /* 0x00b2f00001167983 */ /* 0x001f220000300a00 */
[----:B---3--:R-:W-:Y:S01]  /*78040*/  IMAD.MOV.U32 R28, RZ, RZ, R19 ;  /* 0x000000ffff1c7224 */ /* 0x008fe200078e0013 */
[----:B--2---:R-:W-:-:S15]  /*78050*/  HMMA.16816.F32.BF16 R8, R12, R18, R8 ;  /* 0x000000120c08723c */ /* 0x004fde0000041808 */
[----:B------:R-:W-:-:S08]  /*78060*/  NOP ;  /* 0x0000000000007918 */ /* 0x000fd00000000000 */
[----:B------:R-:W-:Y:S04]  /*78070*/  STL.64 [R1+0x520], R8 ;  /* 0x0005200801007387 */ /* 0x000fe80000100a00 */
[----:B------:R0:W-:Y:S02]  /*78080*/  STL.64 [R1+0x528], R10 ;  /* 0x0005280a01007387 */ /* 0x0001e40000100a00 */
[----:B0-----:R-:W-:Y:S02]  /*78090*/  IMAD.MOV.U32 R10, RZ, RZ, R7 ;  /* 0x000000ffff0a7224 */ /* 0x001fe400078e0007 */
[----:B------:R-:W-:-:S05]  /*780a0*/  IMAD.MOV.U32 R11, RZ, RZ, R6 ;  /* 0x000000ffff0b7224 */ /* 0x000fca00078e0006 */
[----:B------:R4:W-:Y:S02]  /*780b0*/  STL.64 [R1+0xb230], R10 ;  /* 0x00b2300a01007387 */ /* 0x0009e40000100a00 */
[----:B----4-:R-:W-:Y:S02]  /*780c0*/  HMMA.16816.F32.BF16 R8, R12, R22, R24 ;  /* 0x000000160c08723c */ /* 0x010fe40000041818 */
[----:B------:R-:W-:Y:S04]  /*780d0*/  STL [R1+0xb218], R28 ;  /* 0x00b2181c01007387 */ /* 0x000fe80000100800 */
[----:B------:R-:W2:-:S15]  /*780e0*/  LDL.LU R24, [R1+0x110] ;  /* 0x0001100001187983 */ /* 0x000e9e0000300800 */
[----:B------:R-:W-:-:S02]  /*780f0*/  NOP ;  /* 0x0000000000007918 */ /* 0x000fc40000000000 */
[----:B------:R-:W-:Y:S04]  /*78100*/  STL.64 [R1+0x510], R8 ;  /* 0x0005100801007387 */ /* 0x000fe80000100a00 */
[----:B------:R-:W-:Y:S04]  /*78110*/  STL.64 [R1+0x518], R10 ;  /* 0x0005180a01007387 */ /* 0x000fe80000100a00 */
[----:B------:R-:W2:Y:S04]  /*78120*/  LDL.LU R25, [R1+0x114] ;  /* 0x0001140001197983 */ /* 0x000ea80000300800 */
[----:B------:R-:W3:Y:S04]  /*78130*/  LDL.LU R26, [R1+0x118] ;  /* 0x00011800011a7983 */ /* 0x000ee80000300800 */
[----:B------:R-:W3:Y:S01]  /*78140*/  LDL.LU R27, [R1+0x11c] ;  /* 0x00011c00011b7983 */ /* 0x000ee20000300800 */
[----:B------:R-:W-:-:S02]  /*78150*/  IMAD.MOV.U32 R18, RZ, RZ, R5 ;  /* 0x000000ffff127224 */ /* 0x000fc400078e0005 */
[----:B------:R-:W-:Y:S02]  /*78160*/  IMAD.MOV.U32 R19, RZ, RZ, R4 ;  /* 0x000000ffff137224 */ /* 0x000fe400078e0004 */
[----:B------:R-:W-:Y:S02]  /*78170*/  IMAD.MOV.U32 R22, RZ, RZ, R2 ;  /* 0x000000ffff167224 */ /* 0x000fe400078e0002 */
[----:B------:R-:W-:Y:S01]  /*78180*/  IMAD.MOV.U32 R23, RZ, RZ, R0 ;  /* 0x000000ffff177224 */ /* 0x000fe200078e0000 */
[----:B------:R0:W-:Y:S04]  /*78190*/  STL.64 [R1+0xb2d8], R18 ;  /* 0x00b2d81201007387 */ /* 0x0001e80000100a00 */
[----:B---3--:R-:W-:Y:S04]  /*781a0*/  STL.64 [R1+0xb290], R26 ;  /* 0x00b2901a01007387 */ /* 0x008fe80000100a00 */
[----:B--2---:R1:W-:Y:S04]  /*781b0*/  STL.64 [R1+0xb288], R24 ;  /* 0x00b2881801007387 */ /* 0x0043e80000100a00 */
[----:B0-----:R-:W2:Y:S04]  /*781c0*/  LDL.64 R18, [R1+0x68] ;  /* 0x0000680001127983 */ /* 0x001ea80000100a00 */
[----:B------:R-:W-:Y:S04]  /*781d0*/  STL.64 [R1+0xb298], R22 ;  /* 0x00b2981601007387 */ /* 0x000fe80000100a00 */
[----:B-1----:R-:W3:Y:S04]  /*781e0*/  LDL.LU R24, [R1+0x4b0] ;  /* 0x0004b00001187983 */ /* 0x002ee80000300800 */
        /* <DEDUP_REMOVED lines=25> */
[----:B------:R-:W4:Y:S04]  /*78380*/  LDL.64 R10, [R1+0xd8] ;  /* 0x0000d800010a7983 */ /* 0x000f280000100a00 */
[----:B------:R-:W3:Y:S04]  /*78390*/  LDL.64 R22, [R1+0x38] ;  /* 0x0000380001167983 */ /* 0x000ee80000100a00 */
[----:B----4-:R0:W-:Y:S04]  /*783a0*/  STL.64 [R1+0xb248], R10 ;  /* 0x00b2480a01007387 */ /* 0x0101e80000100a00 */
[----:B0-----:R-:W4:Y:S01]  /*783b0*/  LDL.64 R10, [R1+0x8] ;  /* 0x00000800010a7983 */ /* 0x001f220000100a00 */
[C---:B--2---:R-:W-:Y:S06]  /*783c0*/  HMMA.16816.F32.BF16 R24, R12.reuse, R18, R24 ;  /* 0x000000120c18723c */ /* 0x044fec0000041818 */
[----:B------:R-:W-:Y:S01]  /*783d0*/  IMAD.MOV.U32 R28, RZ, RZ, R19 ;  /* 0x000000ffff1c7224 */ /* 0x000fe200078e0013 */
[----:B----4-:R0:W-:Y:S04]  /*783e0*/  STL.64 [R1+0xb260], R10 ;  /* 0x00b2600a01007387 */ /* 0x0101e80000100a00 */
[----:B------:R-:W2:Y:S04]  /*783f0*/  LDL.LU R8, [R1+0x410] ;  /* 0x0004100001087983 */ /* 0x000ea80000300800 */
[----:B------:R-:W2:Y:S04]  /*78400*/  LDL.LU R9, [R1+0x414] ;  /* 0x0004140001097983 */ /* 0x000ea80000300800 */
[----:B0-----:R-:W2:Y:S04]  /*78410*/  LDL.LU R10, [R1+0x418] ;  /* 0x00041800010a7983 */ /* 0x001ea80000300800 */
[----:B------:R-:W2:Y:S04]  /*78420*/  LDL.LU R11, [R1+0x41c] ;  /* 0x00041c00010b7983 */ /* 0x000ea80000300800 */
        /* <DEDUP_REMOVED lines=11> */
[----:B0-----:R-:W4:Y:S04]  /*784e0*/  LDL.LU.64 R18, [R1+0xb2c0] ;  /* 0x00b2c00001127983 */ /* 0x001f280000300a00 */
[----:B------:R-:W3:Y:S01]  /*784f0*/  LDL.LU.64 R16, [R1+0xb2b8] ;  /* 0x00b2b80001107983 */ /* 0x000ee20000300a00 */
[----:B----4-:R-:W-:-:S15]  /*78500*/  HMMA.16816.F32.BF16 R24, R12, R18, R24 ;  /* 0x000000120c18723c */ /* 0x010fde0000041818 */
[----:B------:R-:W-:-:S08]  /*78510*/  NOP ;  /* 0x0000000000007918 */ /* 0x000fd00000000000 */
[----:B------:R-:W-:Y:S04]  /*78520*/  STL.64 [R1+0x4e0], R24 ;  /* 0x0004e01801007387 */ /* 0x000fe80000100a00 */
[----:B------:R0:W-:Y:S04]  /*78530*/  STL.64 [R1+0x4e8], R26 ;  /* 0x0004e81a01007387 */ /* 0x0001e80000100a00 */
[----:B0-----:R-:W4:Y:S04]  /*78540*/  LDL.LU.64 R26, [R1+0xb2b0] ;  /* 0x00b2b000011a7983 */ /* 0x001f280000300a00 */
[----:B------:R-:W4:Y:S04]  /*78550*/  LDL.LU.64 R24, [R1+0xb2a8] ;  /* 0x00b2a80001187983 */ /* 0x000f280000300a00 */
[----:B------:R-:W-:Y:S04]  /*78560*/  STL.64 [R1+0xb1a0], R18 ;  /* 0x00b1a01201007387 */ /* 0x000fe80000100a00 */
[----:B---3--:R0:W-:Y:S04]  /*78570*/  STL.64 [R1+0xb228], R16 ;  /* 0x00b2281001007387 */ /* 0x0081e80000100a00 */
[----:B0-----:R-:W3:Y:S04]  /*78580*/  LDL.LU R16, [R1+0xd30] ;  /* 0x000d300001107983 */ /* 0x001ee80000300800 */
[----:B------:R-:W3:Y:S04]  /*78590*/  LDL.LU R17, [R1+0xd34] ;  /* 0x000d340001117983 */ /* 0x000ee80000300800 */
[----:B------:R-:W2:Y:S04]  /*785a0*/  LDL.LU R18, [R1+0xd38] ;  /* 0x000d380001127983 */ /* 0x000ea80000300800 */
[----:B------:R-:W2:Y:S01]  /*785b0*/  LDL.LU R19, [R1+0xd3c] ;  /* 0x000d3c0001137983 */ /* 0x000ea20000300800 */
[----:B------:R-:W-:Y:S03]  /*785c0*/  HMMA.16816.F32.BF16 R4, R12, R22, R4 ;  /* 0x000000160c04723c */ /* 0x000fe60000041804 */
[----:B--2---:R-:W-:Y:S04]  /*785d0*/  STL.64 [R1+0xb240], R18 ;  /* 0x00b2401201007387 */ /* 0x004fe80000100a00 */
        /* <DEDUP_REMOVED lines=13> */
[----:B0-----:R-:W-:-:S03]  /*786b0*/  MOV R5, R22 ;  /* 0x0000001600057202 */ /* 0x001fc60000000f00 */
[----:B-1----:R-:W3:Y:S01]  /*786c0*/  LDL.LU.64 R6, [R1+0xb2a0] ;  /* 0x00b2a00001067983 */ /* 0x002ee20000300a00 */
[----:B------:R-:W-:-:S03]  /*786d0*/  IMAD.MOV.U32 R4, RZ, RZ, R23 ;  /* 0x000000ffff047224 */ /* 0x000fc600078e0017 */
        /* <DEDUP_REMOVED lines=10> */
[----:B------:R-:W4:Y:S04]  /*78780*/  LDL.LU.64 R22, [R1+0xb270] ;  /* 0x00b2700001167983 */ /* 0x000f280000300a00 */
[----:B------:R-:W4:-:S13]  /*78790*/  LDL.LU.64 R20, [R1+0xb268] ;  /* 0x00b2680001147983 */ /* 0x000f1a0000300a00 */
[----:B------:R0:W-:Y:S04]  /*787a0*/  STL.64 [R1+0xa30], R12 ;  /* 0x000a300c01007387 */ /* 0x0001e80000100a00 */
[----:B------:R1:W-:Y:S04]  /*787b0*/  STL.64 [R1+0xa38], R14 ;  /* 0x000a380e01007387 */ /* 0x0003e80000100a00 */
[----:B0-----:R-:W3:Y:S04]  /*787c0*/  LDL.LU R12, [R1+0x400] ;  /* 0x00040000010c7983 */ /* 0x001ee80000300800 */
[----:B------:R-:W3:Y:S04]  /*787d0*/  LDL.LU R13, [R1+0x404] ;  /* 0x00040400010d7983 */ /* 0x000ee80000300800 */
[----:B-1----:R-:W3:Y:S04]  /*787e0*/  LDL.LU R14, [R1+0x408] ;  /* 0x00040800010e7983 */ /* 0x002ee80000300800 */
[----:B------:R-:W3:Y:S01]  /*787f0*/  LDL.LU R15, [R1+0x40c] ;  /* 0x00040c00010f7983 */ /* 0x000ee20000300800 */
[----:B----4-:R-:W-:-:S15]  /*78800*/  HMMA.16816.F32.BF16 R8, R20, R26, R8 ;  /* 0x0000001a1408723c */ /* 0x010fde0000041808 */
[----:B------:R-:W-:-:S08]  /*78810*/  NOP ;  /* 0x0000000000007918 */ /* 0x000fd00000000000 */
[----:B------:R-:W-:Y:S04]  /*78820*/  STL.64 [R1+0x410], R8 ;  /* 0x0004100801007387 */ /* 0x000fe80000100a00 */
[----:B------:R0:W-:Y:S04]  /*78830*/  STL.64 [R1+0x418], R10 ;  /* 0x0004180a01007387 */ /* 0x0001e80000100a00 */
[----:B0-----:R-:W2:Y:S01]  /*78840*/  LDL.LU.64 R10, [R1+0xb260] ;  /* 0x00b26000010a7983 */ /* 0x001ea20000300a00 */
[----:B---3--:R-:W-:Y:S06]  /*78850*/  HMMA.16816.F32.BF16 R12, R20, R6, R12 ;  /* 0x00000006140c723c */ /* 0x008fec000004180c */
[----:B------:R-:W-:-:S15]  /*78860*/  STL.64 [R1+0xb1a8], R6 ;  /* 0x00b1a80601007387 */ /* 0x000fde0000100a00 */
[----:B------:R-:W-:-:S02]  /*78870*/  NOP ;  /* 0x0000000000007918 */ /* 0x000fc40000000000 */
[----:B------:R-:W-:Y:S04]  /*78880*/  STL.64 [R1+0x400], R12 ;  /* 0x0004000c01007387 */ /* 0x000fe80000100a00 */
[----:B------:R-:W-:Y:S04]  /*78890*/  STL.64 [R1+0x408], R14 ;  /* 0x0004080e01007387 */ /* 0x000fe80000100a00 */
[----:B------:R-:W0:Y:S04]  /*788a0*/  LDSM.16.MT88.4 R12, [R3+UR4+0x2100] ;  /* 0x00210004030c783b */ /* 0x000e280008004200 */
[----:B0-----:R-:W-:Y:S04]  /*788b0*/  STL.64 [R1+0xb010], R14 ;  /* 0x00b0100e01007387 */ /* 0x001fe80000100a00 */
[----:B------:R0:W-:Y:S04]  /*788c0*/  STL.64 [R1+0xb008], R12 ;  /* 0x00b0080c01007387 */ /* 0x0001e80000100a00 */
[----:B0-----:R-:W3:Y:S04]  /*788d0*/  LDL.LU R12, [R1+0xd20] ;  /* 0x000d2000010c7983 */ /* 0x001ee80000300800 */
[----:B------:R-:W3:Y:S04]  /*788e0*/  LDL.LU R13, [R1+0xd24] ;  /* 0x000d2400010d7983 */ /* 0x000ee80000300800 */
[----:B------:R-:W3:Y:S04]  /*788f0*/  LDL.LU R14, [R1+0xd28] ;  /* 0x000d2800010e7983 */ /* 0x000ee80000300800 */
[----:B------:R-:W3:Y:S01]  /*78900*/  LDL.LU R15, [R1+0xd2c] ;  /* 0x000d2c00010f7983 */ /* 0x000ee20000300800 */
        /* <DEDUP_REMOVED lines=10> */
[----:B--2---:R-:W-:Y:S06]  /*789b0*/  HMMA.16816.F32.BF16 R16, R20, R10, R16 ;  /* 0x0000000a1410723c */ /* 0x004fec0000041810 */
[----:B------:R-:W-:-:S15]  /*789c0*/  IMAD.MOV.U32 R29, RZ, RZ, R11 ;  /* 0x000000ffff1d7224 */ /* 0x000fde00078e000b */
[----:B------:R-:W-:-:S02]  /*789d0*/  NOP ;  /* 0x0000000000007918 */ /* 0x000fc40000000000 */
[----:B------:R-:W-:Y:S04]  /*789e0*/  STL.64 [R1+0xd50], R16 ;  /* 0x000d501001007387 */ /* 0x000fe80000100a00 */
[----:B------:R0:W-:Y:S04]  /*789f0*/  STL.64 [R1+0xd58], R18 ;  /* 0x000d581201007387 */ /* 0x0001e80000100a00 */
[----:B0-----:R-:W2:Y:S04]  /*78a00*/  LDL.LU.64 R18, [R1+0xb240] ;  /* 0x00b2400001127983 */ /* 0x001ea80000300a00 */
[----:B------:R-:W2:Y:S04]  /*78a10*/  LDL.LU.64 R16, [R1+0xb238] ;  /* 0x00b2380001107983 */ /* 0x000ea80000300a00 */
[----:B------:R-:W2:Y:S04]  /*78a20*/  LDL.LU.64 R10, [R1+0xb230] ;  /* 0x00b23000010a7983 */ /* 0x000ea80000300a00 */
[----:B------:R-:W-:Y:S01]  /*78a30*/  STL [R1+0xb13c], R29 ;  /* 0x00b13c1d01007387 */ /* 0x000fe20000100800 */
[----:B--2---:R-:W-:Y:S03]  /*78a40*/  HMMA.16816.F32.BF16 R8, R20, R10, R16 ;  /* 0x0000000a1408723c */ /* 0x004fe60000041810 */
[----:B------:R-:W2:-:S15]  /*78a50*/  LDL.LU.64 R16, [R1+0xb228] ;  /* 0x00b2280001107983 */ /* 0x000e9e0000300a00 */
[----:B------:R-:W-:-:S05]  /*78a60*/  NOP ;  /* 0x0000000000007918 */ /* 0x000fca0000000000 */
[----:B------:R-:W-:Y:S04]  /*78a70*/  STL.64 [R1+0xd40], R8 ;  /* 0x000d400801007387 */ /* 0x000fe80000100a00 */
[----:B------:R0:W-:Y:S04]  /*78a80*/  STL.64 [R1+0xd48], R10 ;  /* 0x000d480a01007387 */ /* 0x0001e80000100a00 */
[----:B0-----:R-:W3:Y:S02]  /*78a90*/  LDL.LU.64 R10, [R1+0xb220] ;  /* 0x00b22000010a7983 */ /* 0x001ee40000300a00 */
[----:B---3--:R-:W-:Y:S06]  /*78aa0*/  HMMA.16816.F32.BF16 R12, R20, R10, R12 ;  /* 0x0000000a140c723c */ /* 0x008fec000004180c */
[----:B------:R-:W-:-:S02]  /*78ab0*/  IMAD.MOV.U32 R25, RZ, RZ, R10 ;  /* 0x000000ffff197224 */ /* 0x000fc400078e000a */
[----:B------:R-:W-:-:S15]  /*78ac0*/  IMAD.MOV.U32 R24, RZ, RZ, R11 ;  /* 0x000000ffff187224 */ /* 0x000fde00078e000b */
[----:B------:R-:W-:Y:S04]  /*78ad0*/  STL.64 [R1+0xd30], R12 ;  /* 0x000d300c01007387 */ /* 0x000fe80000100a00 */
[----:B------:R-:W-:Y:S04]  /*78ae0*/  STL.64 [R1+0xd38], R14 ;  /* 0x000d380e01007387 */ /* 0x000fe80000100a00 */
        /* <DEDUP_REMOVED lines=11> */
[----:B------:R-:W3:Y:S04]  /*78ba0*/  LDL.LU R5, [R1+0xcc4] ;  /* 0x000cc40001057983 */ /* 0x000ee80000300800 */
[----:B------:R-:W4:Y:S04]  /*78bb0*/  LDL.LU R6, [R1+0xcc8] ;  /* 0x000cc80001067983 */ /* 0x000f280000300800 */
[----:B------:R-:W4:Y:S04]  /*78bc0*/  LDL.LU R7, [R1+0xccc] ;  /* 0x000ccc0001077983 */ /* 0x000f280000300800 */
[----:B----4-:R0:W-:Y:S04]  /*78bd0*/  STL.64 [R1+0xb1b8], R6 ;  /* 0x00b1b80601007387 */ /* 0x0101e80000100a00 */
[----:B---3--:R-:W-:Y:S04]  /*78be0*/  STL.64 [R1+0xb1b0], R4 ;  /* 0x00b1b00401007387 */ /* 0x008fe80000100a00 */
[----:B0-----:R-:W3:Y:S01]  /*78bf0*/  LDL R6, [R1+0x68] ;  /* 0x0000680001067983 */ /* 0x001ee20000100800 */
[----:B------:R-:W-:-:S03]  /*78c00*/  IMAD.MOV.U32 R7, RZ, RZ, R28 ;  /* 0x000000ffff077224 */ /* 0x000fc600078e001c */
[----:B------:R-:W4:Y:S04]  /*78c10*/  LDL.LU R28, [R1+0xb218] ;  /* 0x00b21800011c7983 */ /* 0x000f280000300800 */
[----:B---3--:R0:W-:Y:S04]  /*78c20*/  STL.64 [R1+0xb1c8], R6 ;  /* 0x00b1c80601007387 */ /* 0x0081e80000100a00 */
[----:B0-----:R-:W3:Y:S04]  /*78c30*/  LDL.64 R6, [R1+0x78] ;  /* 0x0000780001067983 */ /* 0x001ee80000100a00 */
[----:B---3--:R-:W-:Y:S04]  /*78c40*/  STL.64 [R1+0xb1e0], R6 ;  /* 0x00b1e00601007387 */ /* 0x008fe80000100a00 */
[----:B------:R-:W3:Y:S01]  /*78c50*/  LDL.64 R18, [R1+0x58] ;  /* 0x0000580001127983 */ /* 0x000ee20000100a00 */
[----:B--2---:R-:W-:-:S02]  /*78c60*/  IMAD.MOV.U32 R15, RZ, RZ, R16 ;  /* 0x000000ffff0f7224 */ /* 0x004fc400078e0010 */
[----:B------:R-:W-:Y:S01]  /*78c70*/  IMAD.MOV.U32 R14, RZ, RZ, R17 ;  /* 0x000000ffff0e7224 */ /* 0x000fe200078e0011 */
[----:B---3--:R0:W-:Y:S04]  /*78c80*/  STL.64 [R1+0xb1c0], R18 ;  /* 0x00b1c01201007387 */ /* 0x0081e80000100a00 */
[----:B------:R-:W2:Y:S04]  /*78c90*/  LDL.LU R16, [R1+0xcd0] ;  /* 0x000cd00001107983 */ /* 0x000ea80000300800 */
[----:B------:R-:W2:Y:S04]  /*78ca0*/  LDL.LU R17, [R1+0xcd4] ;  /* 0x000cd40001117983 */ /* 0x000ea80000300800 */
[----:B0-----:R-:W3:Y:S04]  /*78cb0*/  LDL.LU R18, [R1+0xcd8] ;  /* 0x000cd80001127983 */ /* 0x001ee80000300800 */
[----:B------:R-:W3:Y:S04]  /*78cc0*/  LDL.LU R19, [R1+0xcdc] ;  /* 0x000cdc0001137983 */ /* 0x000ee80000300800 */
[----:B------:R-:W2:Y:S01]  /*78cd0*/  LDL R6, [R1+0x88] ;  /* 0x0000880001067983 */ /* 0x000ea20000100800 */
[----:B----4-:R-:W-:-:S05]  /*78ce0*/  IMAD.MOV.U32 R7, RZ, RZ, R28 ;  /* 0x000000ffff077224 */ /* 0x010fca00078e001c */
[----:B--2---:R-:W-:Y:S04]  /*78cf0*/  STL.64 [R1+0xb1f8], R6 ;  /* 0x00b1f80601007387 */ /* 0x004fe80000100a00 */
        /* <DEDUP_REMOVED lines=10> */
[----:B0-----:R-:W4:Y:S04]  /*78da0*/  LDL.LU R6, [R1+0xd18] ;  /* 0x000d180001067983 */ /* 0x001f280000300800 */
[----:B------:R-:W4:Y:S04]  /*78db0*/  LDL.LU R7, [R1+0xd1c] ;  /* 0x000d1c0001077983 */ /* 0x000f280000300800 */
[----:B---3--:R-:W-:Y:S04]  /*78dc0*/  STL.64 [R1+0xb1f0], R18 ;  /* 0x00b1f01201007387 */ /* 0x008fe80000100a00 */
[----:B--2---:R0:W-:Y:S04]  /*78dd0*/  STL.64 [R1+0xb1e8], R16 ;  /* 0x00b1e81001007387 */ /* 0x0041e80000100a00 */
        /* <DEDUP_REMOVED lines=11> */
[----:B------:R0:W-:Y:S04]  /*78e90*/  STL.64 [R1+0xb198], R10 ;  /* 0x00b1980a01007387 */ /* 0x0001e80000100a00 */
[----:B------:R-:W3:Y:S04]  /*78ea0*/  LDL.LU R8, [R1+0xcb0] ;  /* 0x000cb00001087983 */ /* 0x000ee80000300800 */
[----:B------:R-:W3:Y:S04]  /*78eb0*/  LDL.LU R9, [R1+0xcb4] ;  /* 0x000cb40001097983 */ /* 0x000ee80000300800 */
[----:B0-----:R-:W3:Y:S04]  /*78ec0*/  LDL.LU R10, [R1+0xcb8] ;  /* 0x000cb800010a7983 */ /* 0x001ee80000300800 */
[----:B------:R-:W3:Y:S04]  /*78ed0*/  LDL.LU R11, [R1+0xcbc] ;  /* 0x000cbc00010b7983 */ /* 0x000ee80000300800 */
[----:B------:R-:W-:Y:S04]  /*78ee0*/  STL [R1+0xb144], R24 ;  /* 0x00b1441801007387 */ /* 0x000fe80000100800 */
[----:B------:R-:W-:Y:S04]  /*78ef0*/  STL [R1+0xb140], R25 ;  /* 0x00b1401901007387 */ /* 0x000fe80000100800 */
[----:B------:R-:W2:Y:S04]  /*78f00*/  LDL.LU.64 R6, [R1+0xb210] ;  /* 0x00b2100001067983 */ /* 0x000ea80000300a00 */
[----:B------:R0:W-:Y:S04]  /*78f10*/  STL.64 [R1+0xd20], R12 ;  /* 0x000d200c01007387 */ /* 0x0001e80000100a00 */
[----:B------:R1:W-:Y:S04]  /*78f20*/  STL.64 [R1+0xd28], R14 ;  /* 0x000d280e01007387 */ /* 0x0003e80000100a00 */
[----:B0-----:R-:W4:Y:S04]  /*78f30*/  LDL.LU R12, [R1+0xa10] ;  /* 0x000a1000010c7983 */ /* 0x001f280000300800 */
[----:B------:R-:W4:Y:S04]  /*78f40*/  LDL.LU R13, [R1+0xa14] ;  /* 0x000a1400010d7983 */ /* 0x000f280000300800 */
[----:B-1----:R-:W3:Y:S04]  /*78f50*/  LDL.LU R14, [R1+0xa18] ;  /* 0x000a1800010e7983 */ /* 0x002ee80000300800 */
[----:B------:R-:W3:Y:S04]  /*78f60*/  LDL.LU R15, [R1+0xa1c] ;  /* 0x000a1c00010f7983 */ /* 0x000ee80000300800 */
[----:B---3--:R-:W-:Y:S04]  /*78f70*/  STL.64 [R1+0xb178], R14 ;  /* 0x00b1780e01007387 */ /* 0x008fe80000100a00 */
[----:B----4-:R0:W-:Y:S04]  /*78f80*/  STL.64 [R1+0xb170], R12 ;  /* 0x00b1700c01007387 */ /* 0x0101e80000100a00 */
[----:B0-----:R-:W3:Y:S04]  /*78f90*/  LDL.LU R12, [R1+0xfe0] ;  /* 0x000fe000010c7983 */ /* 0x001ee80000300800 */
        /* <DEDUP_REMOVED lines=16> */
[----:B------:R-:W3:Y:S04]  /*790a0*/  LDL.LU.64 R6, [R1+0xb1f8] ;  /* 0x00b1f80001067983 */ /* 0x000ee80000300a00 */
[----:B------:R-:W-:Y:S01]  /*790b0*/  STL [R1+0xb148], R0 ;  /* 0x00b1480001007387 */ /* 0x000fe20000100800 */
[----:B---3--:R-:W-:Y:S03]  /*790c0*/  HMMA.16816.F32.BF16 R4, R20, R6, R16 ;  /* 0x000000061404723c */ /* 0x008fe60000041810 */
[----:B------:R-:W3:Y:S04]  /*790d0*/  LDL.LU.64 R18, [R1+0xb1f0] ;  /* 0x00b1f00001127983 */ /* 0x000ee80000300a00 */
[----:B------:R-:W3:-:S15]  /*790e0*/  LDL.LU.64 R16, [R1+0xb1e8] ;  /* 0x00b1e80001107983 */ /* 0x000ede0000300a00 */
[----:B------:R-:W-:-:S01]  /*790f0*/  NOP ;  /* 0x0000000000007918 */ /* 0x000fc20000000000 */
        /* <DEDUP_REMOVED lines=22> */
[----:B0-----:R-:W-:-:S03]  /*79260*/  MOV R5, R18 ;  /* 0x0000001200057202 */ /* 0x001fc60000000f00 */
[----:B-1----:R-:W3:Y:S01]  /*79270*/  LDL.LU.64 R6, [R1+0xb1a8] ;  /* 0x00b1a80001067983 */ /* 0x002ee20000300a00 */
[----:B------:R-:W-:-:S03]  /*79280*/  IMAD.MOV.U32 R4, RZ, RZ, R19 ;  /* 0x000000ffff047224 */ /* 0x000fc600078e0013 */
[----:B------:R-:W4:Y:S02]  /*79290*/  LDL.LU.64 R18, [R1+0xb1a0] ;  /* 0x00b1a00001127983 */ /* 0x000f240000300a00 */
[----:B----4-:R-:W-:-:S15]  /*792a0*/  HMMA.16816.F32.BF16 R8, R20, R18, R8 ;  /* 0x000000121408723c */ /* 0x010fde0000041808 */
[----:B------:R-:W-:-:S08]  /*792b0*/  NOP ;  /* 0x0000000000007918 */ /* 0x000fd00000000000 */
[----:B------:R-:W-:Y:S04]  /*792c0*/  STL.64 [R1+0xcc0], R8 ;  /* 0x000cc00801007387 */ /* 0x000fe80000100a00 */
[----:B------:R0:W-:Y:S04]  /*792d0*/  STL.64 [R1+0xcc8], R10 ;  /* 0x000cc80a01007387 */ /* 0x0001e80000100a00 */
[----:B0-----:R-:W2:Y:S01]  /*792e0*/  LDL.LU.64 R10, [R1+0xb198] ;  /* 0x00b19800010a7983 */ /* 0x001ea20000300a00 */
[----:B------:R-:W-:Y:S02]  /*792f0*/  IMAD.MOV.U32 R0, RZ, RZ, R18 ;  /* 0x000000ffff007224 */ /* 0x000fe400078e0012 */
[----:B------:R-:W-:-:S02]  /*79300*/  IMAD.MOV.U32 R24, RZ, RZ, R19 ;  /* 0x000000ffff187224 */ /* 0x000fc400078e0013 */
[----:B------:R-:W0:Y:S04]  /*79310*/  LDSM.16.MT88.4 R16, [R3+UR4+0x2180] ;  /* 0x002180040310783b */ /* 0x000e280008004200 */
[----:B0-----:R0:W-:Y:S04]  /*79320*/  STL.64 [R1+0xaed0], R18 ;  /* 0x00aed01201007387 */ /* 0x0011e80000100a00 */
[----:B------:R-:W-:Y:S04]  /*79330*/  STL.64 [R1+0xaec8], R16 ;  /* 0x00aec81001007387 */ /* 0x000fe80000100a00 */
[----:B0-----:R-:W4:Y:S01]  /*79340*/  LDL.LU.64 R18, [R1+0x18] ;  /* 0x0000180001127983 */ /* 0x001f220000300a00 */
        /* <DEDUP_REMOVED lines=12> */
[----:B0-----:R-:W3:Y:S04]  /*79410*/  LDL.LU.64 R14, [R1+0xb178] ;  /* 0x00b17800010e7983 */ /* 0x001ee80000300a00 */
[----:B------:R-:W3:Y:S04]  /*79420*/  LDL.LU.64 R12, [R1+0xb170] ;  /* 0x00b17000010c7983 */ /* 0x000ee80000300a00 */
[----:B------:R-:W4:Y:S04]  /*79430*/  LDL.LU.64 R10, [R1+0xb168] ;  /* 0x00b16800010a7983 */ /* 0x000f280000300a00 */
[----:B------:R-:W4:Y:S02]  /*79440*/  LDL.LU.64 R8, [R1+0xb160] ;  /* 0x00b1600001087983 */ /* 0x000f240000300a00 */
[----:B----4-:R-:W-:Y:S02]  /*79450*/  HMMA.16816.F32.BF16 R20, R20, R18, R8 ;  /* 0x000000121414723c */ /* 0x010fe40000041808 */
[----:B------:R-:W2:Y:S04]  /*79460*/  LDL.LU.64 R10, [R1+0xb158] ;  /* 0x00b15800010a7983 */ /* 0x000ea80000300a00 */
[----:B------:R-:W2:Y:S04]  /*79470*/  LDL.LU.64 R8, [R1+0xb150] ;  /* 0x00b1500001087983 */ /* 0x000ea80000300a00 */
[----:B------:R0:W-:Y:S04]  /*79480*/  STL.64 [R1+0xb080], R18 ;  /* 0x00b0801201007387 */ /* 0x0001e80000100a00 */
[----:B------:R-:W2:Y:S09]  /*79490*/  LDL.LU R16, [R1+0xa20] ;  /* 0x000a200001107983 */ /* 0x000eb20000300800 */
[----:B------:R-:W-:Y:S04]  /*794a0*/  STL.64 [R1+0xcb0], R20 ;  /* 0x000cb01401007387 */ /* 0x000fe80000100a00 */
[----:B------:R1:W-:Y:S04]  /*794b0*/  STL.64 [R1+0xcb8], R22 ;  /* 0x000cb81601007387 */ /* 0x0003e80000100a00 */
[----:B------:R-:W2:Y:S04]  /*794c0*/  LDL.LU R17, [R1+0xa24] ;  /* 0x000a240001117983 */ /* 0x000ea80000300800 */
[----:B0-----:R-:W2:Y:S04]  /*794d0*/  LDL.LU R18, [R1+0xa28] ;  /* 0x000a280001127983 */ /* 0x001ea80000300800 */
[----:B------:R-:W2:Y:S04]  /*794e0*/  LDL.LU R19, [R1+0xa2c] ;  /* 0x000a2c0001137983 */ /* 0x000ea80000300800 */
[----:B-1----:R-:W4:Y:S04]  /*794f0*/  LDL R22, [R1+0x88] ;  /* 0x0000880001167983 */ /* 0x002f280000100800 */
[----:B------:R-:W4:Y:S04]  /*79500*/  LDL R23, [R1+0x8c] ;  /* 0x00008c0001177983 */ /* 0x000f280000100800 */
[----:B----4-:R2:W-:Y:S02]  /*79510*/  STL.64 [R1+0xb0a8], R22 ;  /* 0x00b0a81601007387 */ /* 0x0105e40000100a00 */
[C---:B--2---:R-:W-:Y:S06]  /*79520*/  HMMA.16816.F32.BF16 R20, R8.reuse, R26, R16 ;  /* 0x0000001a0814723c */ /* 0x044fec0000041810 */
[----:B---3--:R-:W-:Y:S01]  /*79530*/  HMMA.16816.F32.BF16 R16, R8, R6, R12 ;  /* 0x000000060810723c */ /* 0x008fe2000004180c */
[----:B------:R-:W-:-:S15]  /*79540*/  STL.64 [R1+0xb0f8], R26 ;  /* 0x00b0f81a01007387 */ /* 0x000fde0000100a00 */
[----:B------:R-:W-:-:S01]  /*79550*/  NOP ;  /* 0x0000000000007918 */ /* 0x000fc20000000000 */
[----:B------:R-:W-:Y:S04]  /*79560*/  STL.64 [R1+0xa20], R20 ;  /* 0x000a201401007387 */ /* 0x000fe80000100a00 */
[----:B------:R-:W-:Y:S04]  /*79570*/  STL.64 [R1+0xa28], R22 ;  /* 0x000a281601007387 */ /* 0x000fe80000100a00 */
[----:B------:R-:W2:Y:S04]  /*79580*/  LDL.LU R12, [R1+0x940] ;  /* 0x00094000010c7983 */ /* 0x000ea80000300800 */
[----:B------:R-:W-:Y:S04]  /*79590*/  STL.64 [R1+0xa10], R16 ;  /* 0x000a101001007387 */ /* 0x000fe80000100a00 */
[----:B------:R-:W-:Y:S04]  /*795a0*/  STL.64 [R1+0xa18], R18 ;  /* 0x000a181201007387 */ /* 0x000fe80000100a00 */
[----:B------:R-:W2:Y:S04]  /*795b0*/  LDL.LU R13, [R1+0x944] ;  /* 0x00094400010d7983 */ /* 0x000ea80000300800 */
[----:B------:R-:W3:Y:S04]  /*795c0*/  LDL.LU R14, [R1+0x948] ;  /* 0x00094800010e7983 */ /* 0x000ee80000300800 */
[----:B------:R-:W3:Y:S04]  /*795d0*/  LDL.LU R15, [R1+0x94c] ;  /* 0x00094c00010f7983 */ /* 0x000ee80000300800 */
[----:B---3--:R0:W-:Y:S04]  /*795e0*/  STL.64 [R1+0xb030], R14 ;  /* 0x00b0300e01007387 */ /* 0x0081e80000100a00 */
[----:B--2---:R-:W-:Y:S04]  /*795f0*/  STL.64 [R1+0xb028], R12 ;  /* 0x00b0280c01007387 */ /* 0x004fe80000100a00 */
[----:B0-----:R-:W2:Y:S04]  /*79600*/  LDL.64 R14, [R1+0x38] ;  /* 0x00003800010e7983 */ /* 0x001ea80000100a00 */
[----:B--2---:R0:W-:Y:S02]  /*79610*/  STL.64 [R1+0xb048], R14 ;  /* 0x00b0480e01007387 */ /* 0x0041e40000100a00 */
[----:B0-----:R-:W-:-:S02]  /*79620*/  IMAD.MOV.U32 R14, RZ, RZ, R0 ;  /* 0x000000ffff0e7224 */ /* 0x001fc400078e0000 */
[----:B------:R-:W-:Y:S01]  /*79630*/  IMAD.MOV.U32 R15, RZ, RZ, R24 ;  /* 0x000000ffff0f7224 */ /* 0x000fe200078e0018 */
[----:B------:R-:W2:Y:S04]  /*79640*/  LDL.LU R0, [R1+0xb148] ;  /* 0x00b1480001007983 */ /* 0x000ea80000300800 */
[----:B------:R-:W3:Y:S04]  /*79650*/  LDL.LU R24, [R1+0xb144] ;  /* 0x00b1440001187983 */ /* 0x000ee80000300800 */
[----:B------:R0:W-:Y:S02]  /*79660*/  STL.64 [R1+0xb060], R14 ;  /* 0x00b0600e01007387 */ /* 0x0001e40000100a00 */
[----:B0-----:R-:W-:-:S02]  /*79670*/  IMAD.MOV.U32 R14, RZ, RZ, R5 ;  /* 0x000000ffff0e7224 */ /* 0x001fc400078e0005 */
[----:B------:R-:W-:-:S05]  /*79680*/  IMAD.MOV.U32 R15, RZ, RZ, R4 ;  /* 0x000000ffff0f7224 */ /* 0x000fca00078e0004 */
[----:B------:R-:W-:Y:S04]  /*79690*/  STL.64 [R1+0xb078], R14 ;  /* 0x00b0780e01007387 */ /* 0x000fe80000100a00 */
        /* <DEDUP_REMOVED lines=9> */
[----:B---3--:R0:W-:Y:S04]  /*79730*/  STL.64 [R1+0xb090], R18 ;  /* 0x00b0901201007387 */ /* 0x0081e80000100a00 */
[----:B--2---:R1:W-:Y:S01]  /*79740*/  STL.64 [R1+0xb088], R16 ;  /* 0x00b0881001007387 */ /* 0x0043e20000100a00 */
[----:B0-----:R-:W-:-:S02]  /*79750*/  IMAD.MOV.U32 R18, RZ, RZ, R25 ;  /* 0x000000ffff127224 */ /* 0x001fc400078e0019 */
[----:B------:R-:W-:Y:S01]  /*79760*/  IMAD.MOV.U32 R19, RZ, RZ, R29 ;  /* 0x000000ffff137224 */ /* 0x000fe200078e001d */
[----:B------:R-:W2:Y:S04]  /*79770*/  LDL.LU R25, [R1+0xb140] ;  /* 0x00b1400001197983 */ /* 0x000ea80000300800 */
[----:B------:R-:W3:Y:S04]  /*79780*/  LDL.LU R29, [R1+0xb13c] ;  /* 0x00b13c00011d7983 */ /* 0x000ee80000300800 */
[----:B------:R0:W-:Y:S04]  /*79790*/  STL.64 [R1+0xb0a0], R18 ;  /* 0x00b0a01201007387 */ /* 0x0001e80000100a00 */
[----:B-1----:R-:W4:Y:S04]  /*797a0*/  LDL.LU R16, [R1+0x9a0] ;  /* 0x0009a00001107983 */ /* 0x002f280000300800 */
[----:B------:R-:W4:Y:S04]  /*797b0*/  LDL.LU R17, [R1+0x9a4] ;  /* 0x0009a40001117983 */ /* 0x000f280000300800 */
[----:B0-----:R-:W2:Y:S04]  /*797c0*/  LDL.LU R18, [R1+0x9a8] ;  /* 0x0009a80001127983 */ /* 0x001ea80000300800 */
[----:B------:R-:W2:Y:S01]  /*797d0*/  LDL.LU R19, [R1+0x9ac] ;  /* 0x0009ac0001137983 */ /* 0x000ea20000300800 */
[----:B------:R-:W-:-:S02]  /*797e0*/  IMAD.MOV.U32 R22, RZ, RZ, R0 ;  /* 0x000000ffff167224 */ /* 0x000fc400078e0000 */
[----:B------:R-:W-:Y:S01]  /*797f0*/  IMAD.MOV.U32 R23, RZ, RZ, R2 ;  /* 0x000000ffff177224 */ /* 0x000fe200078e0002 */
[----:B--2---:R-:W-:Y:S04]  /*79800*/  STL.64 [R1+0xb0b8], R18 ;  /* 0x00b0b81201007387 */ /* 0x004fe80000100a00 */
[----:B----4-:R0:W-:Y:S04]  /*79810*/  STL.64 [R1+0xb0b0], R16 ;  /* 0x00b0b01001007387 */ /* 0x0101e80000100a00 */
[----:B------:R-:W2:Y:S04]  /*79820*/  LDL.LU R0, [R1+0xb138] ;  /* 0x00b1380001007983 */ /* 0x000ea80000300800 */
[----:B------:R-:W4:Y:S04]  /*79830*/  LDL.LU R2, [R1+0xb134] ;  /* 0x00b1340001027983 */ /* 0x000f280000300800 */
[----:B------:R-:W-:Y:S04]  /*79840*/  STL.64 [R1+0xb0c0], R22 ;  /* 0x00b0c01601007387 */ /* 0x000fe80000100a00 */
[----:B0-----:R-:W3:Y:S04]  /*79850*/  LDL.LU R16, [R1+0x9b0] ;  /* 0x0009b00001107983 */ /* 0x001ee80000300800 */
[----:B------:R-:W3:Y:S04]  /*79860*/  LDL.LU R17, [R1+0x9b4] ;  /* 0x0009b40001117983 */ /* 0x000ee80000300800 */
[----:B------:R-:W2:Y:S04]  /*79870*/  LDL.LU R18, [R1+0x9b8] ;  /* 0x0009b80001127983 */ /* 0x000ea80000300800 */
[----:B------:R-:W2:Y:S04]  /*79880*/  LDL.LU R19, [R1+0x9bc] ;  /* 0x0009bc0001137983 */ /* 0x000ea80000300800 */
[----:B--2---:R-:W-:Y:S04]  /*79890*/  STL.64 [R1+0xb0d0], R18 ;  /* 0x00b0d01201007387 */ /* 0x004fe80000100a00 */
[----:B---3--:R0:W-:Y:S04]  /*798a0*/  STL.64 [R1+0xb0c8], R16 ;  /* 0x00b0c81001007387 */ /* 0x0081e80000100a00 */
[----:B0-----:R-:W2:Y:S04]  /*798b0*/  LDL.LU R16, [R1+0x9c0] ;  /* 0x0009c00001107983 */ /* 0x001ea80000300800 */
[----:B------:R-:W2:Y:S04]  /*798c0*/  LDL.LU R17, [R1+0x9c4] ;  /* 0x0009c40001117983 */ /* 0x000ea80000300800 */
[----:B------:R-:W3:Y:S04]  /*798d0*/  LDL.LU R18, [R1+0x9c8] ;  /* 0x0009c80001127983 */ /* 0x000ee80000300800 */
[----:B------:R-:W3:Y:S04]  /*798e0*/  LDL.LU R19, [R1+0x9cc] ;  /* 0x0009cc0001137983 */ /* 0x000ee80000300800 */
[----:B---3--:R0:W-:Y:S04]  /*798f0*/  STL.64 [R1+0xb0e0], R18 ;  /* 0x00b0e01201007387 */ /* 0x0081e80000100a00 */
[----:B--2---:R-:W-:Y:S01]  /*79900*/  STL.64 [R1+0xb0d8], R16 ;  /* 0x00b0d81001007387 */ /* 0x004fe20000100a00 */
[----:B0-----:R-:W-:-:S02]  /*79910*/  IMAD.MOV.U32 R19, RZ, RZ, R24 ;  /* 0x000000ffff137224 */ /* 0x001fc400078e0018 */
[----:B------:R-:W-:Y:S01]  /*79920*/  IMAD.MOV.U32 R18, RZ, RZ, R25 ;  /* 0x000000ffff127224 */ /* 0x000fe200078e0019 */
[----:B------:R-:W2:Y:S04]  /*79930*/  LDL.LU R24, [R1+0x9e0] ;  /* 0x0009e00001187983 */ /* 0x000ea80000300800 */
[----:B------:R-:W2:Y:S04]  /*79940*/  LDL.LU R25, [R1+0x9e4] ;  /* 0x0009e40001197983 */ /* 0x000ea80000300800 */
[----:B------:R-:W3:Y:S04]  /*79950*/  LDL.LU R26, [R1+0x9e8] ;  /* 0x0009e800011a7983 */ /* 0x000ee80000300800 */
[----:B------:R-:W3:Y:S04]  /*79960*/  LDL.LU R27, [R1+0x9ec] ;  /* 0x0009ec00011b7983 */ /* 0x000ee80000300800 */
[----:B---3--:R0:W-:Y:S04]  /*79970*/  STL.64 [R1+0xb108], R26 ;  /* 0x00b1081a01007387 */ /* 0x0081e80000100a00 */
[----:B--2---:R-:W-:Y:S04]  /*79980*/  STL.64 [R1+0xb100], R24 ;  /* 0x00b1001801007387 */ /* 0x004fe80000100a00 */
[----:B0-----:R-:W2:Y:S01]  /*79990*/  LDL R26, [R1+0xd8] ;  /* 0x0000d800011a7983 */ /* 0x001ea20000100800 */
[----:B------:R-:W-:-:S03]  /*799a0*/  IMAD.MOV.U32 R27, RZ, RZ, R29 ;  /* 0x000000ffff1b7224 */ /* 0x000fc600078e001d */
[----:B------:R-:W3:Y:S04]  /*799b0*/  LDL.LU R29, [R1+0xb130] ;  /* 0x00b13000011d7983 */ /* 0x000ee80000300800 */
[----:B--2---:R-:W-:Y:S04]  /*799c0*/  STL.64 [R1+0xb118], R26 ;  /* 0x00b1181a01007387 */ /* 0x004fe80000100a00 */
[----:B------:R0:W-:Y:S04]  /*799d0*/  STL.64 [R1+0xb0f0], R18 ;  /* 0x00b0f01201007387 */ /* 0x0001e80000100a00 */
[----:B0-----:R-:W2:Y:S04]  /*799e0*/  LDL.64 R18, [R1+0xc8] ;  /* 0x0000c80001127983 */ /* 0x001ea80000100a00 */
[----:B--2---:R0:W-:Y:S04]  /*799f0*/  STL.64 [R1+0xb110], R18 ;  /* 0x00b1101201007387 */ /* 0x0041e80000100a00 */
[----:B------:R-:W2:Y:S04]  /*79a00*/  LDL.LU R16, [R1+0x9f0] ;  /* 0x0009f00001107983 */ /* 0x000ea80000300800 */
[----:B------:R-:W2:Y:S04]  /*79a10*/  LDL.LU R17, [R1+0x9f4] ;  /* 0x0009f40001117983 */ /* 0x000ea80000300800 */
[----:B0-----:R-:W4:Y:S04]  /*79a20*/  LDL.LU R18, [R1+0x9f8] ;  /* 0x0009f80001127983 */ /* 0x001f280000300800 */
[----:B------:R-:W4:Y:S04]  /*79a30*/  LDL.LU R19, [R1+0x9fc] ;  /* 0x0009fc0001137983 */ /* 0x000f280000300800 */
[----:B----4-:R-:W-:Y:S04]  /*79a40*/  STL.64 [R1+0xb128], R18 ;  /* 0x00b1281201007387 */ /* 0x010fe80000100a00 */
[----:B--2---:R0:W-:Y:S04]  /*79a50*/  STL.64 [R1+0xb120], R16 ;  /* 0x00b1201001007387 */ /* 0x0041e80000100a00 */
[----:B0-----:R-:W2:Y:S04]  /*79a60*/  LDL.LU R16, [R1+0xa00] ;  /* 0x000a000001107983 */ /* 0x001ea80000300800 */
[----:B------:R-:W2:Y:S04]  /*79a70*/  LDL.LU R17, [R1+0xa04] ;  /* 0x000a040001117983 */ /* 0x000ea80000300800 */
[----:B------:R-:W2:Y:S04]  /*79a80*/  LDL.LU R18, [R1+0xa08] ;  /* 0x000a080001127983 */ /* 0x000ea80000300800 */
[----:B------:R-:W2:Y:S04]  /*79a90*/  LDL.LU R19, [R1+0xa0c] ;  /* 0x000a0c0001137983 */ /* 0x000ea80000300800 */
[----:B------:R-:W4:Y:S04]  /*79aa0*/  LDL.64 R22, [R1+0xa8] ;  /* 0x0000a80001167983 */ /* 0x000f280000100a00 */
[----:B----4-:R0:W-:Y:S04]  /*79ab0*/  STL.64 [R1+0xb0e8], R22 ;  /* 0x00b0e81601007387 */ /* 0x0101e80000100a00 */
[----:B------:R-:W4:Y:S04]  /*79ac0*/  LDL.LU R20, [R1+0x9d0] ;  /* 0x0009d00001147983 */ /* 0x000f280000300800 */
[----:B------:R-:W4:Y:S04]  /*79ad0*/  LDL.LU R21, [R1+0x9d4] ;  /* 0x0009d40001157983 */ /* 0x000f280000300800 */
[----:B0-----:R-:W4:Y:S04]  /*79ae0*/  LDL.LU R22, [R1+0x9d8] ;  /* 0x0009d80001167983 */ /* 0x001f280000300800 */
[----:B------:R-:W4:Y:S04]  /*79af0*/  LDL.LU R23, [R1+0x9dc] ;  /* 0x0009dc0001177983 */ /* 0x000f280000300800 */
[----:B------:R-:W3:Y:S04]  /*79b00*/  LDL.64 R14, [R1+0x68] ;  /* 0x00006800010e7983 */ /* 0x000ee80000100a00 */
[----:B---3--:R0:W-:Y:S04]  /*79b10*/  STL.64 [R1+0xb098], R14 ;  /* 0x00b0980e01007387 */ /* 0x0081e80000100a00 */
[----:B------:R-:W3:Y:S04]  /*79b20*/  LDL.LU R12, [R1+0x990] ;  /* 0x00099000010c7983 */ /* 0x000ee80000300800 */
[----:B------:R-:W3:Y:S04]  /*79b30*/  LDL.LU R13, [R1+0x994] ;  /* 0x00099400010d7983 */ /* 0x000ee80000300800 */
[----:B0-----:R-:W3:Y:S04]  /*79b40*/  LDL.LU R14, [R1+0x998] ;  /* 0x00099800010e7983 */ /* 0x001ee80000300800 */
[----:B------:R-:W3:Y:S04]  /*79b50*/  LDL.LU R15, [R1+0x99c] ;  /* 0x00099c00010f7983 */ /* 0x000ee80000300800 */
[----:B------:R-:W-:Y:S04]  /*79b60*/  STL.64 [R1+0xb040], R6 ;  /* 0x00b0400601007387 */ /* 0x000fe80000100a00 */
[----:B------:R0:W-:Y:S04]  /*79b70*/  STL.64 [R1+0xb038], R4 ;  /* 0x00b0380401007387 */ /* 0x0001e80000100a00 */
[----:B0-----:R-:W4:Y:S04]  /*79b80*/  LDL.LU R4, [R1+0x950] ;  /* 0x0009500001047983 */ /* 0x001f280000300800 */
[----:B------:R-:W4:Y:S04]  /*79b90*/  LDL.LU R5, [R1+0x954] ;  /* 0x0009540001057983 */ /* 0x000f280000300800 */
[----:B------:R-:W3:Y:S04]  /*79ba0*/  LDL.LU R6, [R1+0x958] ;  /* 0x0009580001067983 */ /* 0x000ee80000300800 */
[----:B------:R-:W3:Y:S01]  /*79bb0*/  LDL.LU R7, [R1+0x95c] ;  /* 0x00095c0001077983 */ /* 0x000ee20000300800 */
[----:B------:R-:W-:Y:S01]  /*79bc0*/  MOV R26, R2 ;  /* 0x00000002001a7202 */ /* 0x000fe20000000f00 */
[----:B------:R-:W-:-:S07]  /*79bd0*/  IMAD.MOV.U32 R27, RZ, RZ, R0 ;  /* 0x000000ffff1b7224 */ /* 0x000fce00078e0000 */
[C---:B--2---:R-:W-:Y:S01]  /*79be0*/  HMMA.16816.F32.BF16 R24, R8.reuse, R26, R16 ;  /* 0x0000001a0818723c */ /* 0x044fe20000041810 */
[----:B---3--:R-:W-:Y:S04]  /*79bf0*/  STL.64 [R1+0xb058], R6 ;  /* 0x00b0580601007387 */ /* 0x008fe80000100a00 */
[----:B----4-:R0:W-:Y:S04]  /*79c00*/  STL.64 [R1+0xb050], R4 ;  /* 0x00b0500401007387 */ /* 0x0101e80000100a00 */
        /* <DEDUP_REMOVED lines=37> */
[----:B----4-:R-:W-:-:S02]  /*79e60*/  IMAD.MOV.U32 R0, RZ, RZ, R22 ;  /* 0x000000ffff007224 */ /* 0x010fc400078e0016 */
[----:B------:R-:W-:Y:S01]  /*79e70*/  IMAD.MOV.U32 R2, RZ, RZ, R23 ;  /* 0x000000ffff027224 */ /* 0x000fe200078e0017 */
        /* <DEDUP_REMOVED lines=53> */
[----:B0-----:R-:W2:Y:S04]  /*7a1d0*/  LDL.LU.64 R6, [R1+0xb040] ;  /* 0x00b0400001067983 */ /* 0x001ea80000300a00 */
[----:B------:R-:W2:Y:S04]  /*7a1e0*/  LDL.LU.64 R4, [R1+0xb038] ;  /* 0x00b0380001047983 */ /* 0x000ea80000300a00 */
[----:B------:R-:W4:Y:S04]  /*7a1f0*/  LDL.LU.64 R14, [R1+0xb030] ;  /* 0x00b03000010e7983 */ /* 0x000f280000300a00 */
[----:B------:R-:W4:Y:S04]  /*7a200*/  LDL.LU.64 R12, [R1+0xb028] ;  /* 0x00b02800010c7983 */ /* 0x000f280000300a00 */
[----:B------:R0:W-:Y:S04]  /*7a210*/  STL.64 [R1+0xaf88], R22 ;  /* 0x00af881601007387 */ /* 0x0001e80000100a00 */
[----:B------:R-:W-:Y:S01]  /*7a220*/  STL.64 [R1+0xaf80], R20 ;  /* 0x00af801401007387 */ /* 0x000fe20000100a00 */
[----:B0-----:R-:W-:-:S02]  /*7a230*/  IMAD.MOV.U32 R22, RZ, RZ, R0 ;  /* 0x000000ffff167224 */ /* 0x001fc400078e0000 */
[----:B------:R-:W-:Y:S01]  /*7a240*/  IMAD.MOV.U32 R23, RZ, RZ, R2 ;  /* 0x000000ffff177224 */ /* 0x000fe200078e0002 */
[----:B------:R-:W3:Y:S04]  /*7a250*/  LDL.LU R0, [R1+0xb020] ;  /* 0x00b0200001007983 */ /* 0x000ee80000300800 */
[----:B------:R-:W3:Y:S04]  /*7a260*/  LDL.LU R2, [R1+0xb01c] ;  /* 0x00b01c0001027983 */ /* 0x000ee80000300800 */
[----:B------:R0:W-:Y:S04]  /*7a270*/  STL.64 [R1+0xaf98], R22 ;  /* 0x00af981601007387 */ /* 0x0001e80000100a00 */
[----:B0-----:R-:W2:Y:S04]  /*7a280*/  LDL.LU.64 R22, [R1+0xb8] ;  /* 0x0000b80001167983 */ /* 0x001ea80000300a00 */
[----:B--2---:R0:W-:Y:S02]  /*7a290*/  STL.64 [R1+0xafb0], R22 ;  /* 0x00afb01601007387 */ /* 0x0041e40000100a00 */
[----:B0-----:R-:W-:-:S02]  /*7a2a0*/  IMAD.MOV.U32 R22, RZ, RZ, R3 ;  /* 0x000000ffff167224 */ /* 0x001fc400078e0003 */
[----:B------:R-:W-:Y:S01]  /*7a2b0*/  IMAD.MOV.U32 R23, RZ, RZ, R28 ;  /* 0x000000ffff177224 */ /* 0x000fe200078e001c */
[----:B------:R-:W2:Y:S06]  /*7a2c0*/  LDL.LU R3, [R1+0xb018] ;  /* 0x00b0180001037983 */ /* 0x000eac0000300800 */
[----:B----4-:R-:W-:Y:S01]  /*7a2d0*/  HMMA.16816.F32.BF16 R20, R8, R22, R12 ;  /* 0x000000160814723c */ /* 0x010fe2000004180c */
[----:B------:R-:W3:Y:S04]  /*7a2e0*/  LDL.LU.64 R14, [R1+0xb010] ;  /* 0x00b01000010e7983 */ /* 0x000ee80000300a00 */
[----:B------:R-:W3:-:S15]  /*7a2f0*/  LDL.LU.64 R12, [R1+0xb008] ;  /* 0x00b00800010c7983 */ /* 0x000ede0000300a00 */
[----:B------:R-:W-:-:S03]  /*7a300*/  NOP ;  /* 0x0000000000007918 */ /* 0x000fc60000000000 */
[----:B------:R-:W-:Y:S04]  /*7a310*/  STL.64 [R1+0x950], R20 ;  /* 0x0009501401007387 */ /* 0x000fe80000100a00 */
[----:B------:R0:W-:Y:S02]  /*7a320*/  STL.64 [R1+0x958], R22 ;  /* 0x0009581601007387 */ /* 0x0001e40000100a00 */
[----:B0-----:R-:W-:Y:S02]  /*7a330*/  IMAD.MOV.U32 R22, RZ, RZ, R25 ;  /* 0x000000ffff167224 */ /* 0x001fe400078e0019 */
[----:B------:R-:W-:-:S05]  /*7a340*/  IMAD.MOV.U32 R23, RZ, RZ, R24 ;  /* 0x000000ffff177224 */ /* 0x000fca00078e0018 */
[----:B------:R0:W-:Y:S04]  /*7a350*/  STL.64 [R1+0xafc8], R22 ;  /* 0x00afc81601007387 */ /* 0x0001e80000100a00 */
[----:B0-----:R-:W4:Y:S01]  /*7a360*/  LDL.LU.64 R22, [R1+0xd8] ;  /* 0x0000d80001167983 */ /* 0x001f220000300a00 */
[----:B------:R-:W-:Y:S03]  /*7a370*/  HMMA.16816.F32.BF16 R4, R8, R18, R4 ;  /* 0x000000120804723c */ /* 0x000fe60000041804 */
[----:B----4-:R0:W-:-:S15]  /*7a380*/  STL.64 [R1+0xafe0], R22 ;  /* 0x00afe01601007387 */ /* 0x0101de0000100a00 */
[----:B------:R-:W-:-:S05]  /*7a390*/  NOP ;  /* 0x0000000000007918 */ /* 0x000fca0000000000 */
[----:B------:R-:W-:Y:S04]  /*7a3a0*/  STL.64 [R1+0x360], R4 ;  /* 0x0003600401007387 */ /* 0x000fe80000100a00 */
[----:B------:R-:W-:Y:S04]  /*7a3b0*/  STL.64 [R1+0x368], R6 ;  /* 0x0003680601007387 */ /* 0x000fe80000100a00 */
[----:B0-----:R-:W4:Y:S04]  /*7a3c0*/  LDL.LU.64 R22, [R1+0x8] ;  /* 0x0000080001167983 */ /* 0x001f280000300a00 */
[----:B----4-:R0:W-:Y:S04]  /*7a3d0*/  STL.64 [R1+0xaff8], R22 ;  /* 0x00aff81601007387 */ /* 0x0101e80000100a00 */
[----:B------:R-:W4:Y:S04]  /*7a3e0*/  LDL.LU R20, [R1+0x2b0] ;  /* 0x0002b00001147983 */ /* 0x000f280000300800 */
[----:B------:R-:W4:Y:S04]  /*7a3f0*/  LDL.LU R21, [R1+0x2b4] ;  /* 0x0002b40001157983 */ /* 0x000f280000300800 */
[----:B0-----:R-:W4:Y:S04]  /*7a400*/  LDL.LU R22, [R1+0x2b8] ;  /* 0x0002b80001167983 */ /* 0x001f280000300800 */
[----:B------:R-:W4:Y:S04]  /*7a410*/  LDL.LU R23, [R1+0x2bc] ;  /* 0x0002bc0001177983 */ /* 0x000f280000300800 */
[----:B------:R-:W3:Y:S04]  /*7a420*/  LDL.LU R4, [R1+0x2c0] ;  /* 0x0002c00001047983 */ /* 0x000ee80000300800 */
[----:B------:R-:W3:Y:S04]  /*7a430*/  LDL.LU R5, [R1+0x2c4] ;  /* 0x0002c40001057983 */ /* 0x000ee80000300800 */
[----:B------:R-:W3:Y:S04]  /*7a440*/  LDL.LU R6, [R1+0x2c8] ;  /* 0x0002c80001067983 */ /* 0x000ee80000300800 */
[----:B------:R-:W3:Y:S04]  /*7a450*/  LDL.LU R7, [R1+0x2cc] ;  /* 0x0002cc0001077983 */ /* 0x000ee80000300800 */
[----:B------:R-:W2:Y:S04]  /*7a460*/  LDL.LU.64 R10, [R1+0x98] ;  /* 0x00009800010a7983 */ /* 0x000ea80000300a00 */
        /* <DEDUP_REMOVED lines=9> */
[----:B------:R-:W4:Y:S04]  /*7a500*/  LDL.LU R10, [R1+0x278] ;  /* 0x00027800010a7983 */ /* 0x000f280000300800 */
[----:B------:R-:W4:Y:S04]  /*7a510*/  LDL.LU R11, [R1+0x27c] ;  /* 0x00027c00010b7983 */ /* 0x000f280000300800 */
[----:B----4-:R-:W-:Y:S04]  /*7a520*/  STL.64 [R1+0xafc0], R10 ;  /* 0x00afc00a01007387 */ /* 0x010fe80000100a00 */
[----:B--2---:R0:W-:Y:S04]  /*7a530*/  STL.64 [R1+0xafb8], R8 ;  /* 0x00afb80801007387 */ /* 0x0041e80000100a00 */
[----:B0-----:R-:W2:Y:S04]  /*7a540*/  LDL.LU R8, [R1+0x280] ;  /* 0x0002800001087983 */ /* 0x001ea80000300800 */
[----:B------:R-:W2:Y:S04]  /*7a550*/  LDL.LU R9, [R1+0x284] ;  /* 0x0002840001097983 */ /* 0x000ea80000300800 */
[----:B------:R-:W4:Y:S04]  /*7a560*/  LDL.LU R10, [R1+0x288] ;  /* 0x00028800010a7983 */ /* 0x000f280000300800 */
[----:B------:R-:W4:Y:S01]  /*7a570*/  LDL.LU R11, [R1+0x28c] ;  /* 0x00028c00010b7983 */ /* 0x000f220000300800 */
[C---:B---3--:R-:W-:Y:S03]  /*7a580*/  HMMA.16816.F32.BF16 R4, R12.reuse, R26, R4 ;  /* 0x0000001a0c04723c */ /* 0x048fe60000041804 */
        /* <DEDUP_REMOVED lines=13> */
[----:B------:R-:W-:Y:S04]  /*7a660*/  STL.64 [R1+0x2c0], R4 ;  /* 0x0002c00401007387 */ /* 0x000fe80000100a00 */
[----:B------:R0:W-:Y:S04]  /*7a670*/  STL.64 [R1+0x2c8], R6 ;  /* 0x0002c80601007387 */ /* 0x0001e80000100a00 */
[----:B0-----:R-:W3:Y:S02]  /*7a680*/  LDL.LU.64 R6, [R1+0xb000] ;  /* 0x00b0000001067983 */ /* 0x001ee40000300a00 */
[----:B---3--:R-:W-:-:S15]  /*7a690*/  HMMA.16816.F32.BF16 R20, R12, R6, R20 ;  /* 0x000000060c14723c */ /* 0x008fde0000041814 */
[----:B------:R-:W-:-:S08]  /*7a6a0*/  NOP ;  /* 0x0000000000007918 */ /* 0x000fd00000000000 */
[----:B------:R-:W-:Y:S04]  /*7a6b0*/  STL.64 [R1+0x2b0], R20 ;  /* 0x0002b01401007387 */ /* 0x000fe80000100a00 */
[----:B------:R0:W-:Y:S04]  /*7a6c0*/  STL.64 [R1+0x2b8], R22 ;  /* 0x0002b81601007387 */ /* 0x0001e80000100a00 */
[----:B0-----:R-:W2:Y:S02]  /*7a6d0*/  LDL.LU.64 R22, [R1+0xaff8] ;  /* 0x00aff80001167983 */ /* 0x001ea40000300a00 */
        /* <DEDUP_REMOVED lines=8> */
[----:B------:R-:W2:Y:S04]  /*7a760*/  LDL.LU.64 R22, [R1+0xafe0] ;  /* 0x00afe00001167983 */ /* 0x000ea80000300a00 */
[----:B------:R-:W-:Y:S04]  /*7a770*/  STL.64 [R1+0xaee0], R26 ;  /* 0x00aee01a01007387 */ /* 0x000fe80000100a00 */
[----:B------:R0:W-:Y:S04]  /*7a780*/  STL [R1+0xaed8], R24 ;  /* 0x00aed81801007387 */ /* 0x0001e80000100800 */
        /* <DEDUP_REMOVED lines=32> */
[----:B------:R-:W3:-:S15]  /*7a990*/  LDL.LU.64 R10, [R1+0xaf90] ;  /* 0x00af9000010a7983 */ /* 0x000ede0000300a00 */
[----:B------:R-:W-:-:S05]  /*7a9a0*/  NOP ;  /* 0x0000000000007918 */ /* 0x000fca0000000000 */
[----:B------:R-:W-:Y:S04]  /*7a9b0*/  STL.64 [R1+0x260], R20 ;  /* 0x0002601401007387 */ /* 0x000fe80000100a00 */
[----:B------:R0:W-:Y:S04]  /*7a9c0*/  STL.64 [R1+0x268], R22 ;  /* 0x0002681601007387 */ /* 0x0001e80000100a00 */
[----:B0-----:R-:W2:Y:S04]  /*7a9d0*/  LDL.LU.64 R22, [R1+0xaf88] ;  /* 0x00af880001167983 */ /* 0x001ea80000300a00 */
[----:B------:R-:W4:Y:S01]  /*7a9e0*/  LDL.LU.64 R20, [R1+0xaf80] ;  /* 0x00af800001147983 */ /* 0x000f220000300a00 */
[----:B---3--:R-:W-:-:S15]  /*7a9f0*/  HMMA.16816.F32.BF16 R24, R12, R10, R24 ;  /* 0x0000000a0c18723c */ /* 0x008fde0000041818 */
[----:B------:R-:W-:-:S08]  /*7aa00*/  NOP ;  /* 0x0000000000007918 */ /* 0x000fd00000000000 */
[----:B------:R0:W-:Y:S04]  /*7aa10*/  STL.64 [R1+0x250], R24 ;  /* 0x0002501801007387 */ /* 0x0001e80000100a00 */
[----:B------:R1:W-:Y:S04]  /*7aa20*/  STL.64 [R1+0x258], R26 ;  /* 0x0002581a01007387 */ /* 0x0003e80000100a00 */
[----:B------:R-:W3:Y:S04]  /*7aa30*/  LDL.LU.64 R18, [R1+0x28] ;  /* 0x0000280001127983 */ /* 0x000ee80000300a00 */
[----:B---3--:R4:W-:Y:S04]  /*7aa40*/  STL.64 [R1+0xaf00], R18 ;  /* 0x00af001201007387 */ /* 0x0089e80000100a00 */
[----:B0-----:R-:W3:Y:S04]  /*7aa50*/  LDL.LU R24, [R1+0x100] ;  /* 0x0001000001187983 */ /* 0x001ee80000300800 */
[----:B------:R-:W3:Y:S04]  /*7aa60*/  LDL.LU R25, [R1+0x104] ;  /* 0x0001040001197983 */ /* 0x000ee80000300800 */
[----:B-1----:R-:W2:Y:S04]  /*7aa70*/  LDL.LU R26, [R1+0x108] ;  /* 0x00010800011a7983 */ /* 0x002ea80000300800 */
[----:B------:R-:W2:Y:S01]  /*7aa80*/  LDL.LU R27, [R1+0x10c] ;  /* 0x00010c00011b7983 */ /* 0x000ea20000300800 */
[----:B----4-:R-:W-:-:S02]  /*7aa90*/  IMAD.MOV.U32 R18, RZ, RZ, R21 ;  /* 0x000000ffff127224 */ /* 0x010fc400078e0015 */
[----:B------:R-:W-:-:S05]  /*7aaa0*/  IMAD.MOV.U32 R19, RZ, RZ, R20 ;  /* 0x000000ffff137224 */ /* 0x000fca00078e0014 */
[----:B------:R0:W-:Y:S04]  /*7aab0*/  STL.64 [R1+0xaf18], R18 ;  /* 0x00af181201007387 */ /* 0x0001e80000100a00 */
[----:B0-----:R-:W4:Y:S04]  /*7aac0*/  LDL.LU.64 R18, [R1+0x48] ;  /* 0x0000480001127983 */ /* 0x001f280000300a00 */
[----:B----4-:R0:W-:Y:S04]  /*7aad0*/  STL.64 [R1+0xaf30], R18 ;  /* 0x00af301201007387 */ /* 0x0101e80000100a00 */
[----:B0-----:R-:W4:Y:S04]  /*7aae0*/  LDL.LU.64 R18, [R1+0x58] ;  /* 0x0000580001127983 */ /* 0x001f280000300a00 */
[----:B----4-:R-:W-:Y:S04]  /*7aaf0*/  STL.64 [R1+0xaf48], R18 ;  /* 0x00af481201007387 */ /* 0x010fe80000100a00 */
[----:B--2---:R-:W-:Y:S04]  /*7ab00*/  STL.64 [R1+0xaef8], R26 ;  /* 0x00aef81a01007387 */ /* 0x004fe80000100a00 */
[----:B---3--:R0:W-:Y:S04]  /*7ab10*/  STL.64 [R1+0xaef0], R24 ;  /* 0x00aef01801007387 */ /* 0x0081e80000100a00 */
[----:B0-----:R-:W2:Y:S04]  /*7ab20*/  LDL.LU R24, [R1+0x1e0] ;  /* 0x0001e00001187983 */ /* 0x001ea80000300800 */
[----:B------:R-:W2:Y:S04]  /*7ab30*/  LDL.LU R25, [R1+0x1e4] ;  /* 0x0001e40001197983 */ /* 0x000ea80000300800 */
[----:B------:R-:W3:Y:S04]  /*7ab40*/  LDL.LU R26, [R1+0x1e8] ;  /* 0x0001e800011a7983 */ /* 0x000ee80000300800 */
[----:B------:R-:W3:Y:S01]  /*7ab50*/  LDL.LU R27, [R1+0x1ec] ;  /* 0x0001ec00011b7983 */ /* 0x000ee20000300800 */
[----:B------:R-:W-:-:S02]  /*7ab60*/  IMAD.MOV.U32 R18, RZ, RZ, R17 ;  /* 0x000000ffff127224 */ /* 0x000fc400078e0011 */
[----:B------:R-:W-:Y:S01]  /*7ab70*/  IMAD.MOV.U32 R19, RZ, RZ, R16 ;  /* 0x000000ffff137224 */ /* 0x000fe200078e0010 */
[----:B------:R-:W4:Y:S01]  /*7ab80*/  LDL.LU R8, [R1+0x240] ;  /* 0x0002400001087983 */ /* 0x000f220000300800 */
[----:B------:R-:W-:-:S03]  /*7ab90*/  IMAD.MOV.U32 R4, RZ, RZ, R10 ;  /* 0x000000ffff047224 */ /* 0x000fc600078e000a */
[----:B------:R-:W4:Y:S01]  /*7aba0*/  LDL.LU R9, [R1+0x244] ;  /* 0x0002440001097983 */ /* 0x000f220000300800 */
[----:B------:R-:W-:-:S03]  /*7abb0*/  IMAD.MOV.U32 R5, RZ, RZ, R11 ;  /* 0x000000ffff057224 */ /* 0x000fc600078e000b */
[----:B------:R-:W4:Y:S04]  /*7abc0*/  LDL.LU R10, [R1+0x248] ;  /* 0x00024800010a7983 */ /* 0x000f280000300800 */
[----:B------:R-:W4:Y:S04]  /*7abd0*/  LDL.LU R11, [R1+0x24c] ;  /* 0x00024c00010b7983 */ /* 0x000f280000300800 */
[----:B------:R0:W-:Y:S04]  /*7abe0*/  STL.64 [R1+0xaf60], R18 ;  /* 0x00af601201007387 */ /* 0x0001e80000100a00 */
[----:B0-----:R-:W4:Y:S04]  /*7abf0*/  LDL.LU.64 R18, [R1+0x78] ;  /* 0x0000780001127983 */ /* 0x001f280000300a00 */
        /* <DEDUP_REMOVED lines=29> */
[----:B------:R-:W2:Y:S04]  /*7add0*/  LDL.LU R26, [R1+0x238] ;  /* 0x00023800011a7983 */ /* 0x000ea80000300800 */
[----:B------:R-:W2:Y:S04]  /*7ade0*/  LDL.LU R27, [R1+0x23c] ;  /* 0x00023c00011b7983 */ /* 0x000ea80000300800 */
[----:B------:R0:W-:Y:S04]  /*7adf0*/  STL [R1+0xaeb4], R5 ;  /* 0x00aeb40501007387 */ /* 0x0001e80000100800 */
[----:B------:R-:W-:Y:S04]  /*7ae00*/  STL [R1+0xaeb0], R4 ;  /* 0x00aeb00401007387 */ /* 0x000fe80000100800 */
[----:B------:R-:W3:Y:S04]  /*7ae10*/  LDL.LU R8, [R1+0xf0] ;  /* 0x0000f00001087983 */ /* 0x000ee80000300800 */
[----:B------:R1:W-:Y:S04]  /*7ae20*/  STL.64 [R1+0x240], R20 ;  /* 0x0002401401007387 */ /* 0x0003e80000100a00 */
[----:B------:R-:W-:Y:S04]  /*7ae30*/  STL.64 [R1+0x248], R22 ;  /* 0x0002481601007387 */ /* 0x000fe80000100a00 */
[----:B------:R-:W3:Y:S04]  /*7ae40*/  LDL.LU R9, [R1+0xf4] ;  /* 0x0000f40001097983 */ /* 0x000ee80000300800 */
[----:B------:R-:W3:Y:S04]  /*7ae50*/  LDL.LU R10, [R1+0xf8] ;  /* 0x0000f800010a7983 */ /* 0x000ee80000300800 */
[----:B------:R-:W3:Y:S01]  /*7ae60*/  LDL.LU R11, [R1+0xfc] ;  /* 0x0000fc00010b7983 */ /* 0x000ee20000300800 */
[----:B0-----:R-:W-:-:S03]  /*7ae70*/  IMAD.MOV.U32 R5, RZ, RZ, R18 ;  /* 0x000000ffff057224 */ /* 0x001fc600078e0012 */
[----:B-1----:R-:W4:Y:S01]  /*7ae80*/  LDL.LU R20, [R1+0xe0] ;  /* 0x0000e00001147983 */ /* 0x002f220000300800 */
[----:B------:R-:W-:-:S03]  /*7ae90*/  IMAD.MOV.U32 R21, RZ, RZ, R3 ;  /* 0x000000ffff157224 */ /* 0x000fc600078e0003 */
[----:B------:R-:W3:Y:S01]  /*7aea0*/  LDL.LU R3, [R1+0xaf78] ;  /* 0x00af780001037983 */ /* 0x000ee20000300800 */
[----:B------:R-:W-:Y:S01]  /*7aeb0*/  IMAD.MOV.U32 R4, RZ, RZ, R19 ;  /* 0x000000ffff047224 */ /* 0x000fe200078e0013 */
[----:B--2---:R-:W-:-:S15]  /*7aec0*/  HMMA.16816.F32.BF16 R24, R12, R18, R24 ;  /* 0x000000120c18723c */ /* 0x004fde0000041818 */
[----:B------:R-:W-:-:S08]  /*7aed0*/  NOP ;  /* 0x0000000000007918 */ /* 0x000fd00000000000 */
        /* <DEDUP_REMOVED lines=23> */
[----:B------:R-:W-:Y:S04]  /*7b050*/  STL [R1+0xaec4], R5 ;  /* 0x00aec40501007387 */ /* 0x000fe80000100800 */
[----:B------:R-:W-:Y:S01]  /*7b060*/  STL [R1+0xaec0], R4 ;  /* 0x00aec00401007387 */ /* 0x000fe20000100800 */
[----:B------:R-:W-:-:S02]  /*7b070*/  IMAD.MOV.U32 R22, RZ, RZ, R2 ;  /* 0x000000ffff167224 */ /* 0x000fc400078e0002 */
[----:B------:R-:W-:Y:S01]  /*7b080*/  IMAD.MOV.U32 R23, RZ, RZ, R0 ;  /* 0x000000ffff177224 */ /* 0x000fe200078e0000 */
[----:B--2---:R-:W-:Y:S06]  /*7b090*/  HMMA.16816.F32.BF16 R24, R12, R18, R24 ;  /* 0x000000120c18723c */ /* 0x004fec0000041818 */
[----:B------:R-:W-:Y:S02]  /*7b0a0*/  IMAD.MOV.U32 R2, RZ, RZ, R18 ;  /* 0x000000ffff027224 */ /* 0x000fe400078e0012 */
        /* <DEDUP_REMOVED lines=25> */
[----:B------:R-:W4:Y:S01]  /*7b240*/  LDL.LU R24, [R1+0xaed8] ;  /* 0x00aed80001187983 */ /* 0x000f220000300800 */
[----:B------:R-:W-:-:S02]  /*7b250*/  IMAD.MOV.U32 R5, RZ, RZ, R18 ;  /* 0x000000ffff057224 */ /* 0x000fc400078e0012 */
[----:B------:R-:W-:-:S14]  /*7b260*/  IMAD.MOV.U32 R4, RZ, RZ, R19 ;  /* 0x000000ffff047224 */ /* 0x000fdc00078e0013 */
[----:B------:R-:W-:Y:S04]  /*7b270*/  STL.64 [R1+0x1130], R12 ;  /* 0x0011300c01007387 */ /* 0x000fe80000100a00 */
[----:B------:R4:W-:Y:S04]  /*7b280*/  STL.64 [R1+0x1138], R14 ;  /* 0x0011380e01007387 */ /* 0x0009e80000100a00 */
[----:B------:R-:W2:Y:S04]  /*7b290*/  LDL.LU.64 R18, [R1+0xaed0] ;  /* 0x00aed00001127983 */ /* 0x000ea80000300a00 */
[----:B------:R-:W2:Y:S01]  /*7b2a0*/  LDL.LU.64 R16, [R1+0xaec8] ;  /* 0x00aec80001107983 */ /* 0x000ea20000300a00 */
[----:B---3--:R-:W-:-:S02]  /*7b2b0*/  IMAD.SHL.U32 R25, R3, 0x40, RZ ;  /* 0x0000004003197824 */ /* 0x008fc400078e00ff */
[----:B----4-:R-:W-:Y:S01]  /*7b2c0*/  IMAD.MOV.U32 R14, RZ, RZ, R24 ;  /* 0x000000ffff0e7224 */ /* 0x010fe200078e0018 */
[C---:B------:R-:W-:Y:S01]  /*7b2d0*/  LOP3.LUT R24, R3.reuse, 0x7, RZ, 0xc0, !PT ;  /* 0x0000000703187812 */ /* 0x040fe200078ec0ff */
[----:B------:R-:W-:-:S04]  /*7b2e0*/  IMAD.SHL.U32 R3, R3, 0x2, RZ ;  /* 0x0000000203037824 */ /* 0x000fc800078e00ff */
[----:B------:R-:W-:-:S05]  /*7b2f0*/  IMAD R24, R24, 0x110, RZ ;  /* 0x0000011018187824 */ /* 0x000fca00078e02ff */
[----:B------:R-:W-:-:S04]  /*7b300*/  LOP3.LUT R3, R24, 0x30, R3, 0x78, !PT ;  /* 0x0000003018037812 */ /* 0x000fc800078e7803 */
[----:B------:R-:W-:Y:S02]  /*7b310*/  LOP3.LUT R3, R3, 0x800, R25, 0xf8, !PT ;  /* 0x0000080003037812 */ /* 0x000fe400078ef819 */
[C---:B--2---:R-:W-:Y:S02]  /*7b320*/  HMMA.16816.F32.BF16 R24, R16.reuse, R26, R8 ;  /* 0x0000001a1018723c */ /* 0x044fe40000041808 */
[----:B------:R-:W-:Y:S01]  /*7b330*/  LOP3.LUT R3, R3, 0x40, RZ, 0x3c, !PT ;  /* 0x0000004003037812 */ /* 0x000fe200078e3cff */
[----:B------:R-:W0:Y:S03]  /*7b340*/  LDSM.16.MT88.4 R8, [R29+UR4+0x4000] ;  /* 0x004000041d08783b */ /* 0x000e260008004200 */
[----:B------:R-:W-:-:S15]  /*7b350*/  HMMA.16816.F32.BF16 R20, R16, R6, R20 ;  /* 0x000000061014723c */ /* 0x000fde0000041814 */
[----:B------:R-:W-:-:S02]  /*7b360*/  NOP ;  /* 0x0000000000007918 */ /* 0x000fc40000000000 */
[----:B------:R-:W-:Y:S04]  /*7b370*/  STL.64 [R1+0x1110], R24 ;  /* 0x0011101801007387 */ /* 0x000fe80000100a00 */
[----:B------:R-:W-:Y:S04]  /*7b380*/  STL.64 [R1+0x1118], R26 ;  /* 0x0011181a01007387 */ /* 0x000fe80000100a00 */
[----:B------:R-:W1:Y:S04]  /*7b390*/  LDSM.16.M88.4 R24, [R3+UR4+0x10000] ;  /* 0x010000040318783b */ /* 0x000e680008000200 */
[----:B0-----:R-:W-:Y:S04]  /*7b3a0*/  STL [R1+0xad7c], R10 ;  /* 0x00ad7c0a01007387 */ /* 0x001fe80000100800 */
[----:B------:R-:W-:Y:S04]  /*7b3b0*/  STL.64 [R1+0x10f0], R20 ;  /* 0x0010f01401007387 */ /* 0x000fe80000100a00 */
[----:B------:R-:W-:Y:S04]  /*7b3c0*/  STL.64 [R1+0x10f8], R22 ;  /* 0x0010f81601007387 */ /* 0x000fe80000100a00 */
[----:B------:R-:W-:Y:S04]  /*7b3d0*/  STL [R1+0xad78], R11 ;  /* 0x00ad780b01007387 */ /* 0x000fe80000100800 */
[----:B------:R-:W0:Y:S04]  /*7b3e0*/  LDSM.16.M88.4 R20, [R3+UR4+0x11000] ;  /* 0x011000040314783b */ /* 0x000e280008000200 */
[----:B-1----:R-:W-:Y:S04]  /*7b3f0*/  STL [R1+0x9b8c], R26 ;  /* 0x009b8c1a01007387 */ /* 0x002fe80000100800 */
[----:B------:R-:W-:Y:S04]  /*7b400*/  STL [R1+0x9b88], R27 ;  /* 0x009b881b01007387 */ /* 0x000fe80000100800 */
[----:B------:R1:W-:Y:S04]  /*7b410*/  STL.64 [R1+0xad90], R24 ;  /* 0x00ad901801007387 */ /* 0x0003e80000100a00 */
[----:B-1----:R-:W2:Y:S04]  /*7b420*/  LDL.LU R24, [R1+0xfd0] ;  /* 0x000fd00001187983 */ /* 0x002ea80000300800 */
[----:B------:R-:W2:Y:S04]  /*7b430*/  LDL.LU R25, [R1+0xfd4] ;  /* 0x000fd40001197983 */ /* 0x000ea80000300800 */
[----:B------:R-:W2:Y:S04]  /*7b440*/  LDL.LU R26, [R1+0xfd8] ;  /* 0x000fd800011a7983 */ /* 0x000ea80000300800 */
[----:B------:R-:W2:Y:S01]  /*7b450*/  LDL.LU R27, [R1+0xfdc] ;  /* 0x000fdc00011b7983 */ /* 0x000ea20000300800 */
[----:B------:R-:W-:-:S03]  /*7b460*/  IMAD.MOV.U32 R15, RZ, RZ, R28 ;  /* 0x000000ffff0f7224 */ /* 0x000fc600078e001c */
[----:B0-----:R-:W-:Y:S04]  /*7b470*/  STL [R1+0xa2d4], R22 ;  /* 0x00a2d41601007387 */ /* 0x001fe80000100800 */
[----:B------:R-:W-:Y:S01]  /*7b480*/  STL [R1+0xa2d0], R23 ;  /* 0x00a2d01701007387 */ /* 0x000fe20000100800 */
[----:B--2---:R-:W-:Y:S03]  /*7b490*/  HMMA.16816.F32.BF16 R24, R16, R14, R24 ;  /* 0x0000000e1018723c */ /* 0x004fe60000041818 */
[----:B------:R-:W0:-:S15]  /*7b4a0*/  LDSM.16.M88.4 R12, [R3+UR4+0x12000] ;  /* 0x01200004030c783b */ /* 0x000e1e0008000200 */
[----:B------:R-:W-:-:S05]  /*7b4b0*/  NOP ;  /* 0x0000000000007918 */ /* 0x000fca0000000000 */
[----:B------:R-:W-:Y:S04]  /*7b4c0*/  STL.64 [R1+0xfe0], R24 ;  /* 0x000fe01801007387 */ /* 0x000fe80000100a00 */
[----:B------:R-:W-:Y:S04]  /*7b4d0*/  STL.64 [R1+0xfe8], R26 ;  /* 0x000fe81a01007387 */ /* 0x000fe80000100a00 */
[----:B------:R-:W1:Y:S04]  /*7b4e0*/  LDSM.16.M88.4 R24, [R3+UR4+0x13000] ;  /* 0x013000040318783b */ /* 0x000e680008000200 */
[----:B0-----:R0:W-:Y:S04]  /*7b4f0*/  STL.64 [R1], R12 ;  /* 0x0000000c01007387 */ /* 0x0011e80000100a00 */
[----:B------:R-:W-:Y:S04]  /*7b500*/  STL.64 [R1+0x8], R14 ;  /* 0x0000080e01007387 */ /* 0x000fe80000100a00 */
[----:B-1----:R-:W-:Y:S01]  /*7b510*/  STL.64 [R1+0x1a0], R24 ;  /* 0x0001a01801007387 */ /* 0x002fe20000100a00 */
[----:B0-----:R-:W-:-:S03]  /*7b520*/  IMAD.MOV.U32 R13, RZ, RZ, R24 ;  /* 0x000000ffff0d7224 */ /* 0x001fc600078e0018 */
[----:B------:R-:W-:Y:S01]  /*7b530*/  STL.64 [R1+0x1a8], R26 ;  /* 0x0001a81a01007387 */ /* 0x000fe20000100a00 */
[----:B------:R-:W-:-:S03]  /*7b540*/  IMAD.MOV.U32 R12, RZ, RZ, R25 ;  /* 0x000000ffff0c7224 */ /* 0x000fc600078e0019 */
[----:B------:R-:W0:Y:S02]  /*7b550*/  LDSM.16.M88.4 R24, [R3+UR4+0x14000] ;  /* 0x014000040318783b */ /* 0x000e240008000200 */
[----:B0-----:R-:W-:Y:S02]  /*7b560*/  IMAD.MOV.U32 R10, RZ, RZ, R24 ;  /* 0x000000ffff0a7224 */ /* 0x001fe400078e0018 */
[----:B------:R-:W-:Y:S01]  /*7b570*/  IMAD.MOV.U32 R11, RZ, RZ, R25 ;  /* 0x000000ffff0b7224 */ /* 0x000fe200078e0019 */
[----:B------:R-:W-:Y:S04]  /*7b580*/  STL.64 [R1+0x190], R24 ;  /* 0x0001901801007387 */ /* 0x000fe80000100a00 */
[----:B------:R-:W-:Y:S04]  /*7b590*/  STL.64 [R1+0x198], R26 ;  /* 0x0001981a01007387 */ /* 0x000fe80000100a00 */
[----:B------:R-:W-:Y:S04]  /*7b5a0*/  LDSM.16.M88.4 R24, [R3+UR4+0x15000] ;  /* 0x015000040318783b */ /* 0x000fe80008000200 */
[----:B------:R-:W-:Y:S04]  /*7b5b0*/  STL.64 [R1+0xad88], R10 ;  /* 0x00ad880a01007387 */ /* 0x000fe80000100a00 */
[----:B------:R-:W-:Y:S04]  /*7b5c0*/  STL.64 [R1+0xad80], R8 ;  /* 0x00ad800801007387 */ /* 0x000fe80000100a00 */
[----:B------:R-:W0:Y:S04]  /*7b5d0*/  LDSM.16.M88.4 R8, [R3+UR4+0x16000] ;  /* 0x016000040308783b */ /* 0x000e280008000200 */
[----:B0-----:R-:W-:Y:S04]  /*7b5e0*/  STL.64 [R1+0x170], R8 ;  /* 0x0001700801007387 */ /* 0x001fe80000100a00 */
[----:B------:R-:W-:Y:S04]  /*7b5f0*/  STL.64 [R1+0x180], R24 ;  /* 0x0001801801007387 */ /* 0x000fe80000100a00 */
[----:B------:R-:W-:Y:S04]  /*7b600*/  STL.64 [R1+0x188], R26 ;  /* 0x0001881a01007387 */ /* 0x000fe80000100a00 */
[----:B------:R-:W0:Y:S04]  /*7b610*/  LDSM.16.M88.4 R24, [R3+UR4+0x17000] ;  /* 0x017000040318783b */ /* 0x000e280008000200 */
[----:B------:R-:W-:Y:S01]  /*7b620*/  STL.64 [R1+0x178], R10 ;  /* 0x0001780a01007387 */ /* 0x000fe20000100a00 */
[----:B------:R-:W-:-:S03]  /*7b630*/  IMAD.MOV.U32 R28, RZ, RZ, R9 ;  /* 0x000000ffff1c7224 */ /* 0x000fc600078e0009 */
[----:B0-----:R-:W-:Y:S01]  /*7b640*/  STL.64 [R1+0x160], R24 ;  /* 0x0001601801007387 */ /* 0x001fe20000100a00 */
[----:B------:R-:W-:-:S03]  /*7b650*/  IMAD.MOV.U32 R9, RZ, RZ, R24 ;  /* 0x000000ffff097224 */ /* 0x000fc600078e0018 */
[----:B------:R-:W-:Y:S01]  /*7b660*/  STL.64 [R1+0x168], R26 ;  /* 0x0001681a01007387 */ /* 0x000fe20000100a00 */
[----:B------:R-:W-:-:S03]  /*7b670*/  MOV R8, R25 ;  /* 0x0000001900087202 */ /* 0x000fc60000000f00 */
[----:B------:R-:W0:Y:S04]  /*7b680*/  LDSM.16.M88.4 R24, [R3+UR4+0x18000] ;  /* 0x018000040318783b */ /* 0x000e280008000200 */
[----:B0-----:R-:W-:Y:S04]  /*7b690*/  STL.64 [R1+0x150], R24 ;  /* 0x0001501801007387 */ /* 0x001fe80000100a00 */
[----:B------:R-:W-:Y:S04]  /*7b6a0*/  STL.64 [R1+0x158], R26 ;  /* 0x0001581a01007387 */ /* 0x000fe80000100a00 */
[----:B------:R-:W0:Y:S04]  /*7b6b0*/  LDSM.16.M88.4 R24, [R3+UR4+0x19000] ;  /* 0x019000040318783b */ /* 0x000e280008000200 */
[----:B0-----:R-:W-:Y:S04]  /*7b6c0*/  STL.64 [R1+0x140], R24 ;  /* 0x0001401801007387 */ /* 0x001fe80000100a00 */
[----:B------:R-:W-:Y:S04]  /*7b6d0*/  STL.64 [R1+0x148], R26 ;  /* 0x0001481a01007387 */ /* 0x000fe80000100a00 */
[----:B------:R-:W0:Y:S02]  /*7b6e0*/  LDSM.16.M88.4 R24, [R3+UR4+0x1a000] ;  /* 0x01a000040318783b */ /* 0x000e240008000200 */
[----:B0-----:R-:W-:-:S02]  /*7b6f0*/  IMAD.MOV.U32 R23, RZ, RZ, R24 ;  /* 0x000000ffff177224 */ /* 0x001fc400078e0018 */
        /* <DEDUP_REMOVED lines=13> */
[----:B0-----:R-:W-:Y:S04]  /*7b7d0*/  STL.64 [R1+0x100], R20 ;  /* 0x0001001401007387 */ /* 0x001fe80000100a00 */
[----:B------:R-:W-:Y:S04]  /*7b7e0*/  STL.64 [R1+0x108], R22 ;  /* 0x0001081601007387 */ /* 0x000fe80000100a00 */
[----:B------:R-:W0:Y:S04]  /*7b7f0*/  LDSM.16.M88.4 R20, [R3+UR4+0x1f000] ;  /* 0x01f000040314783b */ /* 0x000e280008000200 */
[----:B-1----:R-:W-:Y:S04]  /*7b800*/  STL.64 [R1+0xf0], R24 ;  /* 0x0000f01801007387 */ /* 0x002fe80000100a00 */
[----:B------:R-:W-:Y:S01]  /*7b810*/  STL.64 [R1+0xf8], R26 ;  /* 0x0000f81a01007387 */ /* 0x000fe20000100a00 */
[----:B0-----:R-:W-:-:S02]  /*7b820*/  IMAD.MOV.U32 R15, RZ, RZ, R20 ;  /* 0x000000ffff0f7224 */ /* 0x001fc400078e0014 */
[----:B------:R-:W-:Y:S01]  /*7b830*/  IMAD.MOV.U32 R14, RZ, RZ, R21 ;  /* 0x000000ffff0e7224 */ /* 0x000fe200078e0015 */
[----:B------:R-:W-:Y:S04]  /*7b840*/  STL.64 [R1+0xe0], R20 ;  /* 0x0000e01401007387 */ /* 0x000fe80000100a00 */
[----:B------:R0:W-:Y:S04]  /*7b850*/  STL.64 [R1+0xe8], R22 ;  /* 0x0000e81601007387 */ /* 0x0001e80000100a00 */
[----:B------:R-:W-:Y:S04]  /*7b860*/  STL.64 [R1+0xada0], R14 ;  /* 0x00ada00e01007387 */ /* 0x000fe80000100a00 */
[----:B------:R-:W-:Y:S01]  /*7b870*/  STL.64 [R1+0xad98], R12 ;  /* 0x00ad980c01007387 */ /* 0x000fe20000100a00 */
[----:B0-----:R-:W-:-:S02]  /*7b880*/  IMAD.MOV.U32 R22, RZ, RZ, R5 ;  /* 0x000000ffff167224 */ /* 0x001fc400078e0005 */
[----:B------:R-:W-:Y:S01]  /*7b890*/  IMAD.MOV.U32 R23, RZ, RZ, R4 ;  /* 0x000000ffff177224 */ /* 0x000fe200078e0004 */
[----:B------:R-:W2:Y:S04]  /*7b8a0*/  LDL.LU R5, [R1+0xaec4] ;  /* 0x00aec40001057983 */ /* 0x000ea80000300800 */
[----:B------:R-:W3:Y:S04]  /*7b8b0*/  LDL.LU R4, [R1+0xaec0] ;  /* 0x00aec00001047983 */ /* 0x000ee80000300800 */
[----:B------:R0:W-:Y:S04]  /*7b8c0*/  STL.64 [R1+0xada8], R22 ;  /* 0x00ada81601007387 */ /* 0x0001e80000100a00 */
[----:B------:R-:W4:Y:S04]  /*7b8d0*/  LDL.LU R20, [R1+0x1100] ;  /* 0x0011000001147983 */ /* 0x000f280000300800 */
[----:B------:R-:W4:Y:S04]  /*7b8e0*/  LDL.LU R21, [R1+0x1104] ;  /* 0x0011040001157983 */ /* 0x000f280000300800 */
[----:B0-----:R-:W2:Y:S04]  /*7b8f0*/  LDL.LU R22, [R1+0x1108] ;  /* 0x0011080001167983 */ /* 0x001ea80000300800 */
[----:B------:R-:W2:Y:S04]  /*7b900*/  LDL.LU R23, [R1+0x110c] ;  /* 0x00110c0001177983 */ /* 0x000ea80000300800 */
[----:B--2---:R3:W-:Y:S04]  /*7b910*/  STL.64 [R1+0xadb8], R22 ;  /* 0x00adb81601007387 */ /* 0x0047e80000100a00 */
[----:B----4-:R-:W-:Y:S01]  /*7b920*/  STL.64 [R1+0xadb0], R20 ;  /* 0x00adb01401007387 */ /* 0x010fe20000100a00 */
[----:B---3--:R-:W-:-:S02]  /*7b930*/  IMAD.MOV.U32 R22, RZ, RZ, R4 ;  /* 0x000000ffff167224 */ /* 0x008fc400078e0004 */
[----:B------:R-:W-:Y:S01]  /*7b940*/  IMAD.MOV.U32 R23, RZ, RZ, R5 ;  /* 0x000000ffff177224 */ /* 0x000fe200078e0005 */
[----:B------:R-:W2:Y:S04]  /*7b950*/  LDL.LU R4, [R1+0xaebc] ;  /* 0x00aebc0001047983 */ /* 0x000ea80000300800 */
[----:B------:R-:W3:Y:S04]  /*7b960*/  LDL.LU R5, [R1+0xaeb8] ;  /* 0x00aeb80001057983 */ /* 0x000ee80000300800 */
[----:B------:R0:W-:Y:S04]  /*7b970*/  STL.64 [R1+0xadd0], R22 ;  /* 0x00add01601007387 */ /* 0x0001e80000100a00 */
[----:B0-----:R-:W4:Y:S04]  /*7b980*/  LDL.LU R22, [R1+0x68] ;  /* 0x0000680001167983 */ /* 0x001f280000300800 */
[----:B------:R-:W4:Y:S04]  /*7b990*/  LDL.LU R23, [R1+0x6c] ;  /* 0x00006c0001177983 */ /* 0x000f280000300800 */
[----:B----4-:R3:W-:Y:S04]  /*7b9a0*/  STL.64 [R1+0xade8], R22 ;  /* 0x00ade81601007387 */ /* 0x0107e80000100a00 */
[----:B------:R-:W4:Y:S04]  /*7b9b0*/  LDL.LU R12, [R1+0x1120] ;  /* 0x00112000010c7983 */ /* 0x000f280000300800 */
[----:B------:R-:W4:Y:S04]  /*7b9c0*/  LDL.LU R13, [R1+0x1124] ;  /* 0x00112400010d7983 */ /* 0x000f280000300800 */
[----:B------:R-:W4:Y:S04]  /*7b9d0*/  LDL.LU R14, [R1+0x1128] ;  /* 0x00112800010e7983 */ /* 0x000f280000300800 */
[----:B------:R-:W4:Y:S01]  /*7b9e0*/  LDL.LU R15, [R1+0x112c] ;  /* 0x00112c00010f7983 */ /* 0x000f220000300800 */
[----:B---3--:R-:W-:-:S02]  /*7b9f0*/  IMAD.MOV.U32 R22, RZ, RZ, R5 ;  /* 0x000000ffff167224 */ /* 0x008fc400078e0005 */
[----:B--2---:R-:W-:Y:S01]  /*7ba00*/  IMAD.MOV.U32 R23, RZ, RZ, R4 ;  /* 0x000000ffff177224 */ /* 0x004fe200078e0004 */
[----:B------:R-:W2:Y:S04]  /*7ba10*/  LDL.LU R5, [R1+0xaeb4] ;  /* 0x00aeb40001057983 */ /* 0x000ea80000300800 */
[----:B------:R-:W3:Y:S04]  /*7ba20*/  LDL.LU R4, [R1+0xaeb0] ;  /* 0x00aeb00001047983 */ /* 0x000ee80000300800 */
[----:B------:R0:W-:Y:S04]  /*7ba30*/  STL.64 [R1+0xae00], R22 ;  /* 0x00ae001601007387 */ /* 0x0001e80000100a00 */
[----:B0-----:R-:W4:Y:S04]  /*7ba40*/  LDL.LU R22, [R1+0x88] ;  /* 0x0000880001167983 */ /* 0x001f280000300800 */
[----:B------:R-:W4:Y:S04]  /*7ba50*/  LDL.LU R23, [R1+0x8c] ;  /* 0x00008c0001177983 */ /* 0x000f280000300800 */
[----:B----4-:R-:W-:Y:S04]  /*7ba60*/  STL.64 [R1+0xae18], R22 ;  /* 0x00ae181601007387 */ /* 0x010fe80000100a00 */
[----:B------:R-:W-:Y:S04]  /*7ba70*/  STL.64 [R1+0xadc8], R14 ;  /* 0x00adc80e01007387 */ /* 0x000fe80000100a00 */
[----:B------:R0:W-:Y:S04]  /*7ba80*/  STL.64 [R1+0xadc0], R12 ;  /* 0x00adc00c01007387 */ /* 0x0001e80000100a00 */
[----:B0-----:R-:W4:Y:S04]  /*7ba90*/  LDL.LU R12, [R1+0x10e0] ;  /* 0x0010e000010c7983 */ /* 0x001f280000300800 */
[----:B------:R-:W4:Y:S04]  /*7baa0*/  LDL.LU R13, [R1+0x10e4] ;  /* 0x0010e400010d7983 */ /* 0x000f280000300800 */
[----:B------:R-:W4:Y:S04]  /*7bab0*/  LDL.LU R14, [R1+0x10e8] ;  /* 0x0010e800010e7983 */ /* 0x000f280000300800 */
[----:B------:R-:W4:Y:S01]  /*7bac0*/  LDL.LU R15, [R1+0x10ec] ;  /* 0x0010ec00010f7983 */ /* 0x000f220000300800 */
[----:B---3--:R-:W-:-:S02]  /*7bad0*/  IMAD.MOV.U32 R22, RZ, RZ, R4 ;  /* 0x000000ffff167224 */ /* 0x008fc400078e0004 */
[----:B--2---:R-:W-:Y:S01]  /*7bae0*/  IMAD.MOV.U32 R23, RZ, RZ, R5 ;  /* 0x000000ffff177224 */ /* 0x004fe200078e0005 */
[----:B------:R-:W2:Y:S04]  /*7baf0*/  LDL.LU R4, [R1+0xaeac] ;  /* 0x00aeac0001047983 */ /* 0x000ea80000300800 */
[----:B------:R-:W3:Y:S04]  /*7bb00*/  LDL.LU R5, [R1+0xaea8] ;  /* 0x00aea80001057983 */ /* 0x000ee80000300800 */
[----:B------:R-:W-:Y:S04]  /*7bb10*/  STL.64 [R1+0xae30], R22 ;  /* 0x00ae301601007387 */ /* 0x000fe80000100a00 */
[----:B----4-:R-:W-:Y:S04]  /*7bb20*/  STL.64 [R1+0xade0], R14 ;  /* 0x00ade00e01007387 */ /* 0x010fe80000100a00 */
[----:B------:R0:W-:Y:S04]  /*7bb30*/  STL.64 [R1+0xadd8], R12 ;  /* 0x00add80c01007387 */ /* 0x0001e80000100a00 */
[----:B0-----:R-:W4:Y:S04]  /*7bb40*/  LDL.LU R12, [R1+0x10c0] ;  /* 0x0010c000010c7983 */ /* 0x001f280000300800 */
[----:B------:R-:W4:Y:S04]  /*7bb50*/  LDL.LU R13, [R1+0x10c4] ;  /* 0x0010c400010d7983 */ /* 0x000f280000300800 */
[----:B------:R-:W2:Y:S04]  /*7bb60*/  LDL.LU R14, [R1+0x10c8] ;  /* 0x0010c800010e7983 */ /* 0x000ea80000300800 */
[----:B------:R-:W2:Y:S04]  /*7bb70*/  LDL.LU R15, [R1+0x10cc] ;  /* 0x0010cc00010f7983 */ /* 0x000ea80000300800 */
[----:B------:R-:W3:Y:S04]  /*7bb80*/  LDL.LU R22, [R1+0xa8] ;  /* 0x0000a80001167983 */ /* 0x000ee80000300800 */
[----:B------:R-:W3:Y:S04]  /*7bb90*/  LDL.LU R23, [R1+0xac] ;  /* 0x0000ac0001177983 */ /* 0x000ee80000300800 */
[----:B---3--:R-:W-:Y:S04]  /*7bba0*/  STL.64 [R1+0xae48], R22 ;  /* 0x00ae481601007387 */ /* 0x008fe80000100a00 */
[----:B--2---:R-:W-:Y:S04]  /*7bbb0*/  STL.64 [R1+0xadf8], R14 ;  /* 0x00adf80e01007387 */ /* 0x004fe80000100a00 */
[----:B----4-:R0:W-:Y:S04]  /*7bbc0*/  STL.64 [R1+0xadf0], R12 ;  /* 0x00adf00c01007387 */ /* 0x0101e80000100a00 */
        /* <DEDUP_REMOVED lines=14> */
[----:B------:R-:W3:Y:S04]  /*7bcb0*/  LDL.LU R15, [R1+0x105c] ;  /* 0x00105c00010f7983 */ /* 0x000ee80000300800 */
[----:B------:R-:W4:Y:S04]  /*7bcc0*/  LDL.LU R22, [R1+0xc8] ;  /* 0x0000c80001167983 */ /* 0x000f280000300800 */
[----:B------:R-:W4:Y:S04]  /*7bcd0*/  LDL.LU R23, [R1+0xcc] ;  /* 0x0000cc0001177983 */ /* 0x000f280000300800 */
[----:B----4-:R-:W-:Y:S04]  /*7bce0*/  STL.64 [R1+0xae78], R22 ;  /* 0x00ae781601007387 */ /* 0x010fe80000100a00 */
        /* <DEDUP_REMOVED lines=28> */
[----:B----4-:R-:W-:-:S02]  /*7beb0*/  IMAD.MOV.U32 R26, RZ, RZ, R5 ;  /* 0x000000ffff1a7224 */ /* 0x010fc400078e0005 */
[----:B------:R-:W-:Y:S02]  /*7bec0*/  IMAD.MOV.U32 R27, RZ, RZ, R4 ;  /* 0x000000ffff1b7224 */ /* 0x000fe400078e0004 */
[----:B------:R-:W0:Y:S04]  /*7bed0*/  LDSM.16.MT88.4 R4, [R29+UR4+0x4080] ;  /* 0x004080041d04783b */ /* 0x000e280008004200 */
[----:B---3--:R-:W-:Y:S04]  /*7bee0*/  STL.64 [R1+0xae88], R14 ;  /* 0x00ae880e01007387 */ /* 0x008fe80000100a00 */
[----:B--2---:R1:W-:Y:S04]  /*7bef0*/  STL.64 [R1+0xae80], R12 ;  /* 0x00ae800c01007387 */ /* 0x0043e80000100a00 */
[----:B-1----:R-:W2:Y:S04]  /*7bf00*/  LDL.LU R12, [R1+0x1030] ;  /* 0x00103000010c7983 */ /* 0x002ea80000300800 */
[----:B------:R-:W2:Y:S04]  /*7bf10*/  LDL.LU R13, [R1+0x1034] ;  /* 0x00103400010d7983 */ /* 0x000ea80000300800 */
[----:B------:R-:W2:Y:S04]  /*7bf20*/  LDL.LU R14, [R1+0x1038] ;  /* 0x00103800010e7983 */ /* 0x000ea80000300800 */
[----:B------:R-:W2:Y:S01]  /*7bf30*/  LDL.LU R15, [R1+0x103c] ;  /* 0x00103c00010f7983 */ /* 0x000ea20000300800 */
[----:B------:R-:W-:Y:S01]  /*7bf40*/  MOV R10, R0 ;  /* 0x00000000000a7202 */ /* 0x000fe20000000f00 */
[----:B------:R-:W-:-:S02]  /*7bf50*/  IMAD.MOV.U32 R11, RZ, RZ, R2 ;  /* 0x000000ffff0b7224 */ /* 0x000fc400078e0002 */
[----:B------:R-:W3:Y:S04]  /*7bf60*/  LDL.LU R0, [R1+0xae94] ;  /* 0x00ae940001007983 */ /* 0x000ee80000300800 */
[----:B------:R-:W4:Y:S04]  /*7bf70*/  LDL.LU R2, [R1+0xae90] ;  /* 0x00ae900001027983 */ /* 0x000f280000300800 */
[----:B------:R-:W3:Y:S04]  /*7bf80*/  LDL.LU R24, [R1+0x1150] ;  /* 0x0011500001187983 */ /* 0x000ee80000300800 */
[----:B------:R-:W3:Y:S04]  /*7bf90*/  LDL.LU R25, [R1+0x1154] ;  /* 0x0011540001197983 */ /* 0x000ee80000300800 */
[----:B------:R-:W-:Y:S04]  /*7bfa0*/  STL [R1+0x6558], R3 ;  /* 0x0065580301007387 */ /* 0x000fe80000100800 */
[----:B0-----:R-:W-:Y:S04]  /*7bfb0*/  STL.64 [R1+0xac60], R6 ;  /* 0x00ac600601007387 */ /* 0x001fe80000100a00 */
[----:B------:R-:W-:Y:S01]  /*7bfc0*/  STL.64 [R1+0xac58], R4 ;  /* 0x00ac580401007387 */ /* 0x000fe20000100a00 */
[----:B--2---:R-:W-:Y:S03]  /*7bfd0*/  HMMA.16816.F32.BF16 R20, R16, R22, R12 ;  /* 0x000000161014723c */ /* 0x004fe6000004180c */
[----:B------:R-:W2:Y:S04]  /*7bfe0*/  LDL.LU.64 R14, [R1+0xae88] ;  /* 0x00ae8800010e7983 */ /* 0x000ea80000300a00 */
[----:B------:R-:W2:-:S15]  /*7bff0*/  LDL.LU.64 R12, [R1+0xae80] ;  /* 0x00ae8000010c7983 */ /* 0x000e9e0000300a00 */
[----:B------:R-:W-:-:S01]  /*7c000*/  NOP ;  /* 0x0000000000007918 */ /* 0x000fc20000000000 */
        /* <DEDUP_REMOVED lines=58> */
[----:B0-----:R-:W2:Y:S04]  /*7c3b0*/  LDL.LU.64 R22, [R1+0xadb8] ;  /* 0x00adb80001167983 */ /* 0x001ea80000300a00 */
[----:B------:R-:W2:Y:S01]  /*7c3c0*/  LDL.LU.64 R20, [R1+0xadb0] ;  /* 0x00adb00001147983 */ /* 0x000ea20000300a00 */
[----:B----4-:R-:W-:-:S02]  /*7c3d0*/  IMAD.MOV.U32 R6, RZ, RZ, R2 ;  /* 0x000000ffff067224 */ /* 0x010fc400078e0002 */
[----:B---3--:R-:W-:-:S07]  /*7c3e0*/  IMAD.MOV.U32 R7, RZ, RZ, R0 ;  /* 0x000000ffff077224 */ /* 0x008fce00078e0000 */
[----:B--2---:R-:W-:Y:S01]  /*7c3f0*/  HMMA.16816.F32.BF16 R4, R16, R6, R20 ;  /* 0x000000061004723c */ /* 0x004fe20000041814 */
[----:B------:R-:W2:-:S15]  /*7c400*/  LDL.LU.64 R22, [R1+0xada8] ;  /* 0x00ada80001167983 */ /* 0x000e9e0000300a00 */
[----:B------:R-:W-:-:S07]  /*7c410*/  NOP ;  /* 0x0000000000007918 */ /* 0x000fce0000000000 */
[----:B------:R0:W-:Y:S01]  /*7c420*/  STL [R1+0x1030], R4 ;  /* 0x0010300401007387 */ /* 0x0001e20000100800 */
[----:B------:R-:W-:Y:S02]  /*7c430*/  IMAD.MOV.U32 R3, RZ, RZ, R5 ;  /* 0x000000ffff037224 */ /* 0x000fe400078e0005 */
[----:B------:R-:W-:Y:S02]  /*7c440*/  IMAD.MOV.U32 R5, RZ, RZ, R8 ;  /* 0x000000ffff057224 */ /* 0x000fe400078e0008 */
[----:B------:R-:W-:Y:S02]  /*7c450*/  IMAD.MOV.U32 R2, RZ, RZ, R6 ;  /* 0x000000ffff027224 */ /* 0x000fe400078e0006 */
[----:B------:R-:W-:Y:S02]  /*7c460*/  IMAD.MOV.U32 R0, RZ, RZ, R7 ;  /* 0x000000ffff007224 */ /* 0x000fe400078e0007 */
[----:B0-----:R-:W-:-:S05]  /*7c470*/  IMAD.MOV.U32 R4, RZ, RZ, R9 ;  /* 0x000000ffff047224 */ /* 0x001fca00078e0009 */
[----:B------:R0:W-:Y:S04]  /*7c480*/  STL.64 [R1+0xad08], R4 ;  /* 0x00ad080401007387 */ /* 0x0001e80000100a00 */
[----:B------:R-:W0:Y:S04]  /*7c490*/  LDL.LU R6, [R1+0x38] ;  /* 0x0000380001067983 */ /* 0x000e280000300800 */
[----:B------:R-:W0:Y:S04]  /*7c4a0*/  LDL.LU R7, [R1+0x3c] ;  /* 0x00003c0001077983 */ /* 0x000e280000300800 */
[----:B------:R-:W-:Y:S04]  /*7c4b0*/  STL [R1+0x9b68], R0 ;  /* 0x009b680001007387 */ /* 0x000fe80000100800 */
[----:B------:R-:W-:Y:S04]  /*7c4c0*/  STL [R1+0x9b64], R2 ;  /* 0x009b640201007387 */ /* 0x000fe80000100800 */
[----:B------:R-:W-:Y:S01]  /*7c4d0*/  STL [R1+0x9b60], R3 ;  /* 0x009b600301007387 */ /* 0x000fe20000100800 */
[----:B0-----:R-:W-:Y:S03]  /*7c4e0*/  HMMA.16816.F32.BF16 R4, R16, R6, R12 ;  /* 0x000000061004723c */ /* 0x001fe6000004180c */
[----:B------:R-:W3:Y:S04]  /*7c4f0*/  LDL.LU.64 R14, [R1+0xada0] ;  /* 0x00ada000010e7983 */ /* 0x000ee80000300a00 */
[----:B------:R-:W4:-:S15]  /*7c500*/  LDL.LU.64 R12, [R1+0xad98] ;  /* 0x00ad9800010c7983 */ /* 0x000f1e0000300a00 */
[----:B------:R-:W-:-:S01]  /*7c510*/  NOP ;  /* 0x0000000000007918 */ /* 0x000fc20000000000 */
[----:B------:R0:W-:Y:S04]  /*7c520*/  STL.64 [R1+0x1020], R4 ;  /* 0x0010200401007387 */ /* 0x0001e80000100a00 */
[----:B------:R-:W-:Y:S04]  /*7c530*/  STL.64 [R1+0x1028], R6 ;  /* 0x0010280601007387 */ /* 0x000fe80000100a00 */
[----:B0-----:R-:W2:Y:S01]  /*7c540*/  LDL.64 R4, [R1+0x180] ;  /* 0x0001800001047983 */ /* 0x001ea20000100a00 */
[----:B------:R-:W-:-:S15]  /*7c550*/  HMMA.16816.F32.BF16 R8, R16, R10, R24 ;  /* 0x0000000a1008723c */ /* 0x000fde0000041818 */
[----:B------:R-:W-:-:S09]  /*7c560*/  NOP ;  /* 0x0000000000007918 */ /* 0x000fd20000000000 */
[----:B------:R-:W-:Y:S02]  /*7c570*/  IMAD.MOV.U32 R26, RZ, RZ, R10 ;  /* 0x000000ffff1a7224 */ /* 0x000fe400078e000a */
[----:B------:R-:W-:Y:S01]  /*7c580*/  IMAD.MOV.U32 R27, RZ, RZ, R11 ;  /* 0x000000ffff1b7224 */ /* 0x000fe200078e000b */
[----:B--2---:R0:W-:Y:S04]  /*7c590*/  STL.64 [R1+0xad20], R4 ;  /* 0x00ad200401007387 */ /* 0x0041e80000100a00 */
[----:B0-----:R-:W2:Y:S04]  /*7c5a0*/  LDL.LU R4, [R1+0x1140] ;  /* 0x0011400001047983 */ /* 0x001ea80000300800 */
[----:B------:R-:W2:Y:S04]  /*7c5b0*/  LDL.LU R5, [R1+0x1144] ;  /* 0x0011440001057983 */ /* 0x000ea80000300800 */
[----:B------:R-:W2:Y:S04]  /*7c5c0*/  LDL.LU R6, [R1+0x1148] ;  /* 0x0011480001067983 */ /* 0x000ea80000300800 */
[----:B------:R-:W2:Y:S04]  /*7c5d0*/  LDL.LU R7, [R1+0x114c] ;  /* 0x00114c0001077983 */ /* 0x000ea80000300800 */
[----:B------:R-:W4:Y:S04]  /*7c5e0*/  LDL.LU.64 R24, [R1+0xad90] ;  /* 0x00ad900001187983 */ /* 0x000f280000300a00 */
[----:B------:R0:W-:Y:S04]  /*7c5f0*/  STL.64 [R1+0x1010], R8 ;  /* 0x0010100801007387 */ /* 0x0001e80000100a00 */
[----:B------:R-:W3:Y:S04]  /*7c600*/  LDL.LU.64 R10, [R1+0xad88] ;  /* 0x00ad8800010a7983 */ /* 0x000ee80000300a00 */
[----:B0-----:R-:W4:Y:S04]  /*7c610*/  LDL.LU.64 R8, [R1+0xad80] ;  /* 0x00ad800001087983 */ /* 0x001f280000300a00 */
[----:B------:R-:W-:Y:S04]  /*7c620*/  STL [R1+0x9bb4], R27 ;  /* 0x009bb41b01007387 */ /* 0x000fe80000100800 */
[----:B------:R-:W-:Y:S01]  /*7c630*/  STL [R1+0x9bb0], R26 ;  /* 0x009bb01a01007387 */ /* 0x000fe20000100800 */
[----:B--2---:R-:W-:Y:S07]  /*7c640*/  HMMA.16816.F32.BF16 R16, R16, R22, R4 ;  /* 0x000000161010723c */ /* 0x004fee0000041804 */
[----:B---3--:R-:W-:-:S02]  /*7c650*/  IMAD.MOV.U32 R4, RZ, RZ, R10 ;  /* 0x000000ffff047224 */ /* 0x008fc400078e000a */
[----:B------:R-:W-:Y:S01]  /*7c660*/  IMAD.MOV.U32 R5, RZ, RZ, R11 ;  /* 0x000000ffff057224 */ /* 0x000fe200078e000b */
[----:B------:R-:W2:-:S13]  /*7c670*/  LDL.LU R10, [R1+0xad7c] ;  /* 0x00ad7c00010a7983 */ /* 0x000e9a0000300800 */
[----:B------:R0:W-:Y:S04]  /*7c680*/  STL.64 [R1+0x4b0], R16 ;  /* 0x0004b01001007387 */ /* 0x0001e80000100a00 */
[----:B------:R-:W-:Y:S04]  /*7c690*/  STL.64 [R1+0x4b8], R18 ;  /* 0x0004b81201007387 */ /* 0x000fe80000100a00 */
[----:B------:R-:W2:Y:S04]  /*7c6a0*/  LDL.LU R11, [R1+0xad78] ;  /* 0x00ad7800010b7983 */ /* 0x000ea80000300800 */
[----:B------:R4:W-:Y:S01]  /*7c6b0*/  STL.64 [R1+0xad38], R4 ;  /* 0x00ad380401007387 */ /* 0x0009e20000100a00 */
[----:B0-----:R-:W-:-:S02]  /*7c6c0*/  IMAD.MOV.U32 R17, RZ, RZ, R14 ;  /* 0x000000ffff117224 */ /* 0x001fc400078e000e */
[----:B----4-:R-:W-:Y:S01]  /*7c6d0*/  IMAD.MOV.U32 R5, RZ, RZ, R12 ;  /* 0x000000ffff057224 */ /* 0x010fe200078e000c */
[----:B------:R-:W-:Y:S01]  /*7c6e0*/  MOV R4, R13 ;  /* 0x0000000d00047202 */ /* 0x000fe20000000f00 */
[----:B------:R-:W3:Y:S04]  /*7c6f0*/  LDL.LU R12, [R1+0x490] ;  /* 0x00049000010c7983 */ /* 0x000ee80000300800 */
[----:B------:R-:W3:Y:S01]  /*7c700*/  LDL.LU R13, [R1+0x494] ;  /* 0x00049400010d7983 */ /* 0x000ee20000300800 */
[----:B------:R-:W-:-:S03]  /*7c710*/  IMAD.MOV.U32 R16, RZ, RZ, R15 ;  /* 0x000000ffff107224 */ /* 0x000fc600078e000f */
[----:B------:R-:W3:Y:S04]  /*7c720*/  LDL.LU R14, [R1+0x498] ;  /* 0x00049800010e7983 */ /* 0x000ee80000300800 */
[----:B------:R-:W3:Y:S04]  /*7c730*/  LDL.LU R15, [R1+0x49c] ;  /* 0x00049c00010f7983 */ /* 0x000ee80000300800 */
[----:B------:R-:W2:Y:S04]  /*7c740*/  LDL.LU R20, [R1+0x4a0] ;  /* 0x0004a00001147983 */ /* 0x000ea80000300800 */
[----:B------:R-:W2:Y:S04]  /*7c750*/  LDL.LU R21, [R1+0x4a4] ;  /* 0x0004a40001157983 */ /* 0x000ea80000300800 */
[----:B------:R-:W2:Y:S04]  /*7c760*/  LDL.LU R22, [R1+0x4a8] ;  /* 0x0004a80001167983 */ /* 0x000ea80000300800 */
[----:B------:R-:W2:Y:S04]  /*7c770*/  LDL.LU R23, [R1+0x4ac] ;  /* 0x0004ac0001177983 */ /* 0x000ea80000300800 */
[----:B------:R0:W-:Y:S04]  /*7c780*/  STL.64 [R1+0xad50], R4 ;  /* 0x00ad500401007387 */ /* 0x0001e80000100a00 */
[----:B0-----:R-:W4:Y:S04]  /*7c790*/  LDL.64 R4, [R1] ;  /* 0x0000000001047983 */ /* 0x001f280000100a00 */
[----:B------:R0:W-:Y:S04]  /*7c7a0*/  STL.64 [R1+0xac88], R16 ;  /* 0x00ac881001007387 */ /* 0x0001e80000100a00 */
        /* <DEDUP_REMOVED lines=16> */
[C---:B------:R-:W-:Y:S03]  /*7c8b0*/  HMMA.16816.F32.BF16 R20, R8.reuse, R24, R20 ;  /* 0x000000180814723c */ /* 0x040fe60000041814 */
        /* <DEDUP_REMOVED lines=15> */
[----:B------:R-:W2:Y:S01]  /*7c9b0*/  LDL.LU.64 R20, [R1+0xad68] ;  /* 0x00ad680001147983 */ /* 0x000ea20000300a00 */
[----:B----4-:R-:W-:Y:S01]  /*7c9c0*/  IMAD.MOV.U32 R27, RZ, RZ, R5 ;  /* 0x000000ffff1b7224 */ /* 0x010fe200078e0005 */
[----:B--2---:R-:W-:Y:S06]  /*7c9d0*/  HMMA.16816.F32.BF16 R12, R8, R20, R12 ;  /* 0x00000014080c723c */ /* 0x004fec000004180c */
[----:B------:R-:W-:-:S15]  /*7c9e0*/  STL.64 [R1+0xac98], R20 ;  /* 0x00ac981401007387 */ /* 0x000fde0000100a00 */
[----:B------:R-:W-:-:S02]  /*7c9f0*/  NOP ;  /* 0x0000000000007918 */ /* 0x000fc40000000000 */
[----:B------:R-:W-:Y:S04]  /*7ca00*/  STL.64 [R1+0x490], R12 ;  /* 0x0004900c01007387 */ /* 0x000fe80000100a00 */
[----:B------:R-:W-:Y:S04]  /*7ca10*/  STL.64 [R1+0x498], R14 ;  /* 0x0004980e01007387 */ /* 0x000fe80000100a00 */
[----:B------:R-:W0:Y:S01]  /*7ca20*/  LDSM.16.MT88.4 R12, [R29+UR4+0x4100] ;  /* 0x004100041d0c783b */ /* 0x000e220008004200 */
[----:B------:R-:W-:Y:S03]  /*7ca30*/  HMMA.16816.F32.BF16 R16, R8, R4, R16 ;  /* 0x000000040810723c */ /* 0x000fe60000041810 */
[----:B0-----:R-:W-:Y:S04]  /*7ca40*/  STL.64 [R1+0xab20], R14 ;  /* 0x00ab200e01007387 */ /* 0x001fe80000100a00 */
[----:B------:R0:W-:Y:S04]  /*7ca50*/  STL.64 [R1+0xab18], R12 ;  /* 0x00ab180c01007387 */ /* 0x0001e80000100a00 */
[----:B0-----:R-:W2:-:S12]  /*7ca60*/  LDL R12, [R1+0x170] ;  /* 0x00017000010c7983 */ /* 0x001e980000100800 */
[----:B------:R-:W-:Y:S04]  /*7ca70*/  STL.64 [R1+0xfd0], R16 ;  /* 0x000fd01001007387 */ /* 0x000fe80000100a00 */
[----:B------:R0:W-:Y:S01]  /*7ca80*/  STL.64 [R1+0xfd8], R18 ;  /* 0x000fd81201007387 */ /* 0x0001e20000100a00 */
[----:B------:R-:W-:Y:S02]  /*7ca90*/  IMAD.MOV.U32 R13, RZ, RZ, R28 ;  /* 0x000000ffff0d7224 */ /* 0x000fe400078e001c */
[----:B------:R-:W-:Y:S01]  /*7caa0*/  IMAD.MOV.U32 R28, RZ, RZ, R4 ;  /* 0x000000ffff1c7224 */ /* 0x000fe200078e0004 */
[----:B0-----:R-:W4:Y:S04]  /*7cab0*/  LDL.LU.64 R18, [R1+0xad60] ;  /* 0x00ad600001127983 */ /* 0x001f280000300a00 */
[----:B------:R-:W4:Y:S04]  /*7cac0*/  LDL.LU.64 R16, [R1+0xad58] ;  /* 0x00ad580001107983 */ /* 0x000f280000300a00 */
[----:B------:R-:W4:Y:S04]  /*7cad0*/  LDL.LU.64 R4, [R1+0xad50] ;  /* 0x00ad500001047983 */ /* 0x000f280000300a00 */
[----:B------:R-:W-:Y:S04]  /*7cae0*/  STL [R1+0xad00], R27 ;  /* 0x00ad001b01007387 */ /* 0x000fe80000100800 */
[----:B------:R0:W-:Y:S04]  /*7caf0*/  STL.64 [R1+0xacf8], R24 ;  /* 0x00acf81801007387 */ /* 0x0001e80000100a00 */
[----:B0-----:R-:W2:Y:S04]  /*7cb00*/  LDL.LU R24, [R1+0xf90] ;  /* 0x000f900001187983 */ /* 0x001ea80000300800 */
[----:B------:R-:W2:Y:S04]  /*7cb10*/  LDL.LU R25, [R1+0xf94] ;  /* 0x000f940001197983 */ /* 0x000ea80000300800 */
[----:B------:R-:W2:Y:S04]  /*7cb20*/  LDL.LU R26, [R1+0xf98] ;  /* 0x000f9800011a7983 */ /* 0x000ea80000300800 */
[----:B------:R-:W2:Y:S01]  /*7cb30*/  LDL.LU R27, [R1+0xf9c] ;  /* 0x000f9c00011b7983 */ /* 0x000ea20000300800 */
[----:B----4-:R-:W-:Y:S03]  /*7cb40*/  HMMA.16816.F32.BF16 R4, R8, R4, R16 ;  /* 0x000000040804723c */ /* 0x010fe60000041810 */
[----:B------:R-:W4:Y:S04]  /*7cb50*/  LDL.LU.64 R18, [R1+0xad48] ;  /* 0x00ad480001127983 */ /* 0x000f280000300a00 */
[----:B------:R-:W4:-:S15]  /*7cb60*/  LDL.LU.64 R16, [R1+0xad40] ;  /* 0x00ad400001107983 */ /* 0x000f1e0000300a00 */
[----:B------:R-:W-:-:S01]  /*7cb70*/  NOP ;  /* 0x0000000000007918 */ /* 0x000fc20000000000 */
        /* <DEDUP_REMOVED lines=17> */
[----:B------:R-:W4:Y:S01]  /*7cc90*/  LDL.LU.64 R4, [R1+0xad08] ;  /* 0x00ad080001047983 */ /* 0x000f220000300a00 */
[C---:B--2---:R-:W-:Y:S03]  /*7cca0*/  HMMA.16816.F32.BF16 R24, R8.reuse, R12, R24 ;  /* 0x0000000c0818723c */ /* 0x044fe60000041818 */
[----:B------:R-:W-:Y:S04]  /*7ccb0*/  STL [R1+0xac1c], R0 ;  /* 0x00ac1c0001007387 */ /* 0x000fe80000100800 */
[----:B------:R-:W-:Y:S01]  /*7ccc0*/  STL [R1+0xac18], R2 ;  /* 0x00ac180201007387 */ /* 0x000fe20000100800 */
[----:B----4-:R-:W-:Y:S03]  /*7ccd0*/  HMMA.16816.F32.BF16 R12, R8, R4, R16 ;  /* 0x00000004080c723c */ /* 0x010fe60000041810 */
[----:B------:R-:W2:-:S12]  /*7cce0*/  LDL.LU R4, [R1+0x480] ;  /* 0x0004800001047983 */ /* 0x000e980000300800 */
[----:B------:R-:W-:Y:S04]  /*7ccf0*/  STL.64 [R1+0xf90], R24 ;  /* 0x000f901801007387 */ /* 0x000fe80000100a00 */
[----:B------:R-:W-:Y:S04]  /*7cd00*/  STL.64 [R1+0xf98], R26 ;  /* 0x000f981a01007387 */ /* 0x000fe80000100a00 */
[----:B------:R-:W-:Y:S04]  /*7cd10*/  STL.64 [R1+0xf80], R12 ;  /* 0x000f800c01007387 */ /* 0x000fe80000100a00 */
[----:B------:R-:W-:Y:S04]  /*7cd20*/  STL.64 [R1+0xf88], R14 ;  /* 0x000f880e01007387 */ /* 0x000fe80000100a00 */
[----:B------:R-:W2:Y:S04]  /*7cd30*/  LDL.LU R5, [R1+0x484] ;  /* 0x0004840001057983 */ /* 0x000ea80000300800 */
[----:B------:R-:W4:Y:S04]  /*7cd40*/  LDL.LU R6, [R1+0x488] ;  /* 0x0004880001067983 */ /* 0x000f280000300800 */
[----:B------:R-:W4:Y:S04]  /*7cd50*/  LDL.LU R7, [R1+0x48c] ;  /* 0x00048c0001077983 */ /* 0x000f280000300800 */
[----:B------:R-:W3:Y:S04]  /*7cd60*/  LDL.64 R20, [R1+0x110] ;  /* 0x0001100001147983 */ /* 0x000ee80000100a00 */
[----:B---3--:R-:W-:Y:S04]  /*7cd70*/  STL.64 [R1+0xaca8], R20 ;  /* 0x00aca81401007387 */ /* 0x008fe80000100a00 */
[----:B------:R-:W3:Y:S04]  /*7cd80*/  LDL.64 R16, [R1+0x100] ;  /* 0x0001000001107983 */ /* 0x000ee80000100a00 */
[----:B---3--:R0:W-:Y:S04]  /*7cd90*/  STL.64 [R1+0xaca0], R16 ;  /* 0x00aca01001007387 */ /* 0x0081e80000100a00 */
[----:B0-----:R-:W3:Y:S04]  /*7cda0*/  LDL.LU R16, [R1+0xf30] ;  /* 0x000f300001107983 */ /* 0x001ee80000300800 */
[----:B------:R-:W3:Y:S04]  /*7cdb0*/  LDL.LU R17, [R1+0xf34] ;  /* 0x000f340001117983 */ /* 0x000ee80000300800 */
[----:B------:R-:W2:Y:S04]  /*7cdc0*/  LDL.LU R18, [R1+0xf38] ;  /* 0x000f380001127983 */ /* 0x000ea80000300800 */
[----:B------:R-:W2:Y:S04]  /*7cdd0*/  LDL.LU R19, [R1+0xf3c] ;  /* 0x000f3c0001137983 */ /* 0x000ea80000300800 */
[----:B------:R-:W4:Y:S04]  /*7cde0*/  LDL.LU R24, [R1+0xf70] ;  /* 0x000f700001187983 */ /* 0x000f280000300800 */
[----:B------:R-:W4:Y:S04]  /*7cdf0*/  LDL.LU R25, [R1+0xf74] ;  /* 0x000f740001197983 */ /* 0x000f280000300800 */
[----:B------:R-:W4:Y:S04]  /*7ce00*/  LDL.LU R26, [R1+0xf78] ;  /* 0x000f7800011a7983 */ /* 0x000f280000300800 */
[----:B------:R-:W4:Y:S04]  /*7ce10*/  LDL.LU R27, [R1+0xf7c] ;  /* 0x000f7c00011b7983 */ /* 0x000f280000300800 */
[----:B------:R-:W4:Y:S04]  /*7ce20*/  LDL.64 R12, [R1+0x150] ;  /* 0x00015000010c7983 */ /* 0x000f280000100a00 */
[----:B--2---:R-:W-:Y:S04]  /*7ce30*/  STL.64 [R1+0xacb8], R18 ;  /* 0x00acb81201007387 */ /* 0x004fe80000100a00 */
[----:B---3--:R0:W-:Y:S04]  /*7ce40*/  STL.64 [R1+0xacb0], R16 ;  /* 0x00acb01001007387 */ /* 0x0081e80000100a00 */
[----:B0-----:R-:W2:Y:S04]  /*7ce50*/  LDL.LU R16, [R1+0xf40] ;  /* 0x000f400001107983 */ /* 0x001ea80000300800 */
[----:B------:R-:W2:Y:S04]  /*7ce60*/  LDL.LU R17, [R1+0xf44] ;  /* 0x000f440001117983 */ /* 0x000ea80000300800 */
[----:B------:R-:W3:Y:S04]  /*7ce70*/  LDL.LU R18, [R1+0xf48] ;  /* 0x000f480001127983 */ /* 0x000ee80000300800 */
[----:B------:R-:W3:Y:S04]  /*7ce80*/  LDL.LU R19, [R1+0xf4c] ;  /* 0x000f4c0001137983 */ /* 0x000ee80000300800 */
[----:B---3--:R-:W-:Y:S04]  /*7ce90*/  STL.64 [R1+0xacc8], R18 ;  /* 0x00acc81201007387 */ /* 0x008fe80000100a00 */
[----:B--2---:R0:W-:Y:S02]  /*7cea0*/  STL.64 [R1+0xacc0], R16 ;  /* 0x00acc01001007387 */ /* 0x0041e40000100a00 */
[----:B0-----:R-:W-:-:S02]  /*7ceb0*/  IMAD.MOV.U32 R16, RZ, RZ, R23 ;  /* 0x000000ffff107224 */ /* 0x001fc400078e0017 */
[----:B------:R-:W-:-:S05]  /*7cec0*/  IMAD.MOV.U32 R17, RZ, RZ, R22 ;  /* 0x000000ffff117224 */ /* 0x000fca00078e0016 */
[----:B------:R-:W-:Y:S04]  /*7ced0*/  STL.64 [R1+0xacd8], R16 ;  /* 0x00acd81001007387 */ /* 0x000fe80000100a00 */
[----:B------:R-:W2:Y:S04]  /*7cee0*/  LDL.64 R20, [R1+0x120] ;  /* 0x0001200001147983 */ /* 0x000ea80000100a00 */
        /* <DEDUP_REMOVED lines=8> */
[----:B------:R-:W2:Y:S04]  /*7cf70*/  LDL R16, [R1+0x140] ;  /* 0x0001400001107983 */ /* 0x000ea80000100800 */
[----:B------:R-:W2:Y:S04]  /*7cf80*/  LDL R17, [R1+0x144] ;  /* 0x0001440001117983 */ /* 0x000ea80000100800 */
[----:B0-----:R-:W2:Y:S04]  /*7cf90*/  LDL.LU R20, [R1+0xf60] ;  /* 0x000f600001147983 */ /* 0x001ea80000300800 */
[----:B------:R-:W2:Y:S04]  /*7cfa0*/  LDL.LU R21, [R1+0xf64] ;  /* 0x000f640001157983 */ /* 0x000ea80000300800 */
[----:B------:R-:W2:Y:S04]  /*7cfb0*/  LDL.LU R22, [R1+0xf68] ;  /* 0x000f680001167983 */ /* 0x000ea80000300800 */
[----:B------:R-:W2:Y:S04]  /*7cfc0*/  LDL.LU R23, [R1+0xf6c] ;  /* 0x000f6c0001177983 */ /* 0x000ea80000300800 */
[----:B------:R-:W-:Y:S04]  /*7cfd0*/  STL.64 [R1+0xac70], R6 ;  /* 0x00ac700601007387 */ /* 0x000fe80000100a00 */
[----:B------:R0:W-:Y:S04]  /*7cfe0*/  STL.64 [R1+0xac68], R4 ;  /* 0x00ac680401007387 */ /* 0x0001e80000100a00 */
[----:B0-----:R-:W3:Y:S01]  /*7cff0*/  LDL.64 R4, [R1+0xf0] ;  /* 0x0000f00001047983 */ /* 0x001ee20000100a00 */
[----:B------:R-:W-:-:S03]  /*7d000*/  IMAD.MOV.U32 R3, RZ, RZ, R13 ;  /* 0x000000ffff037224 */ /* 0x000fc600078e000d */
[----:B---3--:R0:W-:Y:S04]  /*7d010*/  STL.64 [R1+0xac90], R4 ;  /* 0x00ac900401007387 */ /* 0x0081e80000100a00 */
[----:B0-----:R-:W3:Y:S04]  /*7d020*/  LDL.LU R4, [R1+0xf20] ;  /* 0x000f200001047983 */ /* 0x001ee80000300800 */
[----:B------:R-:W3:Y:S04]  /*7d030*/  LDL.LU R5, [R1+0xf24] ;  /* 0x000f240001057983 */ /* 0x000ee80000300800 */
[----:B------:R-:W3:Y:S04]  /*7d040*/  LDL.LU R6, [R1+0xf28] ;  /* 0x000f280001067983 */ /* 0x000ee80000300800 */
[----:B------:R-:W3:Y:S04]  /*7d050*/  LDL.LU R7, [R1+0xf2c] ;  /* 0x000f2c0001077983 */ /* 0x000ee80000300800 */
[----:B------:R-:W-:Y:S04]  /*7d060*/  STL.64 [R1+0xf70], R24 ;  /* 0x000f701801007387 */ /* 0x000fe80000100a00 */
[----:B------:R0:W-:Y:S04]  /*7d070*/  STL.64 [R1+0xf78], R26 ;  /* 0x000f781a01007387 */ /* 0x0001e80000100a00 */
[----:B0-----:R-:W4:Y:S04]  /*7d080*/  LDL.LU R27, [R1+0xad00] ;  /* 0x00ad0000011b7983 */ /* 0x001f280000300800 */
[----:B------:R-:W3:Y:S01]  /*7d090*/  LDL.LU.64 R24, [R1+0xacf8] ;  /* 0x00acf80001187983 */ /* 0x000ee20000300a00 */
[----:B------:R-:W-:-:S03]  /*7d0a0*/  IMAD.MOV.U32 R26, RZ, RZ, R12 ;  /* 0x000000ffff1a7224 */ /* 0x000fc600078e000c */
[----:B------:R-:W4:Y:S04]  /*7d0b0*/  LDL.LU R12, [R1+0xc90] ;  /* 0x000c9000010c7983 */ /* 0x000f280000300800 */
[----:B------:R-:W4:Y:S04]  /*7d0c0*/  LDL.LU R13, [R1+0xc94] ;  /* 0x000c9400010d7983 */ /* 0x000f280000300800 */
[----:B------:R-:W3:Y:S04]  /*7d0d0*/  LDL.LU R14, [R1+0xc98] ;  /* 0x000c9800010e7983 */ /* 0x000ee80000300800 */
[----:B------:R-:W3:Y:S01]  /*7d0e0*/  LDL.LU R15, [R1+0xc9c] ;  /* 0x000c9c00010f7983 */ /* 0x000ee20000300800 */
[----:B--2---:R-:W-:Y:S03]  /*7d0f0*/  HMMA.16816.F32.BF16 R16, R8, R16, R20 ;  /* 0x000000100810723c */ /* 0x004fe60000041814 */
[----:B---3--:R-:W-:Y:S04]  /*7d100*/  STL.64 [R1+0xac38], R14 ;  /* 0x00ac380e01007387 */ /* 0x008fe80000100a00 */
[----:B----4-:R0:W-:Y:S02]  /*7d110*/  STL.64 [R1+0xac30], R12 ;  /* 0x00ac300c01007387 */ /* 0x0101e40000100a00 */
[----:B0-----:R-:W-:-:S02]  /*7d120*/  IMAD.MOV.U32 R12, RZ, RZ, R28 ;  /* 0x000000ffff0c7224 */ /* 0x001fc400078e001c */
[----:B------:R-:W-:Y:S01]  /*7d130*/  IMAD.MOV.U32 R13, RZ, RZ, R27 ;  /* 0x000000ffff0d7224 */ /* 0x000fe200078e001b */
[----:B------:R-:W2:Y:S04]  /*7d140*/  LDL.LU R28, [R1+0xacf0] ;  /* 0x00acf000011c7983 */ /* 0x000ea80000300800 */
        /* <DEDUP_REMOVED lines=9> */
[----:B------:R-:W3:Y:S04]  /*7d1e0*/  LDL.LU R14, [R1+0xf18] ;  /* 0x000f1800010e7983 */ /* 0x000ee80000300800 */
[----:B------:R-:W3:Y:S04]  /*7d1f0*/  LDL.LU R15, [R1+0xf1c] ;  /* 0x000f1c00010f7983 */ /* 0x000ee80000300800 */
[----:B------:R-:W-:Y:S04]  /*7d200*/  STL [R1+0xac24], R3 ;  /* 0x00ac240301007387 */ /* 0x000fe80000100800 */
[----:B------:R-:W-:Y:S04]  /*7d210*/  STL [R1+0xac20], R26 ;  /* 0x00ac201a01007387 */ /* 0x000fe80000100800 */
[----:B------:R-:W4:Y:S04]  /*7d220*/  LDL.LU.64 R22, [R1+0xace8] ;  /* 0x00ace80001167983 */ /* 0x000f280000300a00 */
[----:B------:R-:W4:Y:S04]  /*7d230*/  LDL.LU.64 R20, [R1+0xace0] ;  /* 0x00ace00001147983 */ /* 0x000f280000300a00 */
[----:B------:R0:W-:Y:S04]  /*7d240*/  STL.64 [R1+0xf60], R16 ;  /* 0x000f601001007387 */ /* 0x0001e80000100a00 */
[----:B------:R4:W-:Y:S04]  /*7d250*/  STL.64 [R1+0xf68], R18 ;  /* 0x000f681201007387 */ /* 0x0009e80000100a00 */
[----:B0-----:R-:W4:Y:S02]  /*7d260*/  LDL.LU.64 R16, [R1+0xacd8] ;  /* 0x00acd80001107983 */ /* 0x001f240000300a00 */
        /* <DEDUP_REMOVED lines=19> */
[----:B------:R-:W-:Y:S04]  /*7d3a0*/  STL.64 [R1+0xf38], R18 ;  /* 0x000f381201007387 */ /* 0x000fe80000100a00 */
[----:B0-----:R-:W2:Y:S01]  /*7d3b0*/  LDL.LU.64 R16, [R1+0xaca0] ;  /* 0x00aca00001107983 */ /* 0x001ea20000300a00 */
[----:B------:R-:W-:Y:S02]  /*7d3c0*/  IMAD.MOV.U32 R0, RZ, RZ, R20 ;  /* 0x000000ffff007224 */ /* 0x000fe400078e0014 */
[----:B------:R-:W-:-:S02]  /*7d3d0*/  IMAD.MOV.U32 R22, RZ, RZ, R21 ;  /* 0x000000ffff167224 */ /* 0x000fc400078e0015 */
[----:B------:R-:W4:Y:S01]  /*7d3e0*/  LDL.LU.64 R20, [R1+0xac98] ;  /* 0x00ac980001147983 */ /* 0x000f220000300a00 */
[----:B--2---:R-:W-:-:S15]  /*7d3f0*/  HMMA.16816.F32.BF16 R4, R8, R16, R4 ;  /* 0x000000100804723c */ /* 0x004fde0000041804 */
[----:B------:R-:W-:-:S08]  /*7d400*/  NOP ;  /* 0x0000000000007918 */ /* 0x000fd00000000000 */
[----:B------:R0:W-:Y:S04]  /*7d410*/  STL.64 [R1+0xf20], R4 ;  /* 0x000f200401007387 */ /* 0x0001e80000100a00 */
[----:B------:R-:W-:Y:S04]  /*7d420*/  STL.64 [R1+0xf28], R6 ;  /* 0x000f280601007387 */ /* 0x000fe80000100a00 */
[----:B0-----:R-:W3:Y:S01]  /*7d430*/  LDL.LU.64 R4, [R1+0xac90] ;  /* 0x00ac900001047983 */ /* 0x001ee20000300a00 */
[----:B------:R-:W-:Y:S01]  /*7d440*/  MOV R23, R16 ;  /* 0x0000001000177202 */ /* 0x000fe20000000f00 */
[----:B------:R-:W-:-:S02]  /*7d450*/  IMAD.MOV.U32 R19, RZ, RZ, R17 ;  /* 0x000000ffff137224 */ /* 0x000fc400078e0011 */
[----:B------:R-:W2:Y:S01]  /*7d460*/  LDL.LU.64 R16, [R1+0xac88] ;  /* 0x00ac880001107983 */ /* 0x000ea20000300a00 */
[----:B---3--:R-:W-:Y:S06]  /*7d470*/  HMMA.16816.F32.BF16 R12, R8, R4, R12 ;  /* 0x00000004080c723c */ /* 0x008fec000004180c */
[----:B------:R-:W-:Y:S02]  /*7d480*/  IMAD.MOV.U32 R3, RZ, RZ, R4 ;  /* 0x000000ffff037224 */ /* 0x000fe400078e0004 */
[----:B------:R-:W-:-:S15]  /*7d490*/  IMAD.MOV.U32 R26, RZ, RZ, R5 ;  /* 0x000000ffff1a7224 */ /* 0x000fde00078e0005 */
[----:B------:R-:W-:Y:S04]  /*7d4a0*/  STL.64 [R1+0xf10], R12 ;  /* 0x000f100c01007387 */ /* 0x000fe80000100a00 */
[----:B------:R0:W-:Y:S04]  /*7d4b0*/  STL.64 [R1+0xf18], R14 ;  /* 0x000f180e01007387 */ /* 0x0001e80000100a00 */
[----:B0-----:R-:W3:Y:S04]  /*7d4c0*/  LDL.LU.64 R14, [R1+0xac80] ;  /* 0x00ac8000010e7983 */ /* 0x001ee80000300a00 */
[----:B------:R-:W3:Y:S04]  /*7d4d0*/  LDL.LU.64 R12, [R1+0xac78] ;  /* 0x00ac7800010c7983 */ /* 0x000ee80000300a00 */
[----:B------:R-:W2:Y:S04]  /*7d4e0*/  LDL.LU.64 R6, [R1+0xac70] ;  /* 0x00ac700001067983 */ /* 0x000ea80000300a00 */
[----:B------:R-:W2:Y:S02]  /*7d4f0*/  LDL.LU.64 R4, [R1+0xac68] ;  /* 0x00ac680001047983 */ /* 0x000ea40000300a00 */
[----:B--2---:R-:W-:Y:S02]  /*7d500*/  HMMA.16816.F32.BF16 R8, R8, R16, R4 ;  /* 0x000000100808723c */ /* 0x004fe40000041804 */
        /* <DEDUP_REMOVED lines=8> */
[----:B------:R-:W4:Y:S04]  /*7d590*/  LDL.LU R11, [R1+0x3ec] ;  /* 0x0003ec00010b7983 */ /* 0x000f280000300800 */
[----:B------:R-:W-:Y:S04]  /*7d5a0*/  STL [R1+0xac48], R19 ;  /* 0x00ac481301007387 */ /* 0x000fe80000100800 */
[----:B------:R0:W-:Y:S04]  /*7d5b0*/  STL.64 [R1+0xac40], R16 ;  /* 0x00ac401001007387 */ /* 0x0001e80000100a00 */
[----:B0-----:R-:W2:Y:S04]  /*7d5c0*/  LDL.LU R16, [R1+0xf00] ;  /* 0x000f000001107983 */ /* 0x001ea80000300800 */
[----:B------:R-:W2:Y:S04]  /*7d5d0*/  LDL.LU R17, [R1+0xf04] ;  /* 0x000f040001117983 */ /* 0x000ea80000300800 */
[----:B------:R-:W2:Y:S01]  /*7d5e0*/  LDL.LU R18, [R1+0xf08] ;  /* 0x000f080001127983 */ /* 0x000ea20000300800 */
[----:B---3--:R-:W-:-:S15]  /*7d5f0*/  HMMA.16816.F32.BF16 R12, R4, R24, R12 ;  /* 0x00000018040c723c */ /* 0x008fde000004180c */
[----:B------:R-:W-:-:S08]  /*7d600*/  NOP ;  /* 0x0000000000007918 */ /* 0x000fd00000000000 */
[----:B------:R0:W-:Y:S04]  /*7d610*/  STL.64 [R1+0x3f0], R12 ;  /* 0x0003f00c01007387 */ /* 0x0001e80000100a00 */
[----:B------:R-:W-:Y:S04]  /*7d620*/  STL.64 [R1+0x3f8], R14 ;  /* 0x0003f80e01007387 */ /* 0x000fe80000100a00 */
[----:B0-----:R-:W2:Y:S01]  /*7d630*/  LDL.LU.64 R12, [R1+0xac50] ;  /* 0x00ac5000010c7983 */ /* 0x001ea20000300a00 */
[----:B----4-:R-:W-:Y:S03]  /*7d640*/  HMMA.16816.F32.BF16 R8, R4, R20, R8 ;  /* 0x000000140408723c */ /* 0x010fe60000041808 */
[----:B------:R0:W-:Y:S04]  /*7d650*/  STL.64 [R1+0xabd8], R24 ;  /* 0x00abd81801007387 */ /* 0x0001e80000100a00 */
[----:B------:R-:W-:Y:S01]  /*7d660*/  STL.64 [R1+0xac28], R26 ;  /* 0x00ac281a01007387 */ /* 0x000fe20000100a00 */
[----:B------:R-:W-:-:S03]  /*7d670*/  IMAD.MOV.U32 R19, RZ, RZ, R28 ;  /* 0x000000ffff137224 */ /* 0x000fc600078e001c */
[----:B0-----:R-:W3:-:S12]  /*7d680*/  LDL.64 R24, [R1+0x1a0] ;  /* 0x0001a00001187983 */ /* 0x001ed80000100a00 */
[----:B------:R-:W-:Y:S04]  /*7d690*/  STL.64 [R1+0x3e0], R8 ;  /* 0x0003e00801007387 */ /* 0x000fe80000100a00 */
[----:B------:R-:W-:Y:S01]  /*7d6a0*/  STL [R1+0x3e8], R10 ;  /* 0x0003e80a01007387 */ /* 0x000fe20000100800 */
[----:B------:R-:W-:-:S03]  /*7d6b0*/  IMAD.MOV.U32 R28, RZ, RZ, R11 ;  /* 0x000000ffff1c7224 */ /* 0x000fc600078e000b */
[----:B------:R-:W0:Y:S04]  /*7d6c0*/  LDSM.16.MT88.4 R8, [R29+UR4+0x4180] ;  /* 0x004180041d08783b */ /* 0x000e280008004200 */
[----:B------:R-:W-:Y:S04]  /*7d6d0*/  STL [R1+0x9970], R28 ;  /* 0x0099701c01007387 */ /* 0x000fe80000100800 */
[----:B0-----:R-:W-:Y:S04]  /*7d6e0*/  STL.64 [R1+0xaa10], R10 ;  /* 0x00aa100a01007387 */ /* 0x001fe80000100a00 */
[----:B------:R0:W-:Y:S04]  /*7d6f0*/  STL.64 [R1+0xaa08], R8 ;  /* 0x00aa080801007387 */ /* 0x0001e80000100a00 */
[----:B0-----:R-:W4:Y:S04]  /*7d700*/  LDL.64 R8, [R1+0x130] ;  /* 0x0001300001087983 */ /* 0x001f280000100a00 */
[----:B------:R-:W-:Y:S01]  /*7d710*/  STL [R1+0x9e08], R29 ;  /* 0x009e081d01007387 */ /* 0x000fe20000100800 */
[----:B--2---:R-:W-:Y:S03]  /*7d720*/  HMMA.16816.F32.BF16 R12, R4, R12, R16 ;  /* 0x0000000c040c723c */ /* 0x004fe60000041810 */
[----:B------:R-:W2:Y:S04]  /*7d730*/  LDL.LU R19, [R1+0xac48] ;  /* 0x00ac480001137983 */ /* 0x000ea80000300800 */
[----:B------:R-:W2:-:S15]  /*7d740*/  LDL.LU.64 R16, [R1+0xac40] ;  /* 0x00ac400001107983 */ /* 0x000e9e0000300a00 */
[----:B------:R-:W-:-:S01]  /*7d750*/  NOP ;  /* 0x0000000000007918 */ /* 0x000fc20000000000 */
[----:B------:R-:W-:Y:S04]  /*7d760*/  STL.64 [R1+0xca0], R12 ;  /* 0x000ca00c01007387 */ /* 0x000fe80000100a00 */
[----:B------:R0:W-:Y:S04]  /*7d770*/  STL.64 [R1+0xca8], R14 ;  /* 0x000ca80e01007387 */ /* 0x0001e80000100a00 */
[----:B0-----:R-:W4:Y:S04]  /*7d780*/  LDL.LU.64 R14, [R1+0xac38] ;  /* 0x00ac3800010e7983 */ /* 0x001f280000300a00 */
[----:B------:R-:W4:Y:S01]  /*7d790*/  LDL.LU.64 R12, [R1+0xac30] ;  /* 0x00ac3000010c7983 */ /* 0x000f220000300a00 */
[----:B---3--:R-:W-:-:S03]  /*7d7a0*/  IMAD.MOV.U32 R11, RZ, RZ, R25 ;  /* 0x000000ffff0b7224 */ /* 0x008fc600078e0019 */
[----:B------:R-:W3:Y:S01]  /*7d7b0*/  LDL.LU.64 R26, [R1+0xac28] ;  /* 0x00ac2800011a7983 */ /* 0x000ee20000300a00 */
[----:B----4-:R-:W-:-:S15]  /*7d7c0*/  HMMA.16816.F32.BF16 R12, R4, R24, R12 ;  /* 0x00000018040c723c */ /* 0x010fde000004180c */
[----:B------:R-:W-:-:S08]  /*7d7d0*/  NOP ;  /* 0x0000000000007918 */ /* 0x000fd00000000000 */
[----:B------:R-:W-:Y:S04]  /*7d7e0*/  STL.64 [R1+0xc90], R12 ;  /* 0x000c900c01007387 */ /* 0x000fe80000100a00 */
[----:B------:R-:W-:Y:S04]  /*7d7f0*/  STL [R1+0xc98], R14 ;  /* 0x000c980e01007387 */ /* 0x000fe80000100800 */
[----:B------:R-:W-:Y:S04]  /*7d800*/  STL [R1+0xabf8], R11 ;  /* 0x00abf80b01007387 */ /* 0x000fe80000100800 */
[----:B------:R0:W-:Y:S01]  /*7d810*/  STL.64 [R1+0xabf0], R8 ;  /* 0x00abf00801007387 */ /* 0x0001e20000100a00 */
[----:B------:R-:W-:-:S03]  /*7d820*/  IMAD.MOV.U32 R28, RZ, RZ, R15 ;  /* 0x000000ffff1c7224 */ /* 0x000fc600078e000f */
[----:B0-----:R-:W4:Y:S04]  /*7d830*/  LDL.64 R8, [R1+0x190] ;  /* 0x0001900001087983 */ /* 0x001f280000100a00 */
[----:B------:R-:W2:Y:S04]  /*7d840*/  LDL.LU R12, [R1+0x3d0] ;  /* 0x0003d000010c7983 */ /* 0x000ea80000300800 */
[----:B------:R-:W2:Y:S04]  /*7d850*/  LDL.LU R13, [R1+0x3d4] ;  /* 0x0003d400010d7983 */ /* 0x000ea80000300800 */
[----:B------:R-:W3:Y:S04]  /*7d860*/  LDL.LU R14, [R1+0x3d8] ;  /* 0x0003d800010e7983 */ /* 0x000ee80000300800 */
[----:B------:R-:W3:Y:S04]  /*7d870*/  LDL.LU R15, [R1+0x3dc] ;  /* 0x0003dc00010f7983 */ /* 0x000ee80000300800 */
[----:B---3--:R-:W-:Y:S04]  /*7d880*/  STL.64 [R1+0xab30], R14 ;  /* 0x00ab300e01007387 */ /* 0x008fe80000100a00 */
        /* <DEDUP_REMOVED lines=8> */
[----:B------:R0:W-:Y:S04]  /*7d910*/  STL.64 [R1+0xab60], R12 ;  /* 0x00ab600c01007387 */ /* 0x0001e80000100a00 */
[----:B0-----:R-:W2:Y:S04]  /*7d920*/  LDL.LU R12, [R1+0xc80] ;  /* 0x000c8000010c7983 */ /* 0x001ea80000300800 */
[----:B------:R-:W2:Y:S04]  /*7d930*/  LDL.LU R13, [R1+0xc84] ;  /* 0x000c8400010d7983 */ /* 0x000ea80000300800 */
[----:B------:R-:W2:Y:S04]  /*7d940*/  LDL.LU R14, [R1+0xc88] ;  /* 0x000c8800010e7983 */ /* 0x000ea80000300800 */
[----:B------:R-:W2:Y:S01]  /*7d950*/  LDL.LU R15, [R1+0xc8c] ;  /* 0x000c8c00010f7983 */ /* 0x000ea20000300800 */
[----:B----4-:R-:W-:-:S03]  /*7d960*/  IMAD.MOV.U32 R23, RZ, RZ, R8 ;  /* 0x000000ffff177224 */ /* 0x010fc600078e0008 */
[----:B------:R-:W-:Y:S01]  /*7d970*/  STL [R1+0x9b00], R28 ;  /* 0x009b001c01007387 */ /* 0x000fe20000100800 */
[----:B------:R-:W-:Y:S02]  /*7d980*/  IMAD.MOV.U32 R18, RZ, RZ, R24 ;  /* 0x000000ffff127224 */ /* 0x000fe400078e0018 */
[----:B------:R-:W-:Y:S01]  /*7d990*/  IMAD.MOV.U32 R19, RZ, RZ, R9 ;  /* 0x000000ffff137224 */ /* 0x000fe200078e0009 */
[----:B--2---:R-:W-:-:S15]  /*7d9a0*/  HMMA.16816.F32.BF16 R12, R4, R8, R12 ;  /* 0x00000008040c723c */ /* 0x004fde000004180c */
[----:B------:R-:W-:-:S08]  /*7d9b0*/  NOP ;  /* 0x0000000000007918 */ /* 0x000fd00000000000 */
[----:B------:R0:W-:Y:S04]  /*7d9c0*/  STL.64 [R1+0xc80], R12 ;  /* 0x000c800c01007387 */ /* 0x0001e80000100a00 */
[----:B------:R-:W-:Y:S04]  /*7d9d0*/  STL.64 [R1+0xc88], R14 ;  /* 0x000c880e01007387 */ /* 0x000fe80000100a00 */
[----:B------:R-:W-:Y:S04]  /*7d9e0*/  STL [R1+0xab98], R23 ;  /* 0x00ab981701007387 */ /* 0x000fe80000100800 */
[----:B------:R-:W-:Y:S01]  /*7d9f0*/  STL.64 [R1+0xab90], R20 ;  /* 0x00ab901401007387 */ /* 0x000fe20000100a00 */
[----:B0-----:R-:W-:-:S02]  /*7da00*/  IMAD.MOV.U32 R12, RZ, RZ, R0 ;  /* 0x000000ffff0c7224 */ /* 0x001fc400078e0000 */
[----:B------:R-:W-:Y:S01]  /*7da10*/  IMAD.MOV.U32 R13, RZ, RZ, R22 ;  /* 0x000000ffff0d7224 */ /* 0x000fe200078e0016 */
[----:B------:R-:W2:Y:S04]  /*7da20*/  LDL.LU R0, [R1+0xac1c] ;  /* 0x00ac1c0001007983 */ /* 0x000ea80000300800 */
[----:B------:R-:W-:Y:S04]  /*7da30*/  STL.64 [R1+0xab78], R12 ;  /* 0x00ab780c01007387 */ /* 0x000fe80000100a00 */
[----:B------:R-:W-:Y:S04]  /*7da40*/  STL.64 [R1+0xab40], R18 ;  /* 0x00ab401201007387 */ /* 0x000fe80000100a00 */
[----:B------:R0:W-:Y:S04]  /*7da50*/  STL.64 [R1+0xab38], R16 ;  /* 0x00ab381001007387 */ /* 0x0001e80000100a00 */
[----:B0-----:R-:W4:Y:S04]  /*7da60*/  LDL.LU R16, [R1+0xbe0] ;  /* 0x000be00001107983 */ /* 0x001f280000300800 */
[----:B------:R-:W4:Y:S04]  /*7da70*/  LDL.LU R17, [R1+0xbe4] ;  /* 0x000be40001117983 */ /* 0x000f280000300800 */
[----:B------:R-:W2:Y:S04]  /*7da80*/  LDL.LU R18, [R1+0xbe8] ;  /* 0x000be80001127983 */ /* 0x000ea80000300800 */
[----:B------:R-:W2:Y:S04]  /*7da90*/  LDL.LU R19, [R1+0xbec] ;  /* 0x000bec0001137983 */ /* 0x000ea80000300800 */
[----:B------:R-:W3:Y:S04]  /*7daa0*/  LDL.LU R20, [R1+0xc20] ;  /* 0x000c200001147983 */ /* 0x000ee80000300800 */
[----:B------:R-:W3:Y:S04]  /*7dab0*/  LDL.LU R21, [R1+0xc24] ;  /* 0x000c240001157983 */ /* 0x000ee80000300800 */
[----:B------:R-:W4:Y:S04]  /*7dac0*/  LDL.LU R22, [R1+0xc28] ;  /* 0x000c280001167983 */ /* 0x000f280000300800 */
[----:B------:R-:W4:Y:S04]  /*7dad0*/  LDL.LU R23, [R1+0xc2c] ;  /* 0x000c2c0001177983 */ /* 0x000f280000300800 */
[----:B----4-:R-:W-:Y:S04]  /*7dae0*/  STL.64 [R1+0xaba8], R22 ;  /* 0x00aba81601007387 */ /* 0x010fe80000100a00 */
[----:B---3--:R0:W-:Y:S04]  /*7daf0*/  STL.64 [R1+0xaba0], R20 ;  /* 0x00aba01401007387 */ /* 0x0081e80000100a00 */
[----:B0-----:R-:W3:Y:S01]  /*7db00*/  LDL.64 R20, [R1+0x140] ;  /* 0x0001400001147983 */ /* 0x001ee20000100a00 */
[----:B------:R-:W-:Y:S01]  /*7db10*/  MOV R12, R2 ;  /* 0x00000002000c7202 */ /* 0x000fe20000000f00 */
[----:B------:R-:W-:-:S02]  /*7db20*/  IMAD.MOV.U32 R13, RZ, RZ, R27 ;  /* 0x000000ffff0d7224 */ /* 0x000fc400078e001b */
[----:B---3--:R0:W-:Y:S04]  /*7db30*/  STL.64 [R1+0xabb8], R20 ;  /* 0x00abb81401007387 */ /* 0x0081e80000100a00 */
[----:B------:R-:W3:Y:S04]  /*7db40*/  LDL.LU R2, [R1+0xac18] ;  /* 0x00ac180001027983 */ /* 0x000ee80000300800 */
[----:B------:R-:W4:Y:S04]  /*7db50*/  LDL.LU R24, [R1+0xc50] ;  /* 0x000c500001187983 */ /* 0x000f280000300800 */
[----:B------:R-:W4:Y:S01]  /*7db60*/  LDL.LU R25, [R1+0xc54] ;  /* 0x000c540001197983 */ /* 0x000f220000300800 */
[----:B0-----:R-:W-:-:S03]  /*7db70*/  IMAD.MOV.U32 R20, RZ, RZ, R26 ;  /* 0x000000ffff147224 */ /* 0x001fc600078e001a */
[----:B------:R-:W2:Y:S04]  /*7db80*/  LDL.LU R26, [R1+0xc58] ;  /* 0x000c5800011a7983 */ /* 0x000ea80000300800 */
[----:B------:R-:W2:Y:S04]  /*7db90*/  LDL.LU R27, [R1+0xc5c] ;  /* 0x000c5c00011b7983 */ /* 0x000ea80000300800 */
[----:B------:R-:W3:Y:S04]  /*7dba0*/  LDL.LU R8, [R1+0xc60] ;  /* 0x000c600001087983 */ /* 0x000ee80000300800 */
[----:B------:R-:W3:Y:S04]  /*7dbb0*/  LDL.LU R9, [R1+0xc64] ;  /* 0x000c640001097983 */ /* 0x000ee80000300800 */
[----:B------:R-:W4:Y:S04]  /*7dbc0*/  LDL.LU R10, [R1+0xc68] ;  /* 0x000c6800010a7983 */ /* 0x000f280000300800 */
[----:B------:R-:W4:Y:S04]  /*7dbd0*/  LDL.LU R11, [R1+0xc6c] ;  /* 0x000c6c00010b7983 */ /* 0x000f280000300800 */
[----:B----4-:R-:W-:Y:S04]  /*7dbe0*/  STL.64 [R1+0xac08], R10 ;  /* 0x00ac080a01007387 */ /* 0x010fe80000100a00 */
[----:B---3--:R-:W-:Y:S04]  /*7dbf0*/  STL.64 [R1+0xac00], R8 ;  /* 0x00ac000801007387 */ /* 0x008fe80000100a00 */
[----:B--2---:R-:W-:Y:S04]  /*7dc00*/  STL.64 [R1+0xabe8], R26 ;  /* 0x00abe81a01007387 */ /* 0x004fe80000100a00 */
[----:B------:R0:W-:Y:S04]  /*7dc10*/  STL.64 [R1+0xabe0], R24 ;  /* 0x00abe01801007387 */ /* 0x0001e80000100a00 */
[----:B0-----:R-:W2:Y:S01]  /*7dc20*/  LDL.64 R24, [R1+0x170] ;  /* 0x0001700001187983 */ /* 0x001ea20000100a00 */
[----:B------:R-:W-:-:S03]  /*7dc30*/  IMAD.MOV.U32 R21, RZ, RZ, R3 ;  /* 0x000000ffff157224 */ /* 0x000fc600078e0003 */
        /* <DEDUP_REMOVED lines=16> */
[----:B------:R-:W2:Y:S04]  /*7dd40*/  LDL.LU R14, [R1+0xc48] ;  /* 0x000c4800010e7983 */ /* 0x000ea80000300800 */
[----:B------:R-:W2:Y:S04]  /*7dd50*/  LDL.LU R15, [R1+0xc4c] ;  /* 0x000c4c00010f7983 */ /* 0x000ea80000300800 */
[----:B------:R-:W-:Y:S04]  /*7dd60*/  STL.64 [R1+0xab58], R18 ;  /* 0x00ab581201007387 */ /* 0x000fe80000100a00 */
[----:B------:R0:W-:Y:S04]  /*7dd70*/  STL.64 [R1+0xab50], R16 ;  /* 0x00ab501001007387 */ /* 0x0001e80000100a00 */
[----:B0-----:R-:W4:Y:S04]  /*7dd80*/  LDL.LU R16, [R1+0xbf0] ;  /* 0x000bf00001107983 */ /* 0x001f280000300800 */
[----:B------:R-:W4:Y:S04]  /*7dd90*/  LDL.LU R17, [R1+0xbf4] ;  /* 0x000bf40001117983 */ /* 0x000f280000300800 */
[----:B------:R-:W3:Y:S04]  /*7dda0*/  LDL.LU R18, [R1+0xbf8] ;  /* 0x000bf80001127983 */ /* 0x000ee80000300800 */
[----:B------:R-:W3:Y:S01]  /*7ddb0*/  LDL.LU R19, [R1+0xbfc] ;  /* 0x000bfc0001137983 */ /* 0x000ee20000300800 */
[----:B------:R-:W-:-:S02]  /*7ddc0*/  IMAD.MOV.U32 R8, RZ, RZ, R2 ;  /* 0x000000ffff087224 */ /* 0x000fc400078e0002 */
[----:B------:R-:W-:-:S07]  /*7ddd0*/  IMAD.MOV.U32 R9, RZ, RZ, R0 ;  /* 0x000000ffff097224 */ /* 0x000fce00078e0000 */
[C---:B------:R-:W-:Y:S01]  /*7dde0*/  HMMA.16816.F32.BF16 R8, R4.reuse, R8, R24 ;  /* 0x000000080408723c */ /* 0x040fe20000041818 */
[----:B---3--:R-:W-:Y:S04]  /*7ddf0*/  STL.64 [R1+0xab70], R18 ;  /* 0x00ab701201007387 */ /* 0x008fe80000100a00 */
[----:B----4-:R0:W-:Y:S04]  /*7de00*/  STL.64 [R1+0xab68], R16 ;  /* 0x00ab681001007387 */ /* 0x0101e80000100a00 */
        /* <DEDUP_REMOVED lines=10> */
[----:B------:R-:W4:Y:S04]  /*7deb0*/  LDL.LU.64 R24, [R1+0xac10] ;  /* 0x00ac100001187983 */ /* 0x000f280000300a00 */
[----:B------:R-:W-:Y:S04]  /*7dec0*/  STL.64 [R1+0xc70], R8 ;  /* 0x000c700801007387 */ /* 0x000fe80000100a00 */
[----:B------:R0:W-:Y:S04]  /*7ded0*/  STL.64 [R1+0xc78], R10 ;  /* 0x000c780a01007387 */ /* 0x0001e80000100a00 */
[----:B0-----:R-:W4:Y:S04]  /*7dee0*/  LDL.LU.64 R10, [R1+0xac08] ;  /* 0x00ac0800010a7983 */ /* 0x001f280000300a00 */
[----:B------:R-:W4:Y:S02]  /*7def0*/  LDL.LU.64 R8, [R1+0xac00] ;  /* 0x00ac000001087983 */ /* 0x000f240000300a00 */
[----:B----4-:R-:W-:Y:S06]  /*7df00*/  HMMA.16816.F32.BF16 R8, R4, R24, R8 ;  /* 0x000000180408723c */ /* 0x010fec0000041808 */
[----:B------:R-:W-:-:S15]  /*7df10*/  IMAD.MOV.U32 R3, RZ, RZ, R25 ;  /* 0x000000ffff037224 */ /* 0x000fde00078e0019 */
[----:B------:R-:W-:-:S02]  /*7df20*/  NOP ;  /* 0x0000000000007918 */ /* 0x000fc40000000000 */
[----:B------:R-:W-:Y:S04]  /*7df30*/  STL.64 [R1+0xc60], R8 ;  /* 0x000c600801007387 */ /* 0x000fe80000100a00 */
[----:B------:R0:W-:Y:S04]  /*7df40*/  STL.64 [R1+0xc68], R10 ;  /* 0x000c680a01007387 */ /* 0x0001e80000100a00 */
[----:B0-----:R-:W4:Y:S04]  /*7df50*/  LDL.LU R11, [R1+0xabf8] ;  /* 0x00abf800010b7983 */ /* 0x001f280000300800 */
[----:B------:R-:W3:Y:S01]  /*7df60*/  LDL.LU.64 R8, [R1+0xabf0] ;  /* 0x00abf00001087983 */ /* 0x000ee20000300a00 */
[----:B------:R-:W-:-:S03]  /*7df70*/  IMAD.MOV.U32 R10, RZ, RZ, R24 ;  /* 0x000000ffff0a7224 */ /* 0x000fc600078e0018 */
[----:B------:R-:W2:Y:S04]  /*7df80*/  LDL.LU.64 R26, [R1+0xabe8] ;  /* 0x00abe800011a7983 */ /* 0x000ea80000300a00 */
[----:B------:R-:W2:Y:S02]  /*7df90*/  LDL.LU.64 R24, [R1+0xabe0] ;  /* 0x00abe00001187983 */ /* 0x000ea40000300a00 */
[----:B--2---:R-:W-:-:S15]  /*7dfa0*/  HMMA.16816.F32.BF16 R24, R4, R20, R24 ;  /* 0x000000140418723c */ /* 0x004fde0000041818 */
[----:B------:R-:W-:-:S08]  /*7dfb0*/  NOP ;  /* 0x0000000000007918 */ /* 0x000fd00000000000 */
[----:B------:R0:W-:Y:S04]  /*7dfc0*/  STL.64 [R1+0xc50], R24 ;  /* 0x000c501801007387 */ /* 0x0001e80000100a00 */
[----:B------:R1:W-:Y:S04]  /*7dfd0*/  STL.64 [R1+0xc58], R26 ;  /* 0x000c581a01007387 */ /* 0x0003e80000100a00 */
[----:B0-----:R-:W2:Y:S01]  /*7dfe0*/  LDL.LU.64 R24, [R1+0xabd8] ;  /* 0x00abd80001187983 */ /* 0x001ea20000300a00 */
[----:B-1----:R-:W-:Y:S02]  /*7dff0*/  IMAD.MOV.U32 R27, RZ, RZ, R20 ;  /* 0x000000ffff1b7224 */ /* 0x002fe400078e0014 */
[----:B------:R-:W-:-:S02]  /*7e000*/  IMAD.MOV.U32 R26, RZ, RZ, R21 ;  /* 0x000000ffff1a7224 */ /* 0x000fc400078e0015 */
[----:B------:R-:W4:Y:S02]  /*7e010*/  LDL.LU.64 R20, [R1+0xabd0] ;  /* 0x00abd00001147983 */ /* 0x000f240000300a00 */
        /* <DEDUP_REMOVED lines=10> */
[----:B------:R0:W-:Y:S04]  /*7e0c0*/  STL.64 [R1+0xc30], R12 ;  /* 0x000c300c01007387 */ /* 0x0001e80000100a00 */
[----:B------:R1:W-:Y:S04]  /*7e0d0*/  STL.64 [R1+0xc38], R14 ;  /* 0x000c380e01007387 */ /* 0x0003e80000100a00 */
[----:B0-----:R-:W1:Y:S04]  /*7e0e0*/  LDL.LU.64 R12, [R1+0xabb0] ;  /* 0x00abb000010c7983 */ /* 0x001e680000300a00 */
[----:B------:R-:W3:Y:S04]  /*7e0f0*/  LDL.LU.64 R22, [R1+0xaba8] ;  /* 0x00aba80001167983 */ /* 0x000ee80000300a00 */
[----:B------:R-:W3:Y:S02]  /*7e100*/  LDL.LU.64 R20, [R1+0xaba0] ;  /* 0x00aba00001147983 */ /* 0x000ee40000300a00 */
[C---:B---3--:R-:W-:Y:S06]  /*7e110*/  HMMA.16816.F32.BF16 R20, R4.reuse, R8, R20 ;  /* 0x000000080414723c */ /* 0x048fec0000041814 */
[----:B-1----:R-:W-:-:S15]  /*7e120*/  HMMA.16816.F32.BF16 R12, R4, R12, R16 ;  /* 0x0000000c040c723c */ /* 0x002fde0000041810 */
[----:B------:R-:W-:-:S02]  /*7e130*/  NOP ;  /* 0x0000000000007918 */ /* 0x000fc40000000000 */
[----:B------:R-:W-:Y:S04]  /*7e140*/  STL.64 [R1+0xc20], R20 ;  /* 0x000c201401007387 */ /* 0x000fe80000100a00 */
[----:B------:R0:W-:Y:S04]  /*7e150*/  STL.64 [R1+0xc28], R22 ;  /* 0x000c281601007387 */ /* 0x0001e80000100a00 */
[----:B0-----:R-:W3:Y:S04]  /*7e160*/  LDL.LU R23, [R1+0xab98] ;  /* 0x00ab980001177983 */ /* 0x001ee80000300800 */
[----:B------:R-:W4:Y:S04]  /*7e170*/  LDL.LU.64 R20, [R1+0xab90] ;  /* 0x00ab900001147983 */ /* 0x000f280000300a00 */
[----:B------:R0:W-:Y:S04]  /*7e180*/  STL.64 [R1+0xaa78], R8 ;  /* 0x00aa780801007387 */ /* 0x0001e80000100a00 */
[----:B------:R1:W-:Y:S04]  /*7e190*/  STL.64 [R1+0xab10], R10 ;  /* 0x00ab100a01007387 */ /* 0x0003e80000100a00 */
[----:B0-----:R-:W2:Y:S04]  /*7e1a0*/  LDL.LU R8, [R1+0x350] ;  /* 0x0003500001087983 */ /* 0x001ea80000300800 */
[----:B------:R-:W2:Y:S04]  /*7e1b0*/  LDL.LU R9, [R1+0x354] ;  /* 0x0003540001097983 */ /* 0x000ea80000300800 */
[----:B-1----:R-:W2:Y:S04]  /*7e1c0*/  LDL.LU R10, [R1+0x358] ;  /* 0x00035800010a7983 */ /* 0x002ea80000300800 */
[----:B------:R-:W2:Y:S04]  /*7e1d0*/  LDL.LU R11, [R1+0x35c] ;  /* 0x00035c00010b7983 */ /* 0x000ea80000300800 */
        /* <DEDUP_REMOVED lines=23> */
[----:B------:R-:W-:Y:S04]  /*7e350*/  STL.64 [R1+0xbe0], R12 ;  /* 0x000be00c01007387 */ /* 0x000fe80000100a00 */
[----:B------:R0:W-:Y:S04]  /*7e360*/  STL.64 [R1+0xbe8], R14 ;  /* 0x000be80e01007387 */ /* 0x0001e80000100a00 */
[----:B0-----:R-:W4:Y:S04]  /*7e370*/  LDL.LU.64 R14, [R1+0xab30] ;  /* 0x00ab3000010e7983 */ /* 0x001f280000300a00 */
[----:B------:R-:W4:Y:S02]  /*7e380*/  LDL.LU.64 R12, [R1+0xab28] ;  /* 0x00ab2800010c7983 */ /* 0x000f240000300a00 */
[----:B----4-:R-:W-:Y:S02]  /*7e390*/  HMMA.16816.F32.BF16 R4, R4, R16, R12 ;  /* 0x000000100404723c */ /* 0x010fe4000004180c */
[----:B------:R-:W2:Y:S04]  /*7e3a0*/  LDL.LU.64 R14, [R1+0xab20] ;  /* 0x00ab2000010e7983 */ /* 0x000ea80000300a00 */
[----:B------:R-:W2:-:S15]  /*7e3b0*/  LDL.LU.64 R12, [R1+0xab18] ;  /* 0x00ab1800010c7983 */ /* 0x000e9e0000300a00 */
[----:B------:R-:W-:-:S02]  /*7e3c0*/  NOP ;  /* 0x0000000000007918 */ /* 0x000fc40000000000 */
[----:B------:R0:W-:Y:S04]  /*7e3d0*/  STL.64 [R1+0x3d0], R4 ;  /* 0x0003d00401007387 */ /* 0x0001e80000100a00 */
[----:B------:R1:W-:Y:S04]  /*7e3e0*/  STL.64 [R1+0x3d8], R6 ;  /* 0x0003d80601007387 */ /* 0x0003e80000100a00 */
[----:B0-----:R-:W4:Y:S04]  /*7e3f0*/  LDL.LU R4, [R1+0x340] ;  /* 0x0003400001047983 */ /* 0x001f280000300800 */
[----:B------:R-:W4:Y:S04]  /*7e400*/  LDL.LU R5, [R1+0x344] ;  /* 0x0003440001057983 */ /* 0x000f280000300800 */
[----:B-1----:R-:W4:Y:S04]  /*7e410*/  LDL.LU R6, [R1+0x348] ;  /* 0x0003480001067983 */ /* 0x002f280000300800 */
[----:B------:R-:W4:Y:S04]  /*7e420*/  LDL.LU R7, [R1+0x34c] ;  /* 0x00034c0001077983 */ /* 0x000f280000300800 */
[----:B------:R-:W-:Y:S01]  /*7e430*/  STL.64 [R1+0xaa48], R16 ;  /* 0x00aa481001007387 */ /* 0x000fe20000100a00 */
[----:B--2---:R-:W-:-:S15]  /*7e440*/  HMMA.16816.F32.BF16 R8, R12, R24, R8 ;  /* 0x000000180c08723c */ /* 0x004fde0000041808 */
[----:B------:R-:W-:-:S08]  /*7e450*/  NOP ;  /* 0x0000000000007918 */ /* 0x000fd00000000000 */
[----:B------:R-:W-:Y:S04]  /*7e460*/  STL.64 [R1+0x350], R8 ;  /* 0x0003500801007387 */ /* 0x000fe80000100a00 */
[----:B------:R0:W-:Y:S04]  /*7e470*/  STL.64 [R1+0x358], R10 ;  /* 0x0003580a01007387 */ /* 0x0001e80000100a00 */
[----:B0-----:R-:W2:Y:S04]  /*7e480*/  LDL.LU.64 R10, [R1+0xab10] ;  /* 0x00ab1000010a7983 */ /* 0x001ea80000300a00 */
[----:B------:R-:W-:Y:S04]  /*7e490*/  STL.64 [R1+0xab08], R24 ;  /* 0x00ab081801007387 */ /* 0x000fe80000100a00 */
[----:B------:R-:W3:Y:S01]  /*7e4a0*/  LDL.64 R8, [R1+0x180] ;  /* 0x0001800001087983 */ /* 0x000ee20000100a00 */
[----:B------:R-:W0:Y:S01]  /*7e4b0*/  S2R R22, SR_TID.X ;  /* 0x0000000000167919 */ /* 0x000e220000002100 */
[----:B----4-:R-:W-:Y:S02]  /*7e4c0*/  HMMA.16816.F32.BF16 R4, R12, R20, R4 ;  /* 0x000000140c04723c */ /* 0x010fe40000041804 */
[----:B---3--:R1:W-:Y:S04]  /*7e4d0*/  STL.64 [R1+0xaad0], R8 ;  /* 0x00aad00801007387 */ /* 0x0083e80000100a00 */
[----:B------:R-:W3:Y:S01]  /*7e4e0*/  LDL.64 R16, [R1+0x150] ;  /* 0x0001500001107983 */ /* 0x000ee20000100a00 */
[C---:B0-----:R-:W-:Y:S01]  /*7e4f0*/  LOP3.LUT R28, R22.reuse, 0x7, RZ, 0xc0, !PT ;  /* 0x00000007161c7812 */ /* 0x041fe200078ec0ff */
[----:B------:R-:W-:-:S02]  /*7e500*/  IMAD.SHL.U32 R29, R22, 0x100, RZ ;  /* 0x00000100161d7824 */ /* 0x000fc400078e00ff */
[----:B------:R-:W-:Y:S02]  /*7e510*/  IMAD.SHL.U32 R22, R22, 0x2, RZ ;  /* 0x0000000216167824 */ /* 0x000fe400078e00ff */
[----:B------:R-:W-:-:S05]  /*7e520*/  IMAD R28, R28, 0x210, RZ ;  /* 0x000002101c1c7824 */ /* 0x000fca00078e02ff */
[----:B------:R-:W-:Y:S01]  /*7e530*/  LOP3.LUT R22, R28, 0x10, R22, 0x78, !PT ;  /* 0x000000101c167812 */ /* 0x000fe200078e7816 */
[----:B-1----:R-:W-:Y:S01]  /*7e540*/  IMAD.MOV.U32 R8, RZ, RZ, R23 ;  /* 0x000000ffff087224 */ /* 0x002fe200078e0017 */
[----:B------:R-:W-:Y:S02]  /*7e550*/  MOV R9, R19 ;  /* 0x0000001300097202 */ /* 0x000fe40000000f00 */
[----:B------:R-:W-:-:S04]  /*7e560*/  LOP3.LUT R22, R22, 0x1000, R29, 0xf8, !PT ;  /* 0x0000100016167812 */ /* 0x000fc800078ef81d */
[----:B------:R-:W-:Y:S01]  /*7e570*/  LOP3.LUT R22, R22, 0x20, RZ, 0x3c, !PT ;  /* 0x0000002016167812 */ /* 0x000fe200078e3cff */
[----:B---3--:R0:W-:Y:S04]  /*7e580*/  STL.64 [R1+0xaa90], R16 ;  /* 0x00aa901001007387 */ /* 0x0081e80000100a00 */
[----:B------:R-:W-:Y:S04]  /*7e590*/  STL.64 [R1+0x340], R4 ;  /* 0x0003400401007387 */ /* 0x000fe80000100a00 */
[----:B------:R-:W-:Y:S04]  /*7e5a0*/  STL.64 [R1+0x348], R6 ;  /* 0x0003480601007387 */ /* 0x000fe80000100a00 */
[----:B------:R1:W-:Y:S04]  /*7e5b0*/  STL.64 [R1+0xaae8], R8 ;  /* 0x00aae80801007387 */ /* 0x0003e80000100a00 */
[----:B------:R-:W3:Y:S01]  /*7e5c0*/  LDSM.16.MT88.4 R4, [R22+UR4+0x4000] ;  /* 0x004000041604783b */ /* 0x000ee20008004200 */
[----:B0-----:R-:W-:-:S02]  /*7e5d0*/  IMAD.MOV.U32 R16, RZ, RZ, R27 ;  /* 0x000000ffff107224 */ /* 0x001fc400078e001b */
[----:B------:R-:W-:Y:S02]  /*7e5e0*/  IMAD.MOV.U32 R17, RZ, RZ, R26 ;  /* 0x000000ffff117224 */ /* 0x000fe400078e001a */
[----:B-1----:R-:W-:Y:S02]  /*7e5f0*/  IMAD.MOV.U32 R8, RZ, RZ, R18 ;  /* 0x000000ffff087224 */ /* 0x002fe400078e0012 */
[----:B--2---:R-:W-:-:S05]  /*7e600*/  IMAD.MOV.U32 R9, RZ, RZ, R11 ;  /* 0x000000ffff097224 */ /* 0x004fca00078e000b */
[----:B------:R-:W-:Y:S04]  /*7e610*/  STL.64 [R1+0xab00], R8 ;  /* 0x00ab000801007387 */ /* 0x000fe80000100a00 */
[----:B------:R-:W-:Y:S04]  /*7e620*/  STL.64 [R1+0xaaa8], R16 ;  /* 0x00aaa81001007387 */ /* 0x000fe80000100a00 */
[----:B------:R-:W-:Y:S04]  /*7e630*/  STL [R1+0xaac8], R22 ;  /* 0x00aac81601007387 */ /* 0x000fe80000100800 */
[----:B------:R0:W-:Y:S04]  /*7e640*/  STL.64 [R1+0xaac0], R20 ;  /* 0x00aac01401007387 */ /* 0x0001e80000100a00 */
[----:B0-----:R-:W2:Y:S04]  /*7e650*/  LDL.LU R20, [R1+0x910] ;  /* 0x0009100001147983 */ /* 0x001ea80000300800 */
[----:B------:R-:W2:Y:S04]  /*7e660*/  LDL.LU R21, [R1+0x914] ;  /* 0x0009140001157983 */ /* 0x000ea80000300800 */
[----:B------:R-:W4:Y:S04]  /*7e670*/  LDL.LU R22, [R1+0x918] ;  /* 0x0009180001167983 */ /* 0x000f280000300800 */
[----:B------:R-:W4:Y:S04]  /*7e680*/  LDL.LU R23, [R1+0x91c] ;  /* 0x00091c0001177983 */ /* 0x000f280000300800 */
[----:B------:R-:W3:Y:S04]  /*7e690*/  LDL.LU R24, [R1+0xbd0] ;  /* 0x000bd00001187983 */ /* 0x000ee80000300800 */
[----:B------:R-:W3:Y:S04]  /*7e6a0*/  LDL.LU R25, [R1+0xbd4] ;  /* 0x000bd40001197983 */ /* 0x000ee80000300800 */
[----:B------:R-:W3:Y:S04]  /*7e6b0*/  LDL.LU R26, [R1+0xbd8] ;  /* 0x000bd800011a7983 */ /* 0x000ee80000300800 */
[----:B------:R-:W3:Y:S04]  /*7e6c0*/  LDL.LU R27, [R1+0xbdc] ;  /* 0x000bdc00011b7983 */ /* 0x000ee80000300800 */
[----:B------:R-:W3:Y:S04]  /*7e6d0*/  LDL.64 R8, [R1] ;  /* 0x0000000001087983 */ /* 0x000ee80000100a00 */
        /* <DEDUP_REMOVED lines=10> */
[----:B------:R-:W2:Y:S04]  /*7e780*/  LDL.LU R22, [R1+0x938] ;  /* 0x0009380001167983 */ /* 0x000ea80000300800 */
[----:B------:R-:W2:Y:S04]  /*7e790*/  LDL.LU R23, [R1+0x93c] ;  /* 0x00093c0001177983 */ /* 0x000ea80000300800 */
[----:B---3--:R-:W-:Y:S04]  /*7e7a0*/  STL.64 [R1+0xa8e0], R6 ;  /* 0x00a8e00601007387 */ /* 0x008fe80000100a00 */
[----:B------:R0:W-:Y:S04]  /*7e7b0*/  STL.64 [R1+0xa8d8], R4 ;  /* 0x00a8d80401007387 */ /* 0x0001e80000100a00 */
        /* <DEDUP_REMOVED lines=12> */
[----:B------:R-:W-:Y:S01]  /*7e880*/  IMAD.MOV.U32 R3, RZ, RZ, R9 ;  /* 0x000000ffff037224 */ /* 0x000fe200078e0009 */
[----:B----4-:R-:W-:Y:S04]  /*7e890*/  STL.64 [R1+0xaab8], R6 ;  /* 0x00aab80601007387 */ /* 0x010fe80000100a00 */
[----:B---3--:R0:W-:Y:S04]  /*7e8a0*/  STL.64 [R1+0xaab0], R4 ;  /* 0x00aab00401007387 */ /* 0x0081e80000100a00 */
[----:B0-----:R-:W3:Y:S04]  /*7e8b0*/  LDL.LU R4, [R1+0x900] ;  /* 0x0009000001047983 */ /* 0x001ee80000300800 */
[----:B------:R-:W3:Y:S04]  /*7e8c0*/  LDL.LU R5, [R1+0x904] ;  /* 0x0009040001057983 */ /* 0x000ee80000300800 */
[----:B------:R-:W3:Y:S04]  /*7e8d0*/  LDL.LU R6, [R1+0x908] ;  /* 0x0009080001067983 */ /* 0x000ee80000300800 */
[----:B------:R-:W3:Y:S04]  /*7e8e0*/  LDL.LU R7, [R1+0x90c] ;  /* 0x00090c0001077983 */ /* 0x000ee80000300800 */
[----:B------:R0:W-:Y:S04]  /*7e8f0*/  STL.64 [R1+0x940], R24 ;  /* 0x0009401801007387 */ /* 0x0001e80000100a00 */
[----:B------:R1:W-:Y:S04]  /*7e900*/  STL.64 [R1+0x948], R26 ;  /* 0x0009481a01007387 */ /* 0x0003e80000100a00 */
[----:B0-----:R-:W4:Y:S01]  /*7e910*/  LDL.LU.64 R24, [R1+0xab08] ;  /* 0x00ab080001187983 */ /* 0x001f220000300a00 */
[----:B-1----:R-:W-:-:S03]  /*7e920*/  IMAD.MOV.U32 R26, RZ, RZ, R8 ;  /* 0x000000ffff1a7224 */ /* 0x002fc600078e0008 */
[----:B------:R-:W2:Y:S01]  /*7e930*/  LDL.LU.64 R8, [R1+0xab00] ;  /* 0x00ab000001087983 */ /* 0x000ea20000300a00 */
        /* <DEDUP_REMOVED lines=13> */
[----:B------:R-:W-:Y:S04]  /*7ea10*/  STL.64 [R1+0x928], R10 ;  /* 0x0009280a01007387 */ /* 0x000fe80000100a00 */
[----:B0-----:R-:W2:Y:S02]  /*7ea20*/  LDL.LU.64 R8, [R1+0xaad0] ;  /* 0x00aad00001087983 */ /* 0x001ea40000300a00 */
[----:B--2---:R-:W-:-:S15]  /*7ea30*/  HMMA.16816.F32.BF16 R20, R12, R8, R20 ;  /* 0x000000080c14723c */ /* 0x004fde0000041814 */
[----:B------:R-:W-:-:S08]  /*7ea40*/  NOP ;  /* 0x0000000000007918 */ /* 0x000fd00000000000 */
[----:B------:R-:W-:Y:S04]  /*7ea50*/  STL.64 [R1+0x910], R20 ;  /* 0x0009101401007387 */ /* 0x000fe80000100a00 */
[----:B------:R0:W-:Y:S04]  /*7ea60*/  STL.64 [R1+0x918], R22 ;  /* 0x0009181601007387 */ /* 0x0001e80000100a00 */
[----:B0-----:R-:W2:Y:S04]  /*7ea70*/  LDL.LU R22, [R1+0xaac8] ;  /* 0x00aac80001167983 */ /* 0x001ea80000300800 */
[----:B------:R-:W4:Y:S01]  /*7ea80*/  LDL.LU.64 R20, [R1+0xaac0] ;  /* 0x00aac00001147983 */ /* 0x000f220000300a00 */
[----:B------:R-:W-:-:S05]  /*7ea90*/  IMAD.MOV.U32 R23, RZ, RZ, R9 ;  /* 0x000000ffff177224 */ /* 0x000fca00078e0009 */
[----:B------:R-:W-:Y:S01]  /*7eaa0*/  STL [R1+0xa9ac], R23 ;  /* 0x00a9ac1701007387 */ /* 0x000fe20000100800 */
[----:B---3--:R-:W-:Y:S03]  /*7eab0*/  HMMA.16816.F32.BF16 R16, R12, R16, R4 ;  /* 0x000000100c10723c */ /* 0x008fe60000041804 */
[----:B--2---:R-:W-:Y:S04]  /*7eac0*/  STL [R1+0xaa70], R22 ;  /* 0x00aa701601007387 */ /* 0x004fe80000100800 */
[----:B----4-:R0:W-:Y:S04]  /*7ead0*/  STL.64 [R1+0xaa68], R20 ;  /* 0x00aa681401007387 */ /* 0x0101e80000100a00 */
[----:B0-----:R-:W2:Y:S04]  /*7eae0*/  LDL.LU R20, [R1+0x8c0] ;  /* 0x0008c00001147983 */ /* 0x001ea80000300800 */
[----:B------:R-:W2:Y:S04]  /*7eaf0*/  LDL.LU R21, [R1+0x8c4] ;  /* 0x0008c40001157983 */ /* 0x000ea80000300800 */
[----:B------:R-:W3:Y:S04]  /*7eb00*/  LDL.LU R22, [R1+0x8c8] ;  /* 0x0008c80001167983 */ /* 0x000ee80000300800 */
        /* <DEDUP_REMOVED lines=8> */
[----:B------:R-:W-:Y:S04]  /*7eb90*/  STL [R1+0xa9a8], R27 ;  /* 0x00a9a81b01007387 */ /* 0x000fe80000100800 */
        /* <DEDUP_REMOVED lines=11> */
[----:B0-----:R-:W3:Y:S01]  /*7ec50*/  LDL.LU.64 R16, [R1+0xaa90] ;  /* 0x00aa900001107983 */ /* 0x001ee20000300a00 */
[----:B------:R-:W-:Y:S02]  /*7ec60*/  IMAD.MOV.U32 R8, RZ, RZ, R2 ;  /* 0x000000ffff087224 */ /* 0x000fe400078e0002 */
[----:B------:R-:W-:Y:S01]  /*7ec70*/  IMAD.MOV.U32 R9, RZ, RZ, R0 ;  /* 0x000000ffff097224 */ /* 0x000fe200078e0000 */
[----:B---3--:R-:W-:Y:S06]  /*7ec80*/  HMMA.16816.F32.BF16 R4, R12, R16, R4 ;  /* 0x000000100c04723c */ /* 0x008fec0000041804 */
[----:B------:R-:W-:-:S02]  /*7ec90*/  IMAD.MOV.U32 R2, RZ, RZ, R16 ;  /* 0x000000ffff027224 */ /* 0x000fc400078e0010 */
[----:B------:R-:W-:-:S15]  /*7eca0*/  IMAD.MOV.U32 R0, RZ, RZ, R17 ;  /* 0x000000ffff007224 */ /* 0x000fde00078e0011 */
[----:B------:R-:W-:Y:S04]  /*7ecb0*/  STL.64 [R1+0x8e0], R4 ;  /* 0x0008e00401007387 */ /* 0x000fe80000100a00 */
[----:B------:R-:W-:Y:S04]  /*7ecc0*/  STL.64 [R1+0x8e8], R6 ;  /* 0x0008e80601007387 */ /* 0x000fe80000100a00 */
[----:B------:R-:W3:Y:S04]  /*7ecd0*/  LDL.LU R16, [R1+0x8a0] ;  /* 0x0008a00001107983 */ /* 0x000ee80000300800 */
[----:B------:R-:W3:Y:S04]  /*7ece0*/  LDL.LU R17, [R1+0x8a4] ;  /* 0x0008a40001117983 */ /* 0x000ee80000300800 */
[----:B-1----:R-:W4:Y:S04]  /*7ecf0*/  LDL.LU R18, [R1+0x8a8] ;  /* 0x0008a80001127983 */ /* 0x002f280000300800 */
[----:B------:R-:W4:Y:S04]  /*7ed00*/  LDL.LU R19, [R1+0x8ac] ;  /* 0x0008ac0001137983 */ /* 0x000f280000300800 */
[----:B----4-:R-:W-:Y:S04]  /*7ed10*/  STL.64 [R1+0xaa58], R18 ;  /* 0x00aa581201007387 */ /* 0x010fe80000100a00 */
[----:B---3--:R0:W-:Y:S04]  /*7ed20*/  STL.64 [R1+0xaa50], R16 ;  /* 0x00aa501001007387 */ /* 0x0081e80000100a00 */
[----:B0-----:R-:W3:Y:S04]  /*7ed30*/  LDL.64 R16, [R1+0x120] ;  /* 0x0001200001107983 */ /* 0x001ee80000100a00 */
[----:B------:R-:W4:Y:S04]  /*7ed40*/  LDL.LU R4, [R1+0x880] ;  /* 0x0008800001047983 */ /* 0x000f280000300800 */
[----:B------:R-:W4:Y:S04]  /*7ed50*/  LDL.LU R5, [R1+0x884] ;  /* 0x0008840001057983 */ /* 0x000f280000300800 */
[----:B------:R-:W2:Y:S04]  /*7ed60*/  LDL.LU R6, [R1+0x888] ;  /* 0x0008880001067983 */ /* 0x000ea80000300800 */
[----:B------:R-:W2:Y:S04]  /*7ed70*/  LDL.LU R7, [R1+0x88c] ;  /* 0x00088c0001077983 */ /* 0x000ea80000300800 */
[----:B--2---:R-:W-:Y:S04]  /*7ed80*/  STL.64 [R1+0xaa30], R6 ;  /* 0x00aa300601007387 */ /* 0x004fe80000100a00 */
[----:B----4-:R0:W-:Y:S04]  /*7ed90*/  STL.64 [R1+0xaa28], R4 ;  /* 0x00aa280401007387 */ /* 0x0101e80000100a00 */
[----:B0-----:R-:W2:Y:S01]  /*7eda0*/  LDL.64 R4, [R1+0x100] ;  /* 0x0001000001047983 */ /* 0x001ea20000100a00 */
[C---:B------:R-:W-:Y:S03]  /*7edb0*/  HMMA.16816.F32.BF16 R8, R12.reuse, R8, R20 ;  /* 0x000000080c08723c */ /* 0x040fe60000041814 */
[----:B--2---:R0:W-:Y:S04]  /*7edc0*/  STL.64 [R1+0xaa40], R4 ;  /* 0x00aa400401007387 */ /* 0x0041e80000100a00 */
[----:B0-----:R-:W2:Y:S04]  /*7edd0*/  LDL.64 R4, [R1+0x110] ;  /* 0x0001100001047983 */ /* 0x001ea80000100a00 */
[----:B--2---:R0:W-:Y:S04]  /*7ede0*/  STL.64 [R1+0xaa60], R4 ;  /* 0x00aa600401007387 */ /* 0x0041e80000100a00 */
[----:B0-----:R-:W3:Y:S04]  /*7edf0*/  LDL.LU R4, [R1+0x8b0] ;  /* 0x0008b00001047983 */ /* 0x001ee80000300800 */
[----:B------:R-:W3:Y:S04]  /*7ee00*/  LDL.LU R5, [R1+0x8b4] ;  /* 0x0008b40001057983 */ /* 0x000ee80000300800 */
[----:B------:R-:W3:Y:S04]  /*7ee10*/  LDL.LU R6, [R1+0x8b8] ;  /* 0x0008b80001067983 */ /* 0x000ee80000300800 */
[----:B------:R-:W3:Y:S04]  /*7ee20*/  LDL.LU R7, [R1+0x8bc] ;  /* 0x0008bc0001077983 */ /* 0x000ee80000300800 */
[----:B------:R-:W-:Y:S04]  /*7ee30*/  STL [R1+0xa9b4], R0 ;  /* 0x00a9b40001007387 */ /* 0x000fe80000100800 */
[----:B------:R-:W-:Y:S04]  /*7ee40*/  STL [R1+0xa9b0], R2 ;  /* 0x00a9b00201007387 */ /* 0x000fe80000100800 */
        /* <DEDUP_REMOVED lines=10> */
[----:B0-----:R-:W2:Y:S04]  /*7eef0*/  LDL.LU R22, [R1+0xaa70] ;  /* 0x00aa700001167983 */ /* 0x001ea80000300800 */
[----:B------:R-:W4:Y:S01]  /*7ef00*/  LDL.LU.64 R20, [R1+0xaa68] ;  /* 0x00aa680001147983 */ /* 0x000f220000300a00 */
[----:B------:R-:W-:-:S03]  /*7ef10*/  IMAD.MOV.U32 R23, RZ, RZ, R8 ;  /* 0x000000ffff177224 */ /* 0x000fc600078e0008 */
[----:B------:R-:W2:Y:S04]  /*7ef20*/  LDL.LU R8, [R1+0x330] ;  /* 0x0003300001087983 */ /* 0x000ea80000300800 */
[----:B------:R-:W2:Y:S04]  /*7ef30*/  LDL.LU R9, [R1+0x334] ;  /* 0x0003340001097983 */ /* 0x000ea80000300800 */
[----:B------:R-:W4:Y:S04]  /*7ef40*/  LDL.LU R10, [R1+0x338] ;  /* 0x00033800010a7983 */ /* 0x000f280000300800 */
[----:B------:R-:W4:Y:S01]  /*7ef50*/  LDL.LU R11, [R1+0x33c] ;  /* 0x00033c00010b7983 */ /* 0x000f220000300800 */
[----:B---3--:R-:W-:Y:S03]  /*7ef60*/  HMMA.16816.F32.BF16 R4, R12, R16, R4 ;  /* 0x000000100c04723c */ /* 0x008fe60000041804 */
[----:B----4-:R-:W-:Y:S04]  /*7ef70*/  STL.64 [R1+0xaa20], R10 ;  /* 0x00aa200a01007387 */ /* 0x010fe80000100a00 */
[----:B--2---:R0:W-:Y:S04]  /*7ef80*/  STL.64 [R1+0xaa18], R8 ;  /* 0x00aa180801007387 */ /* 0x0041e80000100a00 */
[----:B0-----:R-:W2:Y:S01]  /*7ef90*/  LDL.64 R8, [R1+0xf0] ;  /* 0x0000f00001087983 */ /* 0x001ea20000100a00 */
[----:B------:R-:W-:-:S02]  /*7efa0*/  IMAD.MOV.U32 R0, RZ, RZ, R16 ;  /* 0x000000ffff007224 */ /* 0x000fc400078e0010 */
[----:B------:R-:W-:Y:S01]  /*7efb0*/  IMAD.MOV.U32 R2, RZ, RZ, R17 ;  /* 0x000000ffff027224 */ /* 0x000fe200078e0011 */
[----:B--2---:R0:W-:Y:S04]  /*7efc0*/  STL.64 [R1+0xaa38], R8 ;  /* 0x00aa380801007387 */ /* 0x0041e80000100a00 */
[----:B0-----:R-:W2:Y:S04]  /*7efd0*/  LDL.LU R8, [R1+0x890] ;  /* 0x0008900001087983 */ /* 0x001ea80000300800 */
[----:B------:R-:W2:Y:S04]  /*7efe0*/  LDL.LU R9, [R1+0x894] ;  /* 0x0008940001097983 */ /* 0x000ea80000300800 */
[----:B------:R-:W2:Y:S04]  /*7eff0*/  LDL.LU R10, [R1+0x898] ;  /* 0x00089800010a7983 */ /* 0x000ea80000300800 */
[----:B------:R-:W2:Y:S04]  /*7f000*/  LDL.LU R11, [R1+0x89c] ;  /* 0x00089c00010b7983 */ /* 0x000ea80000300800 */
[----:B------:R-:W-:Y:S04]  /*7f010*/  STL [R1+0xa9bc], R27 ;  /* 0x00a9bc1b01007387 */ /* 0x000fe80000100800 */
[----:B------:R-:W-:Y:S04]  /*7f020*/  STL [R1+0xa9b8], R23 ;  /* 0x00a9b81701007387 */ /* 0x000fe80000100800 */
[----:B------:R0:W-:Y:S04]  /*7f030*/  STL.64 [R1+0x8b0], R4 ;  /* 0x0008b00401007387 */ /* 0x0001e80000100a00 */
[----:B------:R-:W-:Y:S04]  /*7f040*/  STL.64 [R1+0x8b8], R6 ;  /* 0x0008b80601007387 */ /* 0x000fe80000100a00 */
[----:B0-----:R-:W3:Y:S04]  /*7f050*/  LDL.LU.64 R4, [R1+0xaa60] ;  /* 0x00aa600001047983 */ /* 0x001ee80000300a00 */
[----:B------:R-:W3:Y:S04]  /*7f060*/  LDL.LU.64 R18, [R1+0xaa58] ;  /* 0x00aa580001127983 */ /* 0x000ee80000300a00 */
[----:B------:R-:W3:Y:S02]  /*7f070*/  LDL.LU.64 R16, [R1+0xaa50] ;  /* 0x00aa500001107983 */ /* 0x000ee40000300a00 */
[----:B---3--:R-:W-:-:S15]  /*7f080*/  HMMA.16816.F32.BF16 R16, R12, R4, R16 ;  /* 0x000000040c10723c */ /* 0x008fde0000041810 */
[----:B------:R-:W-:-:S08]  /*7f090*/  NOP ;  /* 0x0000000000007918 */ /* 0x000fd00000000000 */
[----:B------:R0:W-:Y:S04]  /*7f0a0*/  STL.64 [R1+0x8a0], R16 ;  /* 0x0008a01001007387 */ /* 0x0001e80000100a00 */
[----:B------:R1:W-:Y:S04]  /*7f0b0*/  STL.64 [R1+0x8a8], R18 ;  /* 0x0008a81201007387 */ /* 0x0003e80000100a00 */
[----:B0-----:R-:W3:Y:S01]  /*7f0c0*/  LDL.LU.64 R16, [R1+0xaa48] ;  /* 0x00aa480001107983 */ /* 0x001ee20000300a00 */
[----:B-1----:R-:W-:Y:S01]  /*7f0d0*/  MOV R19, R4 ;  /* 0x0000000400137202 */ /* 0x002fe20000000f00 */
[----:B------:R-:W-:-:S02]  /*7f0e0*/  IMAD.MOV.U32 R18, RZ, RZ, R5 ;  /* 0x000000ffff127224 */ /* 0x000fc400078e0005 */
[----:B------:R-:W2:Y:S02]  /*7f0f0*/  LDL.LU.64 R4, [R1+0xaa40] ;  /* 0x00aa400001047983 */ /* 0x000ea40000300a00 */
[----:B--2---:R-:W-:Y:S06]  /*7f100*/  HMMA.16816.F32.BF16 R8, R12, R4, R8 ;  /* 0x000000040c08723c */ /* 0x004fec0000041808 */
[----:B------:R-:W-:Y:S02]  /*7f110*/  IMAD.MOV.U32 R27, RZ, RZ, R4 ;  /* 0x000000ffff1b7224 */ /* 0x000fe400078e0004 */
[----:B------:R-:W-:-:S15]  /*7f120*/  IMAD.MOV.U32 R23, RZ, RZ, R5 ;  /* 0x000000ffff177224 */ /* 0x000fde00078e0005 */
[----:B------:R0:W-:Y:S04]  /*7f130*/  STL.64 [R1+0x890], R8 ;  /* 0x0008900801007387 */ /* 0x0001e80000100a00 */
[----:B------:R-:W-:Y:S04]  /*7f140*/  STL.64 [R1+0x898], R10 ;  /* 0x0008980a01007387 */ /* 0x000fe80000100a00 */
[----:B0-----:R-:W2:Y:S04]  /*7f150*/  LDL.LU.64 R8, [R1+0xaa38] ;  /* 0x00aa380001087983 */ /* 0x001ea80000300a00 */
[----:B------:R-:W2:Y:S04]  /*7f160*/  LDL.LU.64 R6, [R1+0xaa30] ;  /* 0x00aa300001067983 */ /* 0x000ea80000300a00 */
[----:B------:R-:W2:Y:S04]  /*7f170*/  LDL.LU.64 R4, [R1+0xaa28] ;  /* 0x00aa280001047983 */ /* 0x000ea80000300a00 */
[----:B------:R-:W-:Y:S04]  /*7f180*/  STL.64 [R1+0xaa00], R22 ;  /* 0x00aa001601007387 */ /* 0x000fe80000100a00 */
[----:B------:R0:W-:Y:S04]  /*7f190*/  STL.64 [R1+0xa9f8], R20 ;  /* 0x00a9f81401007387 */ /* 0x0001e80000100a00 */
[----:B0-----:R-:W4:Y:S04]  /*7f1a0*/  LDL.LU R20, [R1+0x1d0] ;  /* 0x0001d00001147983 */ /* 0x001f280000300800 */
[----:B------:R-:W4:Y:S04]  /*7f1b0*/  LDL.LU R21, [R1+0x1d4] ;  /* 0x0001d40001157983 */ /* 0x000f280000300800 */
[----:B------:R-:W4:Y:S04]  /*7f1c0*/  LDL.LU R22, [R1+0x1d8] ;  /* 0x0001d80001167983 */ /* 0x000f280000300800 */
[----:B------:R-:W4:Y:S01]  /*7f1d0*/  LDL.LU R23, [R1+0x1dc] ;  /* 0x0001dc0001177983 */ /* 0x000f220000300800 */
[----:B--2---:R-:W-:-:S15]  /*7f1e0*/  HMMA.16816.F32.BF16 R4, R12, R8, R4 ;  /* 0x000000080c04723c */ /* 0x004fde0000041804 */
[----:B------:R-:W-:-:S08]  /*7f1f0*/  NOP ;  /* 0x0000000000007918 */ /* 0x000fd00000000000 */
[----:B------:R0:W-:Y:S04]  /*7f200*/  STL.64 [R1+0x880], R4 ;  /* 0x0008800401007387 */ /* 0x0001e80000100a00 */
[----:B------:R-:W-:Y:S04]  /*7f210*/  STL.64 [R1+0x888], R6 ;  /* 0x0008880601007387 */ /* 0x000fe80000100a00 */
[----:B------:R-:W3:Y:S01]  /*7f220*/  LDL.LU.64 R10, [R1+0xaa20] ;  /* 0x00aa2000010a7983 */ /* 0x000ee20000300a00 */
[----:B0-----:R-:W-:Y:S02]  /*7f230*/  IMAD.MOV.U32 R5, RZ, RZ, R8 ;  /* 0x000000ffff057224 */ /* 0x001fe400078e0008 */
[----:B------:R-:W-:-:S02]  /*7f240*/  IMAD.MOV.U32 R4, RZ, RZ, R9 ;  /* 0x000000ffff047224 */ /* 0x000fc400078e0009 */
[----:B------:R-:W3:Y:S04]  /*7f250*/  LDL.LU.64 R8, [R1+0xaa18] ;  /* 0x00aa180001087983 */ /* 0x000ee80000300a00 */
[----:B------:R0:W-:Y:S04]  /*7f260*/  STL.64 [R1+0xa9c0], R4 ;  /* 0x00a9c00401007387 */ /* 0x0001e80000100a00 */
[----:B0-----:R-:W2:Y:S04]  /*7f270*/  LDL.LU R4, [R1+0x6b0] ;  /* 0x0006b00001047983 */ /* 0x001ea80000300800 */
[----:B------:R-:W2:Y:S04]  /*7f280*/  LDL.LU R5, [R1+0x6b4] ;  /* 0x0006b40001057983 */ /* 0x000ea80000300800 */
[----:B------:R-:W4:Y:S04]  /*7f290*/  LDL.LU R6, [R1+0x6b8] ;  /* 0x0006b80001067983 */ /* 0x000f280000300800 */
[----:B------:R-:W4:Y:S04]  /*7f2a0*/  LDL.LU R7, [R1+0x6bc] ;  /* 0x0006bc0001077983 */ /* 0x000f280000300800 */
[----:B----4-:R-:W-:Y:S04]  /*7f2b0*/  STL.64 [R1+0xa9d0], R6 ;  /* 0x00a9d00601007387 */ /* 0x010fe80000100a00 */
[----:B--2---:R0:W-:Y:S04]  /*7f2c0*/  STL.64 [R1+0xa9c8], R4 ;  /* 0x00a9c80401007387 */ /* 0x0041e80000100a00 */
[----:B0-----:R-:W2:Y:S01]  /*7f2d0*/  LDL.64 R4, [R1+0x1a0] ;  /* 0x0001a00001047983 */ /* 0x001ea20000100a00 */
[----:B---3--:R-:W-:Y:S03]  /*7f2e0*/  HMMA.16816.F32.BF16 R12, R12, R16, R8 ;  /* 0x000000100c0c723c */ /* 0x008fe60000041808 */
[----:B--2---:R-:W-:Y:S04]  /*7f2f0*/  STL.64 [R1+0xa9e0], R4 ;  /* 0x00a9e00401007387 */ /* 0x004fe80000100a00 */
[----:B------:R-:W2:Y:S04]  /*7f300*/  LDL.LU.64 R10, [R1+0xaa10] ;  /* 0x00aa1000010a7983 */ /* 0x000ea80000300a00 */
[----:B------:R-:W2:-:S12]  /*7f310*/  LDL.LU.64 R8, [R1+0xaa08] ;  /* 0x00aa080001087983 */ /* 0x000e980000300a00 */
[----:B------:R0:W-:Y:S04]  /*7f320*/  STL.64 [R1+0x330], R12 ;  /* 0x0003300c01007387 */ /* 0x0001e80000100a00 */
[----:B------:R1:W-:Y:S04]  /*7f330*/  STL.64 [R1+0x338], R14 ;  /* 0x0003380e01007387 */ /* 0x0003e80000100a00 */
[----:B0-----:R-:W3:Y:S04]  /*7f340*/  LDL.LU R12, [R1+0x1c0] ;  /* 0x0001c000010c7983 */ /* 0x001ee80000300800 */
[----:B------:R-:W3:Y:S04]  /*7f350*/  LDL.LU R13, [R1+0x1c4] ;  /* 0x0001c400010d7983 */ /* 0x000ee80000300800 */
[----:B-1----:R-:W3:Y:S04]  /*7f360*/  LDL.LU R14, [R1+0x1c8] ;  /* 0x0001c800010e7983 */ /* 0x002ee80000300800 */
[----:B------:R-:W3:Y:S04]  /*7f370*/  LDL.LU R15, [R1+0x1cc] ;  /* 0x0001cc00010f7983 */ /* 0x000ee80000300800 */
[----:B------:R0:W-:Y:S04]  /*7f380*/  STL.64 [R1+0xa8e8], R16 ;  /* 0x00a8e81001007387 */ /* 0x0001e80000100a00 */
[----:B------:R1:W-:Y:S04]  /*7f390*/  STL.64 [R1+0xa9d8], R18 ;  /* 0x00a9d81201007387 */ /* 0x0003e80000100a00 */
[----:B0-----:R-:W4:Y:S04]  /*7f3a0*/  LDL.LU R16, [R1+0x6c0] ;  /* 0x0006c00001107983 */ /* 0x001f280000300800 */
[----:B------:R-:W4:Y:S04]  /*7f3b0*/  LDL.LU R17, [R1+0x6c4] ;  /* 0x0006c40001117983 */ /* 0x000f280000300800 */
[----:B-1----:R-:W3:Y:S04]  /*7f3c0*/  LDL.LU R18, [R1+0x6c8] ;  /* 0x0006c80001127983 */ /* 0x002ee80000300800 */
[----:B------:R-:W3:Y:S01]  /*7f3d0*/  LDL.LU R19, [R1+0x6cc] ;  /* 0x0006cc0001137983 */ /* 0x000ee20000300800 */
[C---:B--2---:R-:W-:Y:S03]  /*7f3e0*/  HMMA.16816.F32.BF16 R20, R8.reuse, R24, R20 ;  /* 0x000000180814723c */ /* 0x044fe60000041814 */
[----:B---3--:R-:W-:Y:S04]  /*7f3f0*/  STL.64 [R1+0xa9f0], R18 ;  /* 0x00a9f01201007387 */ /* 0x008fe80000100a00 */
[----:B----4-:R0:W-:Y:S04]  /*7f400*/  STL.64 [R1+0xa9e8], R16 ;  /* 0x00a9e81001007387 */ /* 0x0101e80000100a00 */
[----:B0-----:R-:W2:Y:S04]  /*7f410*/  LDL.LU R16, [R1+0x870] ;  /* 0x0008700001107983 */ /* 0x001ea80000300800 */
[----:B------:R-:W2:Y:S04]  /*7f420*/  LDL.LU R17, [R1+0x874] ;  /* 0x0008740001117983 */ /* 0x000ea80000300800 */
[----:B------:R-:W2:Y:S04]  /*7f430*/  LDL.LU R18, [R1+0x878] ;  /* 0x0008780001127983 */ /* 0x000ea80000300800 */
[----:B------:R-:W2:Y:S04]  /*7f440*/  LDL.LU R19, [R1+0x87c] ;  /* 0x00087c0001137983 */ /* 0x000ea80000300800 */
[----:B------:R-:W-:Y:S04]  /*7f450*/  STL.64 [R1+0x1d0], R20 ;  /* 0x0001d01401007387 */ /* 0x000fe80000100a00 */
[----:B------:R0:W-:Y:S04]  /*7f460*/  STL.64 [R1+0x1d8], R22 ;  /* 0x0001d81601007387 */ /* 0x0001e80000100a00 */
[----:B0-----:R-:W3:Y:S04]  /*7f470*/  LDL.LU.64 R22, [R1+0xaa00] ;  /* 0x00aa000001167983 */ /* 0x001ee80000300a00 */
[----:B------:R-:W4:Y:S02]  /*7f480*/  LDL.LU.64 R20, [R1+0xa9f8] ;  /* 0x00a9f80001147983 */ /* 0x000f240000300a00 */
[----:B----4-:R-:W-:-:S15]  /*7f490*/  HMMA.16816.F32.BF16 R12, R8, R20, R12 ;  /* 0x00000014080c723c */ /* 0x010fde000004180c */
        /* <DEDUP_REMOVED lines=8> */
[----:B0-----:R-:W3:Y:S01]  /*7f520*/  LDL.64 R12, [R1+0x170] ;  /* 0x00017000010c7983 */ /* 0x001ee20000100a00 */
[----:B------:R-:W-:-:S02]  /*7f530*/  IMAD.MOV.U32 R4, RZ, RZ, R26 ;  /* 0x000000ffff047224 */ /* 0x000fc400078e001a */
[----:B------:R-:W-:-:S07]  /*7f540*/  IMAD.MOV.U32 R5, RZ, RZ, R3 ;  /* 0x000000ffff057224 */ /* 0x000fce00078e0003 */
[C---:B--2---:R-:W-:Y:S01]  /*7f550*/  HMMA.16816.F32.BF16 R4, R8.reuse, R4, R16 ;  /* 0x000000040804723c */ /* 0x044fe20000041810 */
[----:B---3--:R0:W-:Y:S04]  /*7f560*/  STL.64 [R1+0xa990], R12 ;  /* 0x00a9900c01007387 */ /* 0x0081e80000100a00 */
[----:B0-----:R-:W2:Y:S04]  /*7f570*/  LDL.64 R12, [R1+0x190] ;  /* 0x00019000010c7983 */ /* 0x001ea80000100a00 */
[----:B------:R-:W3:Y:S04]  /*7f580*/  LDL.LU.64 R18, [R1+0xa9f0] ;  /* 0x00a9f00001127983 */ /* 0x000ee80000300a00 */
[----:B------:R-:W3:Y:S10]  /*7f590*/  LDL.LU.64 R16, [R1+0xa9e8] ;  /* 0x00a9e80001107983 */ /* 0x000ef40000300a00 */
        /* <DEDUP_REMOVED lines=9> */
[----:B------:R-:W2:Y:S04]  /*7f630*/  LDL.LU.64 R6, [R1+0xa9d0] ;  /* 0x00a9d00001067983 */ /* 0x000ea80000300a00 */
[----:B------:R-:W2:Y:S04]  /*7f640*/  LDL.LU.64 R4, [R1+0xa9c8] ;  /* 0x00a9c80001047983 */ /* 0x000ea80000300a00 */
[----:B------:R-:W-:Y:S04]  /*7f650*/  STL [R1+0xa978], R26 ;  /* 0x00a9781a01007387 */ /* 0x000fe80000100800 */
[----:B------:R-:W-:Y:S01]  /*7f660*/  STL.64 [R1+0xa970], R24 ;  /* 0x00a9701801007387 */ /* 0x000fe20000100a00 */
[----:B--2---:R-:W-:-:S15]  /*7f670*/  HMMA.16816.F32.BF16 R4, R8, R12, R4 ;  /* 0x0000000c0804723c */ /* 0x004fde0000041804 */
[----:B------:R-:W-:-:S08]  /*7f680*/  NOP ;  /* 0x0000000000007918 */ /* 0x000fd00000000000 */
[----:B------:R0:W-:Y:S04]  /*7f690*/  STL.64 [R1+0x6b0], R4 ;  /* 0x0006b00401007387 */ /* 0x0001e80000100a00 */
[----:B------:R1:W-:Y:S04]  /*7f6a0*/  STL.64 [R1+0x6b8], R6 ;  /* 0x0006b80601007387 */ /* 0x0003e80000100a00 */
[----:B0-----:R-:W2:Y:S01]  /*7f6b0*/  LDL.LU.64 R4, [R1+0xa9c0] ;  /* 0x00a9c00001047983 */ /* 0x001ea20000300a00 */
[----:B---3--:R-:W-:Y:S01]  /*7f6c0*/  IMAD.MOV.U32 R20, RZ, RZ, R19 ;  /* 0x000000ffff147224 */ /* 0x008fe200078e0013 */
[----:B------:R-:W-:Y:S01]  /*7f6d0*/  MOV R21, R18 ;  /* 0x0000001200157202 */ /* 0x000fe20000000f00 */
[----:B--2---:R-:W-:-:S02]  /*7f6e0*/  IMAD.MOV.U32 R16, RZ, RZ, R5 ;  /* 0x000000ffff107224 */ /* 0x004fc400078e0005 */
[----:B------:R-:W-:-:S05]  /*7f6f0*/  IMAD.MOV.U32 R17, RZ, RZ, R4 ;  /* 0x000000ffff117224 */ /* 0x000fca00078e0004 */
[----:B------:R0:W-:Y:S04]  /*7f700*/  STL.64 [R1+0xa900], R16 ;  /* 0x00a9001001007387 */ /* 0x0001e80000100a00 */
[----:B------:R-:W2:Y:S04]  /*7f710*/  LDL.LU R4, [R1+0x1b0] ;  /* 0x0001b00001047983 */ /* 0x000ea80000300800 */
[----:B------:R-:W2:Y:S04]  /*7f720*/  LDL.LU R5, [R1+0x1b4] ;  /* 0x0001b40001057983 */ /* 0x000ea80000300800 */
[----:B-1----:R-:W3:Y:S04]  /*7f730*/  LDL.LU R6, [R1+0x1b8] ;  /* 0x0001b80001067983 */ /* 0x002ee80000300800 */
[----:B------:R-:W3:Y:S01]  /*7f740*/  LDL.LU R7, [R1+0x1bc] ;  /* 0x0001bc0001077983 */ /* 0x000ee20000300800 */
[----:B0-----:R-:W-:-:S02]  /*7f750*/  IMAD.MOV.U32 R16, RZ, RZ, R27 ;  /* 0x000000ffff107224 */ /* 0x001fc400078e001b */
[----:B------:R-:W-:Y:S01]  /*7f760*/  IMAD.MOV.U32 R17, RZ, RZ, R23 ;  /* 0x000000ffff117224 */ /* 0x000fe200078e0017 */
[----:B------:R-:W4:Y:S04]  /*7f770*/  LDL.LU R27, [R1+0xa9bc] ;  /* 0x00a9bc00011b7983 */ /* 0x000f280000300800 */
[----:B------:R-:W2:Y:S04]  /*7f780*/  LDL.LU R23, [R1+0xa9b8] ;  /* 0x00a9b80001177983 */ /* 0x000ea80000300800 */
[----:B------:R0:W-:Y:S04]  /*7f790*/  STL.64 [R1+0xa918], R16 ;  /* 0x00a9181001007387 */ /* 0x0001e80000100a00 */
[----:B------:R1:W-:Y:S04]  /*7f7a0*/  STL.64 [R1+0xa920], R20 ;  /* 0x00a9201401007387 */ /* 0x0003e80000100a00 */
[----:B0-----:R-:W3:Y:S04]  /*7f7b0*/  LDL.LU R16, [R1+0x630] ;  /* 0x0006300001107983 */ /* 0x001ee80000300800 */
[----:B------:R-:W3:Y:S04]  /*7f7c0*/  LDL.LU R17, [R1+0x634] ;  /* 0x0006340001117983 */ /* 0x000ee80000300800 */
[----:B------:R-:W4:Y:S04]  /*7f7d0*/  LDL.LU R18, [R1+0x638] ;  /* 0x0006380001127983 */ /* 0x000f280000300800 */
[----:B------:R-:W4:Y:S01]  /*7f7e0*/  LDL.LU R19, [R1+0x63c] ;  /* 0x00063c0001137983 */ /* 0x000f220000300800 */
[----:B-1----:R-:W-:-:S02]  /*7f7f0*/  IMAD.MOV.U32 R20, RZ, RZ, R0 ;  /* 0x000000ffff147224 */ /* 0x002fc400078e0000 */
[----:B------:R-:W-:Y:S01]  /*7f800*/  IMAD.MOV.U32 R21, RZ, RZ, R2 ;  /* 0x000000ffff157224 */ /* 0x000fe200078e0002 */
[----:B----4-:R-:W-:Y:S04]  /*7f810*/  STL.64 [R1+0xa930], R18 ;  /* 0x00a9301201007387 */ /* 0x010fe80000100a00 */
[----:B---3--:R0:W-:Y:S04]  /*7f820*/  STL.64 [R1+0xa928], R16 ;  /* 0x00a9281001007387 */ /* 0x0081e80000100a00 */
[----:B------:R-:W3:Y:S04]  /*7f830*/  LDL.LU R0, [R1+0xa9b4] ;  /* 0x00a9b40001007983 */ /* 0x000ee80000300800 */
[----:B------:R-:W4:Y:S04]  /*7f840*/  LDL.LU R2, [R1+0xa9b0] ;  /* 0x00a9b00001027983 */ /* 0x000f280000300800 */
[----:B------:R2:W-:Y:S04]  /*7f850*/  STL.64 [R1+0xa938], R20 ;  /* 0x00a9381401007387 */ /* 0x0005e80000100a00 */
[----:B0-----:R-:W3:Y:S04]  /*7f860*/  LDL.LU R16, [R1+0x640] ;  /* 0x0006400001107983 */ /* 0x001ee80000300800 */
[----:B------:R-:W3:Y:S04]  /*7f870*/  LDL.LU R17, [R1+0x644] ;  /* 0x0006440001117983 */ /* 0x000ee80000300800 */
[----:B------:R-:W4:Y:S04]  /*7f880*/  LDL.LU R18, [R1+0x648] ;  /* 0x0006480001127983 */ /* 0x000f280000300800 */
[----:B------:R-:W4:Y:S01]  /*7f890*/  LDL.LU R19, [R1+0x64c] ;  /* 0x00064c0001137983 */ /* 0x000f220000300800 */
[----:B--2---:R-:W-:-:S02]  /*7f8a0*/  IMAD.MOV.U32 R20, RZ, RZ, R23 ;  /* 0x000000ffff147224 */ /* 0x004fc400078e0017 */
[----:B------:R-:W-:Y:S01]  /*7f8b0*/  IMAD.MOV.U32 R21, RZ, RZ, R27 ;  /* 0x000000ffff157224 */ /* 0x000fe200078e001b */
[----:B----4-:R-:W-:Y:S04]  /*7f8c0*/  STL.64 [R1+0xa948], R18 ;  /* 0x00a9481201007387 */ /* 0x010fe80000100a00 */
[----:B---3--:R0:W-:Y:S04]  /*7f8d0*/  STL.64 [R1+0xa940], R16 ;  /* 0x00a9401001007387 */ /* 0x0081e80000100a00 */
[----:B------:R-:W2:Y:S04]  /*7f8e0*/  LDL.LU R23, [R1+0xa9ac] ;  /* 0x00a9ac0001177983 */ /* 0x000ea80000300800 */
[----:B------:R-:W3:Y:S04]  /*7f8f0*/  LDL.LU R27, [R1+0xa9a8] ;  /* 0x00a9a800011b7983 */ /* 0x000ee80000300800 */
[----:B------:R1:W-:Y:S04]  /*7f900*/  STL.64 [R1+0xa950], R20 ;  /* 0x00a9501401007387 */ /* 0x0003e80000100a00 */
[----:B0-----:R-:W4:Y:S04]  /*7f910*/  LDL.LU R16, [R1+0x650] ;  /* 0x0006500001107983 */ /* 0x001f280000300800 */
[----:B------:R-:W4:Y:S04]  /*7f920*/  LDL.LU R17, [R1+0x654] ;  /* 0x0006540001117983 */ /* 0x000f280000300800 */
[----:B------:R-:W2:Y:S04]  /*7f930*/  LDL.LU R18, [R1+0x658] ;  /* 0x0006580001127983 */ /* 0x000ea80000300800 */
[----:B------:R-:W2:Y:S01]  /*7f940*/  LDL.LU R19, [R1+0x65c] ;  /* 0x00065c0001137983 */ /* 0x000ea20000300800 */
[----:B------:R-:W-:-:S02]  /*7f950*/  IMAD.MOV.U32 R29, RZ, RZ, R12 ;  /* 0x000000ffff1d7224 */ /* 0x000fc400078e000c */
[----:B---3--:R-:W-:Y:S01]  /*7f960*/  IMAD.MOV.U32 R12, RZ, RZ, R27 ;  /* 0x000000ffff0c7224 */ /* 0x008fe200078e001b */
[----:B--2---:R-:W-:Y:S04]  /*7f970*/  STL.64 [R1+0xa960], R18 ;  /* 0x00a9601201007387 */ /* 0x004fe80000100a00 */
[----:B----4-:R-:W-:Y:S04]  /*7f980*/  STL.64 [R1+0xa958], R16 ;  /* 0x00a9581001007387 */ /* 0x010fe80000100a00 */
[----:B-1----:R-:W2:Y:S04]  /*7f990*/  LDL R20, [R1+0x140] ;  /* 0x0001400001147983 */ /* 0x002ea80000100800 */
[----:B------:R-:W2:Y:S04]  /*7f9a0*/  LDL R21, [R1+0x144] ;  /* 0x0001440001157983 */ /* 0x000ea80000100800 */
[----:B------:R-:W3:Y:S04]  /*7f9b0*/  LDL.LU R24, [R1+0x680] ;  /* 0x0006800001187983 */ /* 0x000ee80000300800 */
        /* <DEDUP_REMOVED lines=17> */
[----:B--2---:R0:W-:Y:S04]  /*7fad0*/  STL.64 [R1+0xa968], R20 ;  /* 0x00a9681401007387 */ /* 0x0041e80000100a00 */
[----:B------:R-:W2:Y:S04]  /*7fae0*/  LDL.LU R16, [R1+0x660] ;  /* 0x0006600001107983 */ /* 0x000ea80000300800 */
[----:B------:R-:W2:Y:S04]  /*7faf0*/  LDL.LU R17, [R1+0x664] ;  /* 0x0006640001117983 */ /* 0x000ea80000300800 */
[----:B------:R-:W2:Y:S04]  /*7fb00*/  LDL.LU R18, [R1+0x668] ;  /* 0x0006680001127983 */ /* 0x000ea80000300800 */
[----:B------:R-:W2:Y:S04]  /*7fb10*/  LDL.LU R19, [R1+0x66c] ;  /* 0x00066c0001137983 */ /* 0x000ea80000300800 */
[----:B0-----:R-:W4:Y:S04]  /*7fb20*/  LDL.LU R20, [R1+0x670] ;  /* 0x0006700001147983 */ /* 0x001f280000300800 */
[----:B------:R-:W4:Y:S04]  /*7fb30*/  LDL.LU R21, [R1+0x674] ;  /* 0x0006740001157983 */ /* 0x000f280000300800 */
[----:B------:R-:W4:Y:S04]  /*7fb40*/  LDL.LU R22, [R1+0x678] ;  /* 0x0006780001167983 */ /* 0x000f280000300800 */
[----:B------:R-:W4:Y:S04]  /*7fb50*/  LDL.LU R23, [R1+0x67c] ;  /* 0x00067c0001177983 */ /* 0x000f280000300800 */
[----:B------:R-:W-:Y:S04]  /*7fb60*/  STL.64 [R1+0xa8f8], R6 ;  /* 0x00a8f80601007387 */ /* 0x000fe80000100a00 */
[----:B------:R0:W-:Y:S04]  /*7fb70*/  STL.64 [R1+0xa8f0], R4 ;  /* 0x00a8f00401007387 */ /* 0x0001e80000100a00 */
        /* <DEDUP_REMOVED lines=11> */
[----:B------:R-:W3:Y:S04]  /*7fc30*/  LDL.LU.64 R26, [R1+0xa9a0] ;  /* 0x00a9a000011a7983 */ /* 0x000ee80000300a00 */
[----:B------:R-:W3:Y:S04]  /*7fc40*/  LDL.LU.64 R24, [R1+0xa998] ;  /* 0x00a9980001187983 */ /* 0x000ee80000300a00 */
[----:B------:R0:W-:Y:S04]  /*7fc50*/  STL.64 [R1+0x6a0], R12 ;  /* 0x0006a00c01007387 */ /* 0x0001e80000100a00 */
[----:B------:R-:W-:Y:S04]  /*7fc60*/  STL.64 [R1+0x6a8], R14 ;  /* 0x0006a80e01007387 */ /* 0x000fe80000100a00 */
[----:B0-----:R-:W3:Y:S02]  /*7fc70*/  LDL.LU.64 R12, [R1+0xa990] ;  /* 0x00a99000010c7983 */ /* 0x001ee40000300a00 */
[----:B---3--:R-:W-:-:S15]  /*7fc80*/  HMMA.16816.F32.BF16 R24, R8, R12, R24 ;  /* 0x0000000c0818723c */ /* 0x008fde0000041818 */
[----:B------:R-:W-:-:S08]  /*7fc90*/  NOP ;  /* 0x0000000000007918 */ /* 0x000fd00000000000 */
[----:B------:R-:W-:Y:S04]  /*7fca0*/  STL.64 [R1+0x690], R24 ;  /* 0x0006901801007387 */ /* 0x000fe80000100a00 */
[----:B------:R0:W-:Y:S04]  /*7fcb0*/  STL.64 [R1+0x698], R26 ;  /* 0x0006981a01007387 */ /* 0x0001e80000100a00 */
[----:B0-----:R-:W3:Y:S04]  /*7fcc0*/  LDL.LU.64 R26, [R1+0xa988] ;  /* 0x00a98800011a7983 */ /* 0x001ee80000300a00 */
[----:B------:R-:W3:Y:S04]  /*7fcd0*/  LDL.LU.64 R24, [R1+0xa980] ;  /* 0x00a9800001187983 */ /* 0x000ee80000300a00 */
[----:B------:R0:W-:Y:S04]  /*7fce0*/  STL.64 [R1+0xa870], R12 ;  /* 0x00a8700c01007387 */ /* 0x0001e80000100a00 */
[----:B0-----:R-:W4:Y:S04]  /*7fcf0*/  LDL.LU R12, [R1+0xed0] ;  /* 0x000ed000010c7983 */ /* 0x001f280000300800 */
[----:B------:R-:W4:Y:S04]  /*7fd00*/  LDL.LU R13, [R1+0xed4] ;  /* 0x000ed400010d7983 */ /* 0x000f280000300800 */
[----:B------:R-:W2:Y:S04]  /*7fd10*/  LDL.LU R14, [R1+0xed8] ;  /* 0x000ed800010e7983 */ /* 0x000ea80000300800 */
[----:B------:R-:W2:Y:S04]  /*7fd20*/  LDL.LU R15, [R1+0xedc] ;  /* 0x000edc00010f7983 */ /* 0x000ea80000300800 */
[----:B--2---:R-:W-:Y:S04]  /*7fd30*/  STL.64 [R1+0xa880], R14 ;  /* 0x00a8800e01007387 */ /* 0x004fe80000100a00 */
[----:B----4-:R0:W-:Y:S02]  /*7fd40*/  STL.64 [R1+0xa878], R12 ;  /* 0x00a8780c01007387 */ /* 0x0101e40000100a00 */
[----:B0-----:R-:W-:-:S02]  /*7fd50*/  IMAD.MOV.U32 R12, RZ, RZ, R29 ;  /* 0x000000ffff0c7224 */ /* 0x001fc400078e001d */
[----:B------:R-:W-:-:S05]  /*7fd60*/  IMAD.MOV.U32 R13, RZ, RZ, R28 ;  /* 0x000000ffff0d7224 */ /* 0x000fca00078e001c */
[----:B------:R0:W-:Y:S04]  /*7fd70*/  STL.64 [R1+0xa898], R12 ;  /* 0x00a8980c01007387 */ /* 0x0001e80000100a00 */
[----:B0-----:R-:W3:Y:S02]  /*7fd80*/  LDL.64 R12, [R1+0x160] ;  /* 0x00016000010c7983 */ /* 0x001ee40000100a00 */
[----:B---3--:R-:W-:-:S15]  /*7fd90*/  HMMA.16816.F32.BF16 R24, R8, R12, R24 ;  /* 0x0000000c0818723c */ /* 0x008fde0000041818 */
[----:B------:R-:W-:-:S08]  /*7fda0*/  NOP ;  /* 0x0000000000007918 */ /* 0x000fd00000000000 */
[----:B------:R-:W-:Y:S04]  /*7fdb0*/  STL.64 [R1+0x680], R24 ;  /* 0x0006801801007387 */ /* 0x000fe80000100a00 */
[----:B------:R0:W-:Y:S04]  /*7fdc0*/  STL.64 [R1+0x688], R26 ;  /* 0x0006881a01007387 */ /* 0x0001e80000100a00 */
[----:B0-----:R-:W2:Y:S01]  /*7fdd0*/  LDL.LU R26, [R1+0xa978] ;  /* 0x00a97800011a7983 */ /* 0x001ea20000300800 */
[----:B------:R-:W-:Y:S02]  /*7fde0*/  IMAD.MOV.U32 R28, RZ, RZ, R12 ;  /* 0x000000ffff1c7224 */ /* 0x000fe400078e000c */
[----:B------:R-:W-:-:S02]  /*7fdf0*/  IMAD.MOV.U32 R27, RZ, RZ, R13 ;  /* 0x000000ffff1b7224 */ /* 0x000fc400078e000d */
[----:B------:R-:W-:Y:S01]  /*7fe00*/  IMAD.MOV.U32 R13, RZ, RZ, R3 ;  /* 0x000000ffff0d7224 */ /* 0x000fe200078e0003 */
[----:B------:R-:W3:Y:S01]  /*7fe10*/  LDL.LU.64 R24, [R1+0xa970] ;  /* 0x00a9700001187983 */ /* 0x000ee20000300a00 */
[----:B--2---:R-:W-:-:S05]  /*7fe20*/  IMAD.MOV.U32 R12, RZ, RZ, R26 ;  /* 0x000000ffff0c7224 */ /* 0x004fca00078e001a */
[----:B------:R0:W-:Y:S02]  /*7fe30*/  STL.64 [R1+0xa8b0], R12 ;  /* 0x00a8b00c01007387 */ /* 0x0001e40000100a00 */
[----:B0-----:R-:W-:Y:S02]  /*7fe40*/  IMAD.MOV.U32 R12, RZ, RZ, R2 ;  /* 0x000000ffff0c7224 */ /* 0x001fe400078e0002 */
[----:B------:R-:W-:-:S07]  /*7fe50*/  IMAD.MOV.U32 R13, RZ, RZ, R0 ;  /* 0x000000ffff0d7224 */ /* 0x000fce00078e0000 */
[----:B------:R-:W-:Y:S01]  /*7fe60*/  HMMA.16816.F32.BF16 R12, R8, R12, R20 ;  /* 0x0000000c080c723c */ /* 0x000fe20000041814 */
[----:B------:R-:W2:-:S15]  /*7fe70*/  LDL.LU.64 R20, [R1+0xa968] ;  /* 0x00a9680001147983 */ /* 0x000e9e0000300a00 */
[----:B------:R-:W-:-:S07]  /*7fe80*/  NOP ;  /* 0x0000000000007918 */ /* 0x000fce0000000000 */
[----:B------:R0:W-:Y:S04]  /*7fe90*/  STL.64 [R1+0x670], R12 ;  /* 0x0006700c01007387 */ /* 0x0001e80000100a00 */
[----:B------:R-:W-:Y:S04]  /*7fea0*/  STL.64 [R1+0x678], R14 ;  /* 0x0006780e01007387 */ /* 0x000fe80000100a00 */
[----:B0-----:R-:W4:Y:S01]  /*7feb0*/  LDL.64 R12, [R1] ;  /* 0x00000000010c7983 */ /* 0x001f220000100a00 */
        /* <DEDUP_REMOVED lines=26> */
[----:B0-----:R-:W3:Y:S04]  /*80060*/  LDL.LU R20, [R1+0x470] ;  /* 0x0004700001147983 */ /* 0x001ee80000300800 */
[----:B------:R-:W3:Y:S04]  /*80070*/  LDL.LU R21, [R1+0x474] ;  /* 0x0004740001157983 */ /* 0x000ee80000300800 */
[----:B-1----:R-:W3:Y:S04]  /*80080*/  LDL.LU R22, [R1+0x478] ;  /* 0x0004780001167983 */ /* 0x002ee80000300800 */
[----:B------:R-:W3:Y:S01]  /*80090*/  LDL.LU R23, [R1+0x47c] ;  /* 0x00047c0001177983 */ /* 0x000ee20000300800 */
        /* <DEDUP_REMOVED lines=14> */
[----:B--2---:R-:W-:Y:S02]  /*80180*/  HMMA.16816.F32.BF16 R8, R8, R16, R4 ;  /* 0x000000100808723c */ /* 0x004fe40000041804 */
[----:B------:R-:W3:Y:S04]  /*80190*/  LDL.LU.64 R6, [R1+0xa8e0] ;  /* 0x00a8e00001067983 */ /* 0x000ee80000300a00 */
[----:B------:R-:W3:-:S15]  /*801a0*/  LDL.LU.64 R4, [R1+0xa8d8] ;  /* 0x00a8d80001047983 */ /* 0x000ede0000300a00 */
[----:B------:R-:W-:-:S02]  /*801b0*/  NOP ;  /* 0x0000000000007918 */ /* 0x000fc40000000000 */
[----:B------:R0:W-:Y:S04]  /*801c0*/  STL.64 [R1+0x1b0], R8 ;  /* 0x0001b00801007387 */ /* 0x0001e80000100a00 */
[----:B------:R1:W-:Y:S04]  /*801d0*/  STL.64 [R1+0x1b8], R10 ;  /* 0x0001b80a01007387 */ /* 0x0003e80000100a00 */
[----:B0-----:R-:W2:Y:S04]  /*801e0*/  LDL.LU R8, [R1+0x460] ;  /* 0x0004600001087983 */ /* 0x001ea80000300800 */
[----:B------:R-:W2:Y:S04]  /*801f0*/  LDL.LU R9, [R1+0x464] ;  /* 0x0004640001097983 */ /* 0x000ea80000300800 */
[----:B-1----:R-:W2:Y:S04]  /*80200*/  LDL.LU R10, [R1+0x468] ;  /* 0x00046800010a7983 */ /* 0x002ea80000300800 */
[----:B------:R-:W2:Y:S04]  /*80210*/  LDL.LU R11, [R1+0x46c] ;  /* 0x00046c00010b7983 */ /* 0x000ea80000300800 */
[----:B------:R0:W-:Y:S04]  /*80220*/  STL.64 [R1+0xa7d8], R16 ;  /* 0x00a7d81001007387 */ /* 0x0001e80000100a00 */
[----:B0-----:R-:W4:Y:S04]  /*80230*/  LDL.LU R16, [R1+0xec0] ;  /* 0x000ec00001107983 */ /* 0x001f280000300800 */
[----:B------:R-:W4:Y:S04]  /*80240*/  LDL.LU R17, [R1+0xec4] ;  /* 0x000ec40001117983 */ /* 0x000f280000300800 */
[----:B------:R-:W3:Y:S04]  /*80250*/  LDL.LU R18, [R1+0xec8] ;  /* 0x000ec80001127983 */ /* 0x000ee80000300800 */
[----:B------:R-:W3:Y:S04]  /*80260*/  LDL.LU R19, [R1+0xecc] ;  /* 0x000ecc0001137983 */ /* 0x000ee80000300800 */
[----:B---3--:R-:W-:Y:S04]  /*80270*/  STL.64 [R1+0xa890], R18 ;  /* 0x00a8901201007387 */ /* 0x008fe80000100a00 */
[----:B----4-:R0:W-:Y:S04]  /*80280*/  STL.64 [R1+0xa888], R16 ;  /* 0x00a8881001007387 */ /* 0x0101e80000100a00 */
        /* <DEDUP_REMOVED lines=20> */
[----:B------:R-:W2:Y:S01]  /*803d0*/  LDL.LU.64 R20, [R1+0xa8c8] ;  /* 0x00a8c80001147983 */ /* 0x000ea20000300a00 */
[----:B------:R-:W-:-:S02]  /*803e0*/  IMAD.MOV.U32 R2, RZ, RZ, R12 ;  /* 0x000000ffff027224 */ /* 0x000fc400078e000c */
[----:B------:R-:W-:Y:S01]  /*803f0*/  IMAD.MOV.U32 R0, RZ, RZ, R13 ;  /* 0x000000ffff007224 */ /* 0x000fe200078e000d */
[C---:B--2---:R-:W-:Y:S06]  /*80400*/  HMMA.16816.F32.BF16 R8, R4.reuse, R20, R8 ;  /* 0x000000140408723c */ /* 0x044fec0000041808 */
[----:B---3--:R-:W-:-:S15]  /*80410*/  HMMA.16816.F32.BF16 R16, R4, R12, R16 ;  /* 0x0000000c0410723c */ /* 0x008fde0000041810 */
[----:B------:R-:W-:-:S02]  /*80420*/  NOP ;  /* 0x0000000000007918 */ /* 0x000fc40000000000 */
[----:B------:R-:W-:Y:S04]  /*80430*/  STL.64 [R1+0x460], R8 ;  /* 0x0004600801007387 */ /* 0x000fe80000100a00 */
[----:B------:R-:W-:Y:S04]  /*80440*/  STL.64 [R1+0x468], R10 ;  /* 0x0004680a01007387 */ /* 0x000fe80000100a00 */
[----:B----4-:R-:W0:Y:S04]  /*80450*/  LDSM.16.MT88.4 R8, [R22+UR4+0x4100] ;  /* 0x004100041608783b */ /* 0x010e280008004200 */
[----:B0-----:R-:W-:Y:S04]  /*80460*/  STL.64 [R1+0xa658], R10 ;  /* 0x00a6580a01007387 */ /* 0x001fe80000100a00 */
[----:B------:R0:W-:Y:S04]  /*80470*/  STL.64 [R1+0xa650], R8 ;  /* 0x00a6500801007387 */ /* 0x0001e80000100a00 */
[----:B0-----:R-:W2:Y:S04]  /*80480*/  LDL.64 R8, [R1+0x180] ;  /* 0x0001800001087983 */ /* 0x001ea80000100a00 */
[----:B------:R-:W-:Y:S04]  /*80490*/  STL.64 [R1+0xf00], R16 ;  /* 0x000f001001007387 */ /* 0x000fe80000100a00 */
[----:B------:R0:W-:Y:S04]  /*804a0*/  STL.64 [R1+0xf08], R18 ;  /* 0x000f081201007387 */ /* 0x0001e80000100a00 */
[----:B0-----:R-:W3:Y:S04]  /*804b0*/  LDL.LU.64 R18, [R1+0xa8c0] ;  /* 0x00a8c00001127983 */ /* 0x001ee80000300a00 */
[----:B------:R-:W3:Y:S04]  /*804c0*/  LDL.LU.64 R16, [R1+0xa8b8] ;  /* 0x00a8b80001107983 */ /* 0x000ee80000300a00 */
[----:B------:R-:W3:Y:S04]  /*804d0*/  LDL.LU.64 R12, [R1+0xa8b0] ;  /* 0x00a8b000010c7983 */ /* 0x000ee80000300a00 */
        /* <DEDUP_REMOVED lines=15> */
[----:B0-----:R-:W2:Y:S04]  /*805d0*/  LDL.LU.64 R14, [R1+0xa880] ;  /* 0x00a88000010e7983 */ /* 0x001ea80000300a00 */
[----:B------:R-:W2:Y:S02]  /*805e0*/  LDL.LU.64 R12, [R1+0xa878] ;  /* 0x00a87800010c7983 */ /* 0x000ea40000300a00 */
[----:B--2---:R-:W-:-:S15]  /*805f0*/  HMMA.16816.F32.BF16 R12, R4, R8, R12 ;  /* 0x00000008040c723c */ /* 0x004fde000004180c */
[----:B------:R-:W-:-:S08]  /*80600*/  NOP ;  /* 0x0000000000007918 */ /* 0x000fd00000000000 */
[----:B------:R0:W-:Y:S04]  /*80610*/  STL.64 [R1+0xed0], R12 ;  /* 0x000ed00c01007387 */ /* 0x0001e80000100a00 */
[----:B------:R1:W-:Y:S04]  /*80620*/  STL.64 [R1+0xed8], R14 ;  /* 0x000ed80e01007387 */ /* 0x0003e80000100a00 */
[----:B0-----:R-:W3:Y:S01]  /*80630*/  LDL.LU.64 R12, [R1+0xa870] ;  /* 0x00a87000010c7983 */ /* 0x001ee20000300a00 */
[----:B------:R-:W-:Y:S01]  /*80640*/  MOV R22, R8 ;  /* 0x0000000800167202 */ /* 0x000fe20000000f00 */
[----:B------:R-:W-:-:S05]  /*80650*/  IMAD.MOV.U32 R3, RZ, RZ, R9 ;  /* 0x000000ffff037224 */ /* 0x000fca00078e0009 */
[----:B------:R-:W-:Y:S04]  /*80660*/  STL [R1+0xa784], R3 ;  /* 0x00a7840301007387 */ /* 0x000fe80000100800 */
[----:B------:R-:W-:Y:S01]  /*80670*/  STL [R1+0xa780], R22 ;  /* 0x00a7801601007387 */ /* 0x000fe20000100800 */
[----:B---3--:R-:W-:Y:S06]  /*80680*/  HMMA.16816.F32.BF16 R8, R4, R12, R16 ;  /* 0x0000000c0408723c */ /* 0x008fec0000041810 */
[----:B------:R-:W-:-:S02]  /*80690*/  IMAD.MOV.U32 R26, RZ, RZ, R12 ;  /* 0x000000ffff1a7224 */ /* 0x000fc400078e000c */
[----:B------:R-:W-:-:S15]  /*806a0*/  IMAD.MOV.U32 R23, RZ, RZ, R13 ;  /* 0x000000ffff177224 */ /* 0x000fde00078e000d */
[----:B------:R0:W-:Y:S04]  /*806b0*/  STL.64 [R1+0xec0], R8 ;  /* 0x000ec00801007387 */ /* 0x0001e80000100a00 */
[----:B------:R2:W-:Y:S04]  /*806c0*/  STL.64 [R1+0xec8], R10 ;  /* 0x000ec80a01007387 */ /* 0x0005e80000100a00 */
[----:B------:R-:W3:Y:S04]  /*806d0*/  LDL.LU R12, [R1+0x450] ;  /* 0x00045000010c7983 */ /* 0x000ee80000300800 */
[----:B------:R-:W3:Y:S04]  /*806e0*/  LDL.LU R13, [R1+0x454] ;  /* 0x00045400010d7983 */ /* 0x000ee80000300800 */
[----:B-1----:R-:W4:Y:S04]  /*806f0*/  LDL.LU R14, [R1+0x458] ;  /* 0x00045800010e7983 */ /* 0x002f280000300800 */
[----:B------:R-:W4:Y:S04]  /*80700*/  LDL.LU R15, [R1+0x45c] ;  /* 0x00045c00010f7983 */ /* 0x000f280000300800 */
[----:B0-----:R-:W3:Y:S04]  /*80710*/  LDL.LU R8, [R1+0xe40] ;  /* 0x000e400001087983 */ /* 0x001ee80000300800 */
[----:B------:R-:W3:Y:S04]  /*80720*/  LDL.LU R9, [R1+0xe44] ;  /* 0x000e440001097983 */ /* 0x000ee80000300800 */
[----:B--2---:R-:W2:Y:S04]  /*80730*/  LDL.LU R10, [R1+0xe48] ;  /* 0x000e4800010a7983 */ /* 0x004ea80000300800 */
[----:B------:R-:W2:Y:S04]  /*80740*/  LDL.LU R11, [R1+0xe4c] ;  /* 0x000e4c00010b7983 */ /* 0x000ea80000300800 */
[----:B------:R-:W4:Y:S04]  /*80750*/  LDL.LU R16, [R1+0xe50] ;  /* 0x000e500001107983 */ /* 0x000f280000300800 */
[----:B------:R-:W4:Y:S04]  /*80760*/  LDL.LU R17, [R1+0xe54] ;  /* 0x000e540001117983 */ /* 0x000f280000300800 */
[----:B------:R-:W3:Y:S04]  /*80770*/  LDL.LU R18, [R1+0xe58] ;  /* 0x000e580001127983 */ /* 0x000ee80000300800 */
[----:B------:R-:W3:Y:S04]  /*80780*/  LDL.LU R19, [R1+0xe5c] ;  /* 0x000e5c0001137983 */ /* 0x000ee80000300800 */
[----:B---3--:R-:W-:Y:S04]  /*80790*/  STL.64 [R1+0xa7e8], R18 ;  /* 0x00a7e81201007387 */ /* 0x008fe80000100a00 */
[----:B----4-:R0:W-:Y:S04]  /*807a0*/  STL.64 [R1+0xa7e0], R16 ;  /* 0x00a7e01001007387 */ /* 0x0101e80000100a00 */
[----:B0-----:R-:W3:Y:S04]  /*807b0*/  LDL.64 R16, [R1+0x110] ;  /* 0x0001100001107983 */ /* 0x001ee80000100a00 */
[----:B---3--:R0:W-:Y:S04]  /*807c0*/  STL.64 [R1+0xa7f8], R16 ;  /* 0x00a7f81001007387 */ /* 0x0081e80000100a00 */
[----:B0-----:R-:W3:Y:S04]  /*807d0*/  LDL.64 R16, [R1+0x120] ;  /* 0x0001200001107983 */ /* 0x001ee80000100a00 */
[----:B---3--:R0:W-:Y:S04]  /*807e0*/  STL.64 [R1+0xa810], R16 ;  /* 0x00a8101001007387 */ /* 0x0081e80000100a00 */
[----:B0-----:R-:W3:Y:S04]  /*807f0*/  LDL.64 R16, [R1+0x130] ;  /* 0x0001300001107983 */ /* 0x001ee80000100a00 */
[----:B---3--:R0:W-:Y:S04]  /*80800*/  STL.64 [R1+0xa828], R16 ;  /* 0x00a8281001007387 */ /* 0x0081e80000100a00 */
[----:B0-----:R-:W3:Y:S04]  /*80810*/  LDL.64 R16, [R1+0x140] ;  /* 0x0001400001107983 */ /* 0x001ee80000100a00 */
[----:B---3--:R0:W-:Y:S04]  /*80820*/  STL.64 [R1+0xa840], R16 ;  /* 0x00a8401001007387 */ /* 0x0081e80000100a00 */
[----:B0-----:R-:W3:Y:S04]  /*80830*/  LDL.64 R16, [R1+0x150] ;  /* 0x0001500001107983 */ /* 0x001ee80000100a00 */
[----:B---3--:R-:W-:Y:S04]  /*80840*/  STL.64 [R1+0xa858], R16 ;  /* 0x00a8581001007387 */ /* 0x008fe80000100a00 */
[----:B--2---:R-:W-:Y:S04]  /*80850*/  STL.64 [R1+0xa7d0], R10 ;  /* 0x00a7d00a01007387 */ /* 0x004fe80000100a00 */
[----:B------:R0:W-:Y:S04]  /*80860*/  STL.64 [R1+0xa7c8], R8 ;  /* 0x00a7c80801007387 */ /* 0x0001e80000100a00 */
[----:B0-----:R-:W2:Y:S04]  /*80870*/  LDL.64 R8, [R1+0x100] ;  /* 0x0001000001087983 */ /* 0x001ea80000100a00 */
        /* <DEDUP_REMOVED lines=39> */
[----:B0-----:R-:W3:Y:S04]  /*80af0*/  LDL.64 R12, [R1+0xf0] ;  /* 0x0000f000010c7983 */ /* 0x001ee80000100a00 */
[----:B------:R-:W-:Y:S04]  /*80b00*/  STL [R1+0xa78c], R23 ;  /* 0x00a78c1701007387 */ /* 0x000fe80000100800 */
[----:B------:R-:W-:Y:S01]  /*80b10*/  STL [R1+0xa788], R26 ;  /* 0x00a7881a01007387 */ /* 0x000fe20000100800 */
        /* <DEDUP_REMOVED lines=57> */
[----:B------:R1:W-:Y:S04]  /*80eb0*/  STL.64 [R1+0xe58], R18 ;  /* 0x000e581201007387 */ /* 0x0003e80000100a00 */
[----:B0-----:R-:W2:Y:S01]  /*80ec0*/  LDL.LU.64 R16, [R1+0xa7d8] ;  /* 0x00a7d80001107983 */ /* 0x001ea20000300a00 */
[----:B-1----:R-:W-:Y:S01]  /*80ed0*/  IMAD.MOV.U32 R19, RZ, RZ, R8 ;  /* 0x000000ffff137224 */ /* 0x002fe200078e0008 */
[----:B------:R-:W-:-:S02]  /*80ee0*/  MOV R18, R9 ;  /* 0x0000000900127202 */ /* 0x000fc40000000f00 */
[----:B------:R-:W3:Y:S04]  /*80ef0*/  LDL.LU.64 R10, [R1+0xa7d0] ;  /* 0x00a7d000010a7983 */ /* 0x000ee80000300a00 */
[----:B------:R-:W3:Y:S02]  /*80f00*/  LDL.LU.64 R8, [R1+0xa7c8] ;  /* 0x00a7c80001087983 */ /* 0x000ee40000300a00 */
[----:B---3--:R-:W-:-:S15]  /*80f10*/  HMMA.16816.F32.BF16 R8, R4, R12, R8 ;  /* 0x0000000c0408723c */ /* 0x008fde0000041808 */
[----:B------:R-:W-:-:S08]  /*80f20*/  NOP ;  /* 0x0000000000007918 */ /* 0x000fd00000000000 */
[----:B------:R0:W-:Y:S04]  /*80f30*/  STL.64 [R1+0xe40], R8 ;  /* 0x000e400801007387 */ /* 0x0001e80000100a00 */
[----:B------:R-:W-:Y:S04]  /*80f40*/  STL.64 [R1+0xe48], R10 ;  /* 0x000e480a01007387 */ /* 0x000fe80000100a00 */
[----:B------:R-:W2:Y:S01]  /*80f50*/  LDL.LU.64 R14, [R1+0xa7c0] ;  /* 0x00a7c000010e7983 */ /* 0x000ea20000300a00 */
[----:B0-----:R-:W-:Y:S02]  /*80f60*/  IMAD.MOV.U32 R9, RZ, RZ, R12 ;  /* 0x000000ffff097224 */ /* 0x001fe400078e000c */
[----:B------:R-:W-:-:S02]  /*80f70*/  IMAD.MOV.U32 R8, RZ, RZ, R13 ;  /* 0x000000ffff087224 */ /* 0x000fc400078e000d */
[----:B------:R-:W2:Y:S02]  /*80f80*/  LDL.LU.64 R12, [R1+0xa7b8] ;  /* 0x00a7b800010c7983 */ /* 0x000ea40000300a00 */
[----:B--2---:R-:W-:Y:S02]  /*80f90*/  HMMA.16816.F32.BF16 R4, R4, R16, R12 ;  /* 0x000000100404723c */ /* 0x004fe4000004180c */
[----:B------:R-:W4:Y:S04]  /*80fa0*/  LDL.LU.64 R14, [R1+0xa7b0] ;  /* 0x00a7b000010e7983 */ /* 0x000f280000300a00 */
[----:B------:R-:W4:-:S15]  /*80fb0*/  LDL.LU.64 R12, [R1+0xa7a8] ;  /* 0x00a7a800010c7983 */ /* 0x000f1e0000300a00 */
[----:B------:R-:W-:-:S02]  /*80fc0*/  NOP ;  /* 0x0000000000007918 */ /* 0x000fc40000000000 */
[----:B------:R0:W-:Y:S04]  /*80fd0*/  STL.64 [R1+0x450], R4 ;  /* 0x0004500401007387 */ /* 0x0001e80000100a00 */
[----:B------:R1:W-:Y:S04]  /*80fe0*/  STL.64 [R1+0x458], R6 ;  /* 0x0004580601007387 */ /* 0x0003e80000100a00 */
[----:B0-----:R-:W2:Y:S04]  /*80ff0*/  LDL.LU R4, [R1+0x3b0] ;  /* 0x0003b00001047983 */ /* 0x001ea80000300800 */
[----:B------:R-:W2:Y:S04]  /*81000*/  LDL.LU R5, [R1+0x3b4] ;  /* 0x0003b40001057983 */ /* 0x000ea80000300800 */
[----:B-1----:R-:W2:Y:S04]  /*81010*/  LDL.LU R6, [R1+0x3b8] ;  /* 0x0003b80001067983 */ /* 0x002ea80000300800 */
[----:B------:R-:W2:Y:S04]  /*81020*/  LDL.LU R7, [R1+0x3bc] ;  /* 0x0003bc0001077983 */ /* 0x000ea80000300800 */
[----:B------:R-:W-:Y:S01]  /*81030*/  STL.64 [R1+0xa660], R16 ;  /* 0x00a6601001007387 */ /* 0x000fe20000100a00 */
[----:B----4-:R-:W-:-:S15]  /*81040*/  HMMA.16816.F32.BF16 R20, R12, R24, R20 ;  /* 0x000000180c14723c */ /* 0x010fde0000041814 */
[----:B------:R-:W-:-:S08]  /*81050*/  NOP ;  /* 0x0000000000007918 */ /* 0x000fd00000000000 */
[----:B------:R-:W-:Y:S04]  /*81060*/  STL.64 [R1+0x3c0], R20 ;  /* 0x0003c01401007387 */ /* 0x000fe80000100a00 */
[----:B------:R0:W-:Y:S04]  /*81070*/  STL.64 [R1+0x3c8], R22 ;  /* 0x0003c81601007387 */ /* 0x0001e80000100a00 */
[----:B0-----:R-:W3:Y:S04]  /*81080*/  LDL.LU.64 R22, [R1+0xa7a0] ;  /* 0x00a7a00001167983 */ /* 0x001ee80000300a00 */
[----:B------:R-:W2:Y:S01]  /*81090*/  LDL.LU.64 R20, [R1+0xa798] ;  /* 0x00a7980001147983 */ /* 0x000ea20000300a00 */
[----:B------:R-:W0:Y:S01]  /*810a0*/  S2R R11, SR_TID.X ;  /* 0x00000000000b7919 */ /* 0x000e220000002100 */
[----:B------:R-:W-:-:S02]  /*810b0*/  IMAD.MOV.U32 R16, RZ, RZ, R9 ;  /* 0x000000ffff107224 */ /* 0x000fc400078e0009 */
[----:B------:R1:W-:Y:S01]  /*810c0*/  STL.64 [R1+0xa678], R24 ;  /* 0x00a6781801007387 */ /* 0x0003e20000100a00 */
[C---:B0-----:R-:W-:Y:S01]  /*810d0*/  LOP3.LUT R17, R11.reuse, 0x7, RZ, 0xc0, !PT ;  /* 0x000000070b117812 */ /* 0x041fe200078ec0ff */
[C---:B------:R-:W-:Y:S02]  /*810e0*/  IMAD.SHL.U32 R10, R11.reuse, 0x100, RZ ;  /* 0x000001000b0a7824 */ /* 0x040fe400078e00ff */
[----:B------:R-:W-:Y:S02]  /*810f0*/  IMAD.SHL.U32 R11, R11, 0x2, RZ ;  /* 0x000000020b0b7824 */ /* 0x000fe400078e00ff */
[----:B------:R-:W-:-:S05]  /*81100*/  IMAD R17, R17, 0x210, RZ ;  /* 0x0000021011117824 */ /* 0x000fca00078e02ff */
[----:B------:R-:W-:Y:S01]  /*81110*/  LOP3.LUT R11, R17, 0x10, R11, 0x78, !PT ;  /* 0x00000010110b7812 */ /* 0x000fe200078e780b */
[----:B------:R-:W-:-:S03]  /*81120*/  IMAD.MOV.U32 R17, RZ, RZ, R8 ;  /* 0x000000ffff117224 */ /* 0x000fc600078e0008 */
[----:B------:R-:W-:Y:S01]  /*81130*/  LOP3.LUT R11, R11, 0x1000, R10, 0xf8, !PT ;  /* 0x000010000b0b7812 */ /* 0x000fe200078ef80a */
[----:B-1----:R-:W-:Y:S02]  /*81140*/  IMAD.MOV.U32 R24, RZ, RZ, R19 ;  /* 0x000000ffff187224 */ /* 0x002fe400078e0013 */
[----:B------:R-:W-:Y:S01]  /*81150*/  IMAD.MOV.U32 R25, RZ, RZ, R18 ;  /* 0x000000ffff197224 */ /* 0x000fe200078e0012 */
[----:B------:R-:W-:Y:S01]  /*81160*/  LOP3.LUT R11, R11, 0x20, RZ, 0x3c, !PT ;  /* 0x000000200b0b7812 */ /* 0x000fe200078e3cff */
[----:B--2---:R-:W-:Y:S06]  /*81170*/  HMMA.16816.F32.BF16 R4, R12, R20, R4 ;  /* 0x000000140c04723c */ /* 0x004fec0000041804 */
[----:B------:R-:W-:-:S15]  /*81180*/  STL.64 [R1+0xa648], R20 ;  /* 0x00a6481401007387 */ /* 0x000fde0000100a00 */
[----:B------:R-:W-:-:S02]  /*81190*/  NOP ;  /* 0x0000000000007918 */ /* 0x000fc40000000000 */
[----:B------:R-:W-:Y:S04]  /*811a0*/  STL.64 [R1+0x3b0], R4 ;  /* 0x0003b00401007387 */ /* 0x000fe80000100a00 */
[----:B------:R-:W-:Y:S04]  /*811b0*/  STL.64 [R1+0x3b8], R6 ;  /* 0x0003b80601007387 */ /* 0x000fe80000100a00 */
[----:B------:R-:W-:Y:S04]  /*811c0*/  STL.64 [R1+0xa680], R16 ;  /* 0x00a6801001007387 */ /* 0x000fe80000100a00 */
[----:B------:R-:W2:Y:S04]  /*811d0*/  LDL.LU R8, [R1+0x3a0] ;  /* 0x0003a00001087983 */ /* 0x000ea80000300800 */
[----:B------:R-:W2:Y:S04]  /*811e0*/  LDL.LU R9, [R1+0x3a4] ;  /* 0x0003a40001097983 */ /* 0x000ea80000300800 */
[----:B------:R0:W1:Y:S04]  /*811f0*/  LDSM.16.MT88.4 R4, [R11+UR4+0x4180] ;  /* 0x004180040b04783b */ /* 0x0000680008004200 */
[----:B------:R-:W4:Y:S04]  /*81200*/  LDL.LU R10, [R1+0x3a8] ;  /* 0x0003a800010a7983 */ /* 0x000f280000300800 */
[----:B0-----:R-:W4:Y:S04]  /*81210*/  LDL.LU R11, [R1+0x3ac] ;  /* 0x0003ac00010b7983 */ /* 0x001f280000300800 */
[----:B------:R0:W-:Y:S04]  /*81220*/  STL.64 [R1+0xa688], R24 ;  /* 0x00a6881801007387 */ /* 0x0001e80000100a00 */
[----:B------:R-:W2:Y:S04]  /*81230*/  LDL.LU R16, [R1+0xb20] ;  /* 0x000b200001107983 */ /* 0x000ea80000300800 */
[----:B------:R-:W2:Y:S04]  /*81240*/  LDL.LU R17, [R1+0xb24] ;  /* 0x000b240001117983 */ /* 0x000ea80000300800 */
[----:B------:R-:W4:Y:S04]  /*81250*/  LDL.LU R18, [R1+0xb28] ;  /* 0x000b280001127983 */ /* 0x000f280000300800 */
[----:B------:R-:W4:Y:S01]  /*81260*/  LDL.LU R19, [R1+0xb2c] ;  /* 0x000b2c0001137983 */ /* 0x000f220000300800 */
[----:B0-----:R-:W-:-:S02]  /*81270*/  IMAD.MOV.U32 R24, RZ, RZ, R28 ;  /* 0x000000ffff187224 */ /* 0x001fc400078e001c */
[----:B---3--:R-:W-:Y:S01]  /*81280*/  IMAD.MOV.U32 R25, RZ, RZ, R23 ;  /* 0x000000ffff197224 */ /* 0x008fe200078e0017 */
[----:B----4-:R-:W-:Y:S04]  /*81290*/  STL.64 [R1+0xa698], R18 ;  /* 0x00a6981201007387 */ /* 0x010fe80000100a00 */
[----:B--2---:R-:W-:Y:S04]  /*812a0*/  STL.64 [R1+0xa690], R16 ;  /* 0x00a6901001007387 */ /* 0x004fe80000100a00 */
[----:B------:R-:W2:Y:S04]  /*812b0*/  LDL.LU R28, [R1+0xa790] ;  /* 0x00a79000011c7983 */ /* 0x000ea80000300800 */
[----:B------:R-:W3:Y:S04]  /*812c0*/  LDL.LU R23, [R1+0xa78c] ;  /* 0x00a78c0001177983 */ /* 0x000ee80000300800 */
[----:B------:R0:W-:Y:S02]  /*812d0*/  STL.64 [R1+0xa6a0], R24 ;  /* 0x00a6a01801007387 */ /* 0x0001e40000100a00 */
[----:B0-----:R-:W-:-:S02]  /*812e0*/  IMAD.MOV.U32 R24, RZ, RZ, R26 ;  /* 0x000000ffff187224 */ /* 0x001fc400078e001a */
[----:B------:R-:W-:Y:S01]  /*812f0*/  IMAD.MOV.U32 R25, RZ, RZ, R3 ;  /* 0x000000ffff197224 */ /* 0x000fe200078e0003 */
[----:B------:R-:W4:Y:S04]  /*81300*/  LDL.LU R26, [R1+0xa788] ;  /* 0x00a78800011a7983 */ /* 0x000f280000300800 */
[----:B------:R-:W3:Y:S04]  /*81310*/  LDL.LU R3, [R1+0xa784] ;  /* 0x00a7840001037983 */ /* 0x000ee80000300800 */
[----:B------:R0:W-:Y:S04]  /*81320*/  STL.64 [R1+0xa6b8], R24 ;  /* 0x00a6b81801007387 */ /* 0x0001e80000100a00 */
[----:B------:R-:W2:Y:S04]  /*81330*/  LDL.LU R16, [R1+0xb30] ;  /* 0x000b300001107983 */ /* 0x000ea80000300800 */
[----:B------:R-:W2:Y:S04]  /*81340*/  LDL.LU R17, [R1+0xb34] ;  /* 0x000b340001117983 */ /* 0x000ea80000300800 */
[----:B------:R-:W4:Y:S04]  /*81350*/  LDL.LU R18, [R1+0xb38] ;  /* 0x000b380001127983 */ /* 0x000f280000300800 */
[----:B------:R-:W4:Y:S01]  /*81360*/  LDL.LU R19, [R1+0xb3c] ;  /* 0x000b3c0001137983 */ /* 0x000f220000300800 */
[----:B0-----:R-:W-:-:S02]  /*81370*/  IMAD.MOV.U32 R24, RZ, RZ, R22 ;  /* 0x000000ffff187224 */ /* 0x001fc400078e0016 */
[----:B------:R-:W-:Y:S01]  /*81380*/  IMAD.MOV.U32 R25, RZ, RZ, R0 ;  /* 0x000000ffff197224 */ /* 0x000fe200078e0000 */
        /* <DEDUP_REMOVED lines=8> */
[----:B------:R-:W4:Y:S01]  /*81410*/  LDL.LU R19, [R1+0xb4c] ;  /* 0x000b4c0001137983 */ /* 0x000f220000300800 */
[----:B------:R-:W-:-:S02]  /*81420*/  IMAD.MOV.U32 R24, RZ, RZ, R2 ;  /* 0x000000ffff187224 */ /* 0x000fc400078e0002 */
[----:B------:R-:W-:Y:S01]  /*81430*/  IMAD.MOV.U32 R25, RZ, RZ, R29 ;  /* 0x000000ffff197224 */ /* 0x000fe200078e001d */
[----:B------:R-:W3:Y:S04]  /*81440*/  LDL.LU R2, [R1+0xa778] ;  /* 0x00a7780001027983 */ /* 0x000ee80000300800 */
[----:B------:R0:W-:Y:S02]  /*81450*/  STL.64 [R1+0xa6e8], R24 ;  /* 0x00a6e81801007387 */ /* 0x0001e40000100a00 */
[----:B0-----:R-:W-:Y:S01]  /*81460*/  MOV R24, R28 ;  /* 0x0000001c00187202 */ /* 0x001fe20000000f00 */
        /* <DEDUP_REMOVED lines=19> */
[----:B0-----:R-:W-:Y:S02]  /*815a0*/  IMAD.MOV.U32 R24, RZ, RZ, R22 ;  /* 0x000000ffff187224 */ /* 0x001fe400078e0016 */
        /* <DEDUP_REMOVED lines=8> */
[----:B0-----:R-:W4:Y:S04]  /*81630*/  LDL.64 R24, [R1+0x190] ;  /* 0x0001900001187983 */ /* 0x001f280000100a00 */
[----:B----4-:R0:W-:Y:S04]  /*81640*/  STL.64 [R1+0xa750], R24 ;  /* 0x00a7501801007387 */ /* 0x0101e80000100a00 */
[----:B0-----:R-:W4:Y:S04]  /*81650*/  LDL.LU R24, [R1+0xbc0] ;  /* 0x000bc00001187983 */ /* 0x001f280000300800 */
[----:B------:R-:W4:Y:S04]  /*81660*/  LDL.LU R25, [R1+0xbc4] ;  /* 0x000bc40001197983 */ /* 0x000f280000300800 */
[----:B------:R-:W2:Y:S04]  /*81670*/  LDL.LU R26, [R1+0xbc8] ;  /* 0x000bc800011a7983 */ /* 0x000ea80000300800 */
[----:B------:R-:W2:Y:S04]  /*81680*/  LDL.LU R27, [R1+0xbcc] ;  /* 0x000bcc00011b7983 */ /* 0x000ea80000300800 */
[----:B--2---:R-:W-:Y:S04]  /*81690*/  STL.64 [R1+0xa760], R26 ;  /* 0x00a7601a01007387 */ /* 0x004fe80000100a00 */
[----:B----4-:R-:W-:Y:S04]  /*816a0*/  STL.64 [R1+0xa758], R24 ;  /* 0x00a7581801007387 */ /* 0x010fe80000100a00 */
[----:B---3--:R-:W-:Y:S04]  /*816b0*/  STL.64 [R1+0xa710], R18 ;  /* 0x00a7101201007387 */ /* 0x008fe80000100a00 */
[----:B------:R0:W-:Y:S04]  /*816c0*/  STL.64 [R1+0xa708], R16 ;  /* 0x00a7081001007387 */ /* 0x0001e80000100a00 */
        /* <DEDUP_REMOVED lines=30> */
[----:B------:R-:W4:Y:S04]  /*818b0*/  LDL.LU R20, [R1+0x320] ;  /* 0x0003200001147983 */ /* 0x000f280000300800 */
[----:B------:R-:W4:Y:S04]  /*818c0*/  LDL.LU R21, [R1+0x324] ;  /* 0x0003240001157983 */ /* 0x000f280000300800 */
[----:B------:R-:W4:Y:S04]  /*818d0*/  LDL.LU R22, [R1+0x328] ;  /* 0x0003280001167983 */ /* 0x000f280000300800 */
[----:B------:R-:W4:Y:S04]  /*818e0*/  LDL.LU R23, [R1+0x32c] ;  /* 0x00032c0001177983 */ /* 0x000f280000300800 */
[----:B-1----:R-:W-:Y:S04]  /*818f0*/  STL.64 [R1+0xa570], R6 ;  /* 0x00a5700601007387 */ /* 0x002fe80000100a00 */
[----:B------:R0:W-:Y:S04]  /*81900*/  STL.64 [R1+0xa568], R4 ;  /* 0x00a5680401007387 */ /* 0x0001e80000100a00 */
[----:B0-----:R-:W3:Y:S01]  /*81910*/  LDL.64 R4, [R1+0x1a0] ;  /* 0x0001a00001047983 */ /* 0x001ee20000100a00 */
[----:B--2---:R-:W-:Y:S03]  /*81920*/  HMMA.16816.F32.BF16 R24, R12, R24, R16 ;  /* 0x000000180c18723c */ /* 0x004fe60000041810 */
[----:B------:R-:W2:Y:S04]  /*81930*/  LDL.LU.64 R18, [R1+0xa770] ;  /* 0x00a7700001127983 */ /* 0x000ea80000300a00 */
[----:B------:R-:W2:-:S15]  /*81940*/  LDL.LU.64 R16, [R1+0xa768] ;  /* 0x00a7680001107983 */ /* 0x000e9e0000300a00 */
[----:B------:R-:W-:-:S01]  /*81950*/  NOP ;  /* 0x0000000000007918 */ /* 0x000fc20000000000 */
        /* <DEDUP_REMOVED lines=8> */
[----:B0-----:R-:W3:Y:S04]  /*819e0*/  LDL.LU.64 R24, [R1+0xa750] ;  /* 0x00a7500001187983 */ /* 0x001ee80000300a00 */
[----:B------:R0:W-:Y:S04]  /*819f0*/  STL.64 [R1+0xa640], R4 ;  /* 0x00a6400401007387 */ /* 0x0001e80000100a00 */
[----:B0-----:R-:W3:Y:S04]  /*81a00*/  LDL.LU R4, [R1+0xbb0] ;  /* 0x000bb00001047983 */ /* 0x001ee80000300800 */
[----:B------:R-:W3:Y:S04]  /*81a10*/  LDL.LU R5, [R1+0xbb4] ;  /* 0x000bb40001057983 */ /* 0x000ee80000300800 */
[----:B------:R-:W3:Y:S04]  /*81a20*/  LDL.LU R6, [R1+0xbb8] ;  /* 0x000bb80001067983 */ /* 0x000ee80000300800 */
[----:B------:R-:W3:Y:S02]  /*81a30*/  LDL.LU R7, [R1+0xbbc] ;  /* 0x000bbc0001077983 */ /* 0x000ee40000300800 */
[----:B---3--:R-:W-:-:S15]  /*81a40*/  HMMA.16816.F32.BF16 R4, R12, R24, R4 ;  /* 0x000000180c04723c */ /* 0x008fde0000041804 */
[----:B------:R-:W-:-:S08]  /*81a50*/  NOP ;  /* 0x0000000000007918 */ /* 0x000fd00000000000 */
[----:B------:R-:W-:Y:S04]  /*81a60*/  STL.64 [R1+0xbb0], R4 ;  /* 0x000bb00401007387 */ /* 0x000fe80000100a00 */
[----:B------:R0:W-:Y:S02]  /*81a70*/  STL.64 [R1+0xbb8], R6 ;  /* 0x000bb80601007387 */ /* 0x0001e40000100a00 */
[----:B0-----:R-:W-:Y:S02]  /*81a80*/  IMAD.MOV.U32 R7, RZ, RZ, R24 ;  /* 0x000000ffff077224 */ /* 0x001fe400078e0018 */
[----:B------:R-:W-:Y:S02]  /*81a90*/  IMAD.MOV.U32 R6, RZ, RZ, R25 ;  /* 0x000000ffff067224 */ /* 0x000fe400078e0019 */
        /* <DEDUP_REMOVED lines=36> */
[----:B0-----:R-:W2:Y:S04]  /*81ce0*/  LDL.LU.64 R24, [R1+0xa6d0] ;  /* 0x00a6d00001187983 */ /* 0x001ea80000300a00 */
[----:B------:R-:W3:Y:S01]  /*81cf0*/  LDL.64 R4, [R1] ;  /* 0x0000000001047983 */ /* 0x000ee20000100a00 */
        /* <DEDUP_REMOVED lines=25> */
[----:B------:R-:W-:Y:S04]  /*81e90*/  STL.64 [R1+0xb28], R26 ;  /* 0x000b281a01007387 */ /* 0x000fe80000100a00 */
[----:B0-----:R-:W4:Y:S01]  /*81ea0*/  LDL.LU.64 R24, [R1+0xa678] ;  /* 0x00a6780001187983 */ /* 0x001f220000300a00 */
[----:B--2---:R-:W-:Y:S03]  /*81eb0*/  HMMA.16816.F32.BF16 R16, R12, R16, R8 ;  /* 0x000000100c10723c */ /* 0x004fe60000041808 */
[----:B------:R-:W2:Y:S04]  /*81ec0*/  LDL.LU.64 R10, [R1+0xa670] ;  /* 0x00a67000010a7983 */ /* 0x000ea80000300a00 */
[----:B------:R-:W2:-:S15]  /*81ed0*/  LDL.LU.64 R8, [R1+0xa668] ;  /* 0x00a6680001087983 */ /* 0x000e9e0000300a00 */
[----:B------:R-:W-:-:S01]  /*81ee0*/  NOP ;  /* 0x0000000000007918 */ /* 0x000fc20000000000 */
[----:B------:R0:W-:Y:S04]  /*81ef0*/  STL.64 [R1+0xb10], R16 ;  /* 0x000b101001007387 */ /* 0x0001e80000100a00 */
[----:B------:R-:W-:Y:S04]  /*81f00*/  STL.64 [R1+0xb18], R18 ;  /* 0x000b181201007387 */ /* 0x000fe80000100a00 */
[----:B0-----:R-:W2:Y:S02]  /*81f10*/  LDL.LU.64 R16, [R1+0xa660] ;  /* 0x00a6600001107983 */ /* 0x001ea40000300a00 */
        /* <DEDUP_REMOVED lines=13> */
[----:B------:R0:W-:Y:S04]  /*81ff0*/  STL.64 [R1+0x320], R20 ;  /* 0x0003201401007387 */ /* 0x0001e80000100a00 */
[----:B------:R-:W-:Y:S04]  /*82000*/  STL.64 [R1+0x328], R22 ;  /* 0x0003281601007387 */ /* 0x000fe80000100a00 */
[----:B0-----:R-:W2:Y:S01]  /*82010*/  LDL.LU.64 R20, [R1+0xa648] ;  /* 0x00a6480001147983 */ /* 0x001ea20000300a00 */
[----:B------:R-:W0:Y:S03]  /*82020*/  S2R R3, SR_TID.X ;  /* 0x0000000000037919 */ /* 0x000e260000002100 */
[----:B------:R1:W-:Y:S04]  /*82030*/  STL.64 [R1+0xa5b8], R24 ;  /* 0x00a5b81801007387 */ /* 0x0003e80000100a00 */
[----:B-1----:R-:W4:Y:S04]  /*82040*/  LDL.LU R24, [R1+0x850] ;  /* 0x0008500001187983 */ /* 0x002f280000300800 */
[----:B------:R-:W4:Y:S01]  /*82050*/  LDL.LU R25, [R1+0x854] ;  /* 0x0008540001197983 */ /* 0x000f220000300800 */
[C---:B0-----:R-:W-:Y:S01]  /*82060*/  LOP3.LUT R26, R3.reuse, 0x7, RZ, 0xc0, !PT ;  /* 0x00000007031a7812 */ /* 0x041fe200078ec0ff */
[----:B------:R-:W-:-:S02]  /*82070*/  IMAD.SHL.U32 R27, R3, 0x100, RZ ;  /* 0x00000100031b7824 */ /* 0x000fc400078e00ff */
[----:B------:R-:W-:Y:S02]  /*82080*/  IMAD.SHL.U32 R3, R3, 0x2, RZ ;  /* 0x0000000203037824 */ /* 0x000fe400078e00ff */
[----:B------:R-:W-:-:S05]  /*82090*/  IMAD R26, R26, 0x210, RZ ;  /* 0x000002101a1a7824 */ /* 0x000fca00078e02ff */
[----:B------:R-:W-:Y:S02]  /*820a0*/  LOP3.LUT R3, R26, 0x10, R3, 0x78, !PT ;  /* 0x000000101a037812 */ /* 0x000fe400078e7803 */
[----:B------:R-:W4:Y:S02]  /*820b0*/  LDL.LU R26, [R1+0x858] ;  /* 0x00085800011a7983 */ /* 0x000f240000300800 */
[----:B------:R-:W-:Y:S02]  /*820c0*/  LOP3.LUT R3, R3, 0x1000, R27, 0xf8, !PT ;  /* 0x0000100003037812 */ /* 0x000fe400078ef81b */
[----:B------:R-:W4:Y:S02]  /*820d0*/  LDL.LU R27, [R1+0x85c] ;  /* 0x00085c00011b7983 */ /* 0x000f240000300800 */
[----:B------:R-:W-:Y:S01]  /*820e0*/  LOP3.LUT R3, R3, 0x40, RZ, 0x3c, !PT ;  /* 0x0000004003037812 */ /* 0x000fe200078e3cff */
[----:B--2---:R-:W-:Y:S06]  /*820f0*/  HMMA.16816.F32.BF16 R12, R8, R20, R12 ;  /* 0x00000014080c723c */ /* 0x004fec000004180c */
[----:B------:R0:W-:Y:S04]  /*82100*/  STL [R1+0xa54c], R20 ;  /* 0x00a54c1401007387 */ /* 0x0001e80000100800 */
[----:B------:R1:W-:-:S13]  /*82110*/  STL [R1+0xa548], R21 ;  /* 0x00a5481501007387 */ /* 0x0003da0000100800 */
[----:B------:R-:W-:Y:S04]  /*82120*/  STL.64 [R1+0x310], R12 ;  /* 0x0003100c01007387 */ /* 0x000fe80000100a00 */
[----:B------:R-:W-:Y:S04]  /*82130*/  STL.64 [R1+0x318], R14 ;  /* 0x0003180e01007387 */ /* 0x000fe80000100a00 */
[----:B------:R-:W2:Y:S04]  /*82140*/  LDSM.16.MT88.4 R12, [R3+UR4+0x4000] ;  /* 0x00400004030c783b */ /* 0x000ea80008004200 */
[----:B0-----:R-:W4:Y:S04]  /*82150*/  LDL.LU R20, [R1+0x860] ;  /* 0x0008600001147983 */ /* 0x001f280000300800 */
[----:B-1----:R-:W4:Y:S04]  /*82160*/  LDL.LU R21, [R1+0x864] ;  /* 0x0008640001157983 */ /* 0x002f280000300800 */
[----:B------:R-:W4:Y:S04]  /*82170*/  LDL.LU R22, [R1+0x868] ;  /* 0x0008680001167983 */ /* 0x000f280000300800 */
[----:B------:R-:W4:Y:S04]  /*82180*/  LDL.LU R23, [R1+0x86c] ;  /* 0x00086c0001177983 */ /* 0x000f280000300800 */
[----:B------:R-:W-:Y:S04]  /*82190*/  STL [R1+0xa550], R3 ;  /* 0x00a5500301007387 */ /* 0x000fe80000100800 */
[----:B--2---:R-:W-:Y:S04]  /*821a0*/  STL.64 [R1+0xa430], R14 ;  /* 0x00a4300e01007387 */ /* 0x004fe80000100a00 */
        /* <DEDUP_REMOVED lines=8> */
[----:B------:R1:W-:Y:S01]  /*82230*/  STL.64 [R1+0x878], R14 ;  /* 0x0008780e01007387 */ /* 0x0003e20000100a00 */
[----:B0-----:R-:W-:Y:S01]  /*82240*/  IMAD.MOV.U32 R13, RZ, RZ, R4 ;  /* 0x000000ffff0d7224 */ /* 0x001fe200078e0004 */
[----:B------:R-:W-:Y:S02]  /*82250*/  MOV R12, R5 ;  /* 0x00000005000c7202 */ /* 0x000fe40000000f00 */
[----:B------:R-:W4:Y:S04]  /*82260*/  LDL.LU.64 R4, [R1+0xa640] ;  /* 0x00a6400001047983 */ /* 0x000f280000300a00 */
[----:B------:R-:W-:Y:S04]  /*82270*/  STL [R1+0xa558], R12 ;  /* 0x00a5580c01007387 */ /* 0x000fe80000100800 */
[----:B------:R-:W-:Y:S01]  /*82280*/  STL [R1+0xa554], R13 ;  /* 0x00a5540d01007387 */ /* 0x000fe20000100800 */
[----:B------:R-:W-:-:S02]  /*82290*/  IMAD.MOV.U32 R17, RZ, RZ, R6 ;  /* 0x000000ffff117224 */ /* 0x000fc400078e0006 */
[----:B------:R-:W-:Y:S01]  /*822a0*/  IMAD.MOV.U32 R16, RZ, RZ, R7 ;  /* 0x000000ffff107224 */ /* 0x000fe200078e0007 */
[----:B----4-:R-:W-:Y:S06]  /*822b0*/  HMMA.16816.F32.BF16 R20, R8, R4, R20 ;  /* 0x000000040814723c */ /* 0x010fec0000041814 */
[----:B-1----:R-:W-:Y:S02]  /*822c0*/  IMAD.MOV.U32 R15, RZ, RZ, R4 ;  /* 0x000000ffff0f7224 */ /* 0x002fe400078e0004 */
[----:B------:R-:W-:-:S15]  /*822d0*/  IMAD.MOV.U32 R14, RZ, RZ, R5 ;  /* 0x000000ffff0e7224 */ /* 0x000fde00078e0005 */
[----:B------:R-:W-:Y:S04]  /*822e0*/  STL.64 [R1+0x860], R20 ;  /* 0x0008601401007387 */ /* 0x000fe80000100a00 */
[----:B------:R-:W-:Y:S04]  /*822f0*/  STL.64 [R1+0x868], R22 ;  /* 0x0008681601007387 */ /* 0x000fe80000100a00 */
[----:B------:R-:W2:Y:S04]  /*82300*/  LDL.LU R4, [R1+0x300] ;  /* 0x0003000001047983 */ /* 0x000ea80000300800 */
[----:B------:R-:W2:Y:S04]  /*82310*/  LDL.LU R5, [R1+0x304] ;  /* 0x0003040001057983 */ /* 0x000ea80000300800 */
[----:B------:R-:W3:Y:S04]  /*82320*/  LDL.LU R6, [R1+0x308] ;  /* 0x0003080001067983 */ /* 0x000ee80000300800 */
[----:B------:R-:W3:Y:S04]  /*82330*/  LDL.LU R7, [R1+0x30c] ;  /* 0x00030c0001077983 */ /* 0x000ee80000300800 */
[----:B---3--:R-:W-:Y:S04]  /*82340*/  STL.64 [R1+0xa580], R6 ;  /* 0x00a5800601007387 */ /* 0x008fe80000100a00 */
[----:B--2---:R0:W-:Y:S04]  /*82350*/  STL.64 [R1+0xa578], R4 ;  /* 0x00a5780401007387 */ /* 0x0041e80000100a00 */
[----:B0-----:R-:W2:Y:S04]  /*82360*/  LDL.64 R4, [R1+0xf0] ;  /* 0x0000f00001047983 */ /* 0x001ea80000100a00 */
[----:B--2---:R0:W-:Y:S04]  /*82370*/  STL.64 [R1+0xa598], R4 ;  /* 0x00a5980401007387 */ /* 0x0041e80000100a00 */
[----:B0-----:R-:W2:Y:S04]  /*82380*/  LDL.64 R4, [R1+0x100] ;  /* 0x0001000001047983 */ /* 0x001ea80000100a00 */
[----:B--2---:R0:W-:Y:S02]  /*82390*/  STL.64 [R1+0xa5b0], R4 ;  /* 0x00a5b00401007387 */ /* 0x0041e40000100a00 */
[----:B0-----:R-:W-:Y:S02]  /*823a0*/  HMMA.16816.F32.BF16 R4, R8, R16, R24 ;  /* 0x000000100804723c */ /* 0x001fe40000041818 */
[----:B------:R-:W-:Y:S04]  /*823b0*/  STL [R1+0xa560], R14 ;  /* 0x00a5600e01007387 */ /* 0x000fe80000100800 */
[----:B------:R-:W-:Y:S04]  /*823c0*/  STL [R1+0xa55c], R15 ;  /* 0x00a55c0f01007387 */ /* 0x000fe80000100800 */
[----:B------:R-:W2:-:S13]  /*823d0*/  LDL.LU R24, [R1+0x7d0] ;  /* 0x0007d00001187983 */ /* 0x000e9a0000300800 */
[----:B------:R-:W-:Y:S04]  /*823e0*/  STL.64 [R1+0x850], R4 ;  /* 0x0008500401007387 */ /* 0x000fe80000100a00 */
[----:B------:R-:W-:Y:S04]  /*823f0*/  STL.64 [R1+0x858], R6 ;  /* 0x0008580601007387 */ /* 0x000fe80000100a00 */
        /* <DEDUP_REMOVED lines=12> */
[----:B------:R-:W2:Y:S04]  /*824c0*/  LDL.LU R12, [R1+0x7f0] ;  /* 0x0007f000010c7983 */ /* 0x000ea80000300800 */
[----:B------:R-:W2:Y:S04]  /*824d0*/  LDL.LU R13, [R1+0x7f4] ;  /* 0x0007f400010d7983 */ /* 0x000ea80000300800 */
[----:B------:R-:W4:Y:S04]  /*824e0*/  LDL.LU R14, [R1+0x7f8] ;  /* 0x0007f800010e7983 */ /* 0x000f280000300800 */
[----:B------:R-:W4:Y:S04]  /*824f0*/  LDL.LU R15, [R1+0x7fc] ;  /* 0x0007fc00010f7983 */ /* 0x000f280000300800 */
[----:B------:R-:W3:Y:S04]  /*82500*/  LDL.LU R20, [R1+0x840] ;  /* 0x0008400001147983 */ /* 0x000ee80000300800 */
[----:B------:R-:W3:Y:S04]  /*82510*/  LDL.LU R21, [R1+0x844] ;  /* 0x0008440001157983 */ /* 0x000ee80000300800 */
[----:B------:R-:W3:Y:S04]  /*82520*/  LDL.LU R22, [R1+0x848] ;  /* 0x0008480001167983 */ /* 0x000ee80000300800 */
[----:B------:R-:W3:Y:S04]  /*82530*/  LDL.LU R23, [R1+0x84c] ;  /* 0x00084c0001177983 */ /* 0x000ee80000300800 */
[----:B0-----:R-:W2:Y:S04]  /*82540*/  LDL.64 R16, [R1+0x170] ;  /* 0x0001700001107983 */ /* 0x001ea80000100a00 */
[----:B--2---:R0:W-:Y:S04]  /*82550*/  STL.64 [R1+0xa638], R16 ;  /* 0x00a6381001007387 */ /* 0x0041e80000100a00 */
[----:B0-----:R-:W2:Y:S04]  /*82560*/  LDL.64 R16, [R1+0x180] ;  /* 0x0001800001107983 */ /* 0x001ea80000100a00 */
[----:B----4-:R-:W-:Y:S04]  /*82570*/  STL.64 [R1+0xa5e8], R14 ;  /* 0x00a5e80e01007387 */ /* 0x010fe80000100a00 */
[----:B------:R0:W-:Y:S04]  /*82580*/  STL.64 [R1+0xa5e0], R12 ;  /* 0x00a5e00c01007387 */ /* 0x0001e80000100a00 */
[----:B0-----:R-:W4:Y:S04]  /*82590*/  LDL.64 R12, [R1+0x140] ;  /* 0x00014000010c7983 */ /* 0x001f280000100a00 */
[----:B----4-:R0:W-:Y:S04]  /*825a0*/  STL.64 [R1+0xa5f8], R12 ;  /* 0x00a5f80c01007387 */ /* 0x0101e80000100a00 */
[----:B0-----:R-:W4:Y:S04]  /*825b0*/  LDL.64 R12, [R1+0x150] ;  /* 0x00015000010c7983 */ /* 0x001f280000100a00 */
[----:B----4-:R0:W-:Y:S04]  /*825c0*/  STL.64 [R1+0xa618], R12 ;  /* 0x00a6180c01007387 */ /* 0x0101e80000100a00 */
        /* <DEDUP_REMOVED lines=8> */
[----:B------:R-:W3:Y:S04]  /*82650*/  LDL.LU R14, [R1+0x838] ;  /* 0x00083800010e7983 */ /* 0x000ee80000300800 */
[----:B------:R-:W3:Y:S04]  /*82660*/  LDL.LU R15, [R1+0x83c] ;  /* 0x00083c00010f7983 */ /* 0x000ee80000300800 */
[----:B------:R-:W-:Y:S04]  /*82670*/  STL.64 [R1+0xa5c8], R26 ;  /* 0x00a5c81a01007387 */ /* 0x000fe80000100a00 */
[----:B------:R0:W-:Y:S04]  /*82680*/  STL.64 [R1+0xa5c0], R24 ;  /* 0x00a5c01801007387 */ /* 0x0001e80000100a00 */
[----:B0-----:R-:W4:Y:S04]  /*82690*/  LDL.64 R24, [R1+0x120] ;  /* 0x0001200001187983 */ /* 0x001f280000100a00 */
[----:B----4-:R0:W-:Y:S04]  /*826a0*/  STL.64 [R1+0xa5d8], R24 ;  /* 0x00a5d81801007387 */ /* 0x0101e80000100a00 */
[----:B0-----:R-:W4:Y:S01]  /*826b0*/  LDL.64 R24, [R1+0x130] ;  /* 0x0001300001187983 */ /* 0x001f220000100a00 */
[----:B--2---:R-:W-:Y:S03]  /*826c0*/  HMMA.16816.F32.BF16 R20, R8, R16, R20 ;  /* 0x000000100814723c */ /* 0x004fe60000041814 */
[----:B----4-:R0:W-:Y:S04]  /*826d0*/  STL.64 [R1+0xa5f0], R24 ;  /* 0x00a5f01801007387 */ /* 0x0101e80000100a00 */
[----:B0-----:R-:W2:Y:S04]  /*826e0*/  LDL.LU R24, [R1+0x800] ;  /* 0x0008000001187983 */ /* 0x001ea80000300800 */
[----:B------:R-:W2:Y:S04]  /*826f0*/  LDL.LU R25, [R1+0x804] ;  /* 0x0008040001197983 */ /* 0x000ea80000300800 */
[----:B------:R-:W2:Y:S04]  /*82700*/  LDL.LU R26, [R1+0x808] ;  /* 0x00080800011a7983 */ /* 0x000ea80000300800 */
[----:B------:R-:W2:Y:S04]  /*82710*/  LDL.LU R27, [R1+0x80c] ;  /* 0x00080c00011b7983 */ /* 0x000ea80000300800 */
[----:B------:R-:W4:Y:S04]  /*82720*/  LDL.64 R4, [R1+0x110] ;  /* 0x0001100001047983 */ /* 0x000f280000100a00 */
[----:B----4-:R0:W-:Y:S04]  /*82730*/  STL.64 [R1+0xa5d0], R4 ;  /* 0x00a5d00401007387 */ /* 0x0101e80000100a00 */
[----:B0-----:R-:W4:Y:S04]  /*82740*/  LDL.LU R4, [R1+0x7e0] ;  /* 0x0007e00001047983 */ /* 0x001f280000300800 */
[----:B------:R-:W4:Y:S04]  /*82750*/  LDL.LU R5, [R1+0x7e4] ;  /* 0x0007e40001057983 */ /* 0x000f280000300800 */
[----:B------:R-:W4:Y:S04]  /*82760*/  LDL.LU R6, [R1+0x7e8] ;  /* 0x0007e80001067983 */ /* 0x000f280000300800 */
[----:B------:R-:W4:Y:S04]  /*82770*/  LDL.LU R7, [R1+0x7ec] ;  /* 0x0007ec0001077983 */ /* 0x000f280000300800 */
[----:B------:R-:W-:Y:S04]  /*82780*/  STL.64 [R1+0x840], R20 ;  /* 0x0008401401007387 */ /* 0x000fe80000100a00 */
[----:B------:R0:W-:Y:S02]  /*82790*/  STL.64 [R1+0x848], R22 ;  /* 0x0008481601007387 */ /* 0x0001e40000100a00 */
[----:B0-----:R-:W-:-:S02]  /*827a0*/  IMAD.MOV.U32 R23, RZ, RZ, R16 ;  /* 0x000000ffff177224 */ /* 0x001fc400078e0010 */
[----:B------:R-:W-:Y:S02]  /*827b0*/  IMAD.MOV.U32 R22, RZ, RZ, R17 ;  /* 0x000000ffff167224 */ /* 0x000fe400078e0011 */
[----:B------:R-:W3:Y:S04]  /*827c0*/  LDL.LU.64 R16, [R1+0xa638] ;  /* 0x00a6380001107983 */ /* 0x000ee80000300a00 */
        /* <DEDUP_REMOVED lines=24> */
[----:B------:R-:W-:Y:S04]  /*82950*/  STL.64 [R1+0xa590], R18 ;  /* 0x00a5901201007387 */ /* 0x000fe80000100a00 */
[----:B---3--:R0:W-:Y:S04]  /*82960*/  STL.64 [R1+0xa588], R16 ;  /* 0x00a5881001007387 */ /* 0x0081e80000100a00 */
        /* <DEDUP_REMOVED lines=14> */
[----:B------:R-:W-:Y:S04]  /*82a50*/  STL.64 [R1+0x808], R26 ;  /* 0x0008081a01007387 */ /* 0x000fe80000100a00 */
[----:B0-----:R-:W3:Y:S04]  /*82a60*/  LDL.LU.64 R24, [R1+0xa5f0] ;  /* 0x00a5f00001187983 */ /* 0x001ee80000300a00 */
[----:B------:R-:W3:Y:S04]  /*82a70*/  LDL.LU.64 R14, [R1+0xa5e8] ;  /* 0x00a5e800010e7983 */ /* 0x000ee80000300a00 */
[----:B------:R-:W3:Y:S02]  /*82a80*/  LDL.LU.64 R12, [R1+0xa5e0] ;  /* 0x00a5e000010c7983 */ /* 0x000ee40000300a00 */
[----:B---3--:R-:W-:Y:S06]  /*82a90*/  HMMA.16816.F32.BF16 R12, R8, R24, R12 ;  /* 0x00000018080c723c */ /* 0x008fec000004180c */
[----:B------:R-:W-:-:S15]  /*82aa0*/  IMAD.MOV.U32 R3, RZ, RZ, R25 ;  /* 0x000000ffff037224 */ /* 0x000fde00078e0019 */
[----:B------:R-:W-:-:S02]  /*82ab0*/  NOP ;  /* 0x0000000000007918 */ /* 0x000fc40000000000 */
[----:B------:R0:W-:Y:S04]  /*82ac0*/  STL.64 [R1+0x7f0], R12 ;  /* 0x0007f00c01007387 */ /* 0x0001e80000100a00 */
[----:B------:R1:W-:Y:S01]  /*82ad0*/  STL.64 [R1+0x7f8], R14 ;  /* 0x0007f80e01007387 */ /* 0x0003e20000100a00 */
[----:B0-----:R-:W-:-:S03]  /*82ae0*/  IMAD.MOV.U32 R13, RZ, RZ, R24 ;  /* 0x000000ffff0d7224 */ /* 0x001fc600078e0018 */
[----:B------:R-:W3:Y:S02]  /*82af0*/  LDL.LU.64 R24, [R1+0xa5d8] ;  /* 0x00a5d80001187983 */ /* 0x000ee40000300a00 */
[----:B---3--:R-:W-:Y:S06]  /*82b00*/  HMMA.16816.F32.BF16 R4, R8, R24, R4 ;  /* 0x000000180804723c */ /* 0x008fec0000041804 */
[----:B-1----:R-:W-:Y:S02]  /*82b10*/  IMAD.MOV.U32 R15, RZ, RZ, R24 ;  /* 0x000000ffff0f7224 */ /* 0x002fe400078e0018 */
[----:B------:R-:W-:-:S15]  /*82b20*/  IMAD.MOV.U32 R12, RZ, RZ, R25 ;  /* 0x000000ffff0c7224 */ /* 0x000fde00078e0019 */
        /* <DEDUP_REMOVED lines=27> */
[----:B------:R-:W4:Y:S04]  /*82ce0*/  LDL.LU.64 R16, [R1+0xa588] ;  /* 0x00a5880001107983 */ /* 0x000f280000300a00 */
[----:B------:R-:W4:Y:S04]  /*82cf0*/  LDL.LU.64 R6, [R1+0xa580] ;  /* 0x00a5800001067983 */ /* 0x000f280000300a00 */
[----:B------:R-:W4:Y:S02]  /*82d00*/  LDL.LU.64 R4, [R1+0xa578] ;  /* 0x00a5780001047983 */ /* 0x000f240000300a00 */
[----:B----4-:R-:W-:Y:S02]  /*82d10*/  HMMA.16816.F32.BF16 R8, R8, R16, R4 ;  /* 0x000000100808723c */ /* 0x010fe40000041804 */
[----:B------:R-:W4:Y:S04]  /*82d20*/  LDL.LU.64 R6, [R1+0xa570] ;  /* 0x00a5700001067983 */ /* 0x000f280000300a00 */
[----:B------:R-:W4:-:S15]  /*82d30*/  LDL.LU.64 R4, [R1+0xa568] ;  /* 0x00a5680001047983 */ /* 0x000f1e0000300a00 */
[----:B------:R-:W-:-:S02]  /*82d40*/  NOP ;  /* 0x0000000000007918 */ /* 0x000fc40000000000 */
[----:B------:R0:W-:Y:S04]  /*82d50*/  STL.64 [R1+0x300], R8 ;  /* 0x0003000801007387 */ /* 0x0001e80000100a00 */
[----:B------:R1:W-:Y:S04]  /*82d60*/  STL.64 [R1+0x308], R10 ;  /* 0x0003080a01007387 */ /* 0x0003e80000100a00 */
[----:B0-----:R-:W4:Y:S04]  /*82d70*/  LDL.LU R8, [R1+0xb00] ;  /* 0x000b000001087983 */ /* 0x001f280000300800 */
[----:B------:R-:W4:Y:S04]  /*82d80*/  LDL.LU R9, [R1+0xb04] ;  /* 0x000b040001097983 */ /* 0x000f280000300800 */
[----:B-1----:R-:W4:Y:S04]  /*82d90*/  LDL.LU R10, [R1+0xb08] ;  /* 0x000b0800010a7983 */ /* 0x002f280000300800 */
[----:B------:R-:W4:Y:S04]  /*82da0*/  LDL.LU R11, [R1+0xb0c] ;  /* 0x000b0c00010b7983 */ /* 0x000f280000300800 */
[----:B------:R0:W-:Y:S04]  /*82db0*/  STL.64 [R1+0xa438], R16 ;  /* 0x00a4381001007387 */ /* 0x0001e80000100a00 */
[----:B---3--:R-:W-:Y:S01]  /*82dc0*/  STL.64 [R1+0xa440], R24 ;  /* 0x00a4401801007387 */ /* 0x008fe20000100a00 */
[----:B0-----:R-:W-:-:S02]  /*82dd0*/  IMAD.MOV.U32 R16, RZ, RZ, R23 ;  /* 0x000000ffff107224 */ /* 0x001fc400078e0017 */
[----:B------:R-:W-:Y:S01]  /*82de0*/  IMAD.MOV.U32 R17, RZ, RZ, R14 ;  /* 0x000000ffff117224 */ /* 0x000fe200078e000e */
[----:B----4-:R-:W-:-:S15]  /*82df0*/  HMMA.16816.F32.BF16 R8, R4, R24, R8 ;  /* 0x000000180408723c */ /* 0x010fde0000041808 */
[----:B------:R-:W-:-:S08]  /*82e00*/  NOP ;  /* 0x0000000000007918 */ /* 0x000fd00000000000 */
[----:B------:R-:W-:Y:S04]  /*82e10*/  STL.64 [R1+0xd0], R8 ;  /* 0x0000d00801007387 */ /* 0x000fe80000100a00 */
[----:B------:R-:W-:Y:S04]  /*82e20*/  STL.64 [R1+0xd8], R10 ;  /* 0x0000d80a01007387 */ /* 0x000fe80000100a00 */
[----:B------:R-:W3:Y:S04]  /*82e30*/  LDL.LU R23, [R1+0xa564] ;  /* 0x00a5640001177983 */ /* 0x000ee80000300800 */
[----:B------:R-:W4:Y:S04]  /*82e40*/  LDL.LU R14, [R1+0xa560] ;  /* 0x00a56000010e7983 */ /* 0x000f280000300800 */
[----:B------:R0:W-:Y:S02]  /*82e50*/  STL.64 [R1+0xa448], R16 ;  /* 0x00a4481001007387 */ /* 0x0001e40000100a00 */
[----:B0-----:R-:W-:-:S02]  /*82e60*/  IMAD.MOV.U32 R16, RZ, RZ, R27 ;  /* 0x000000ffff107224 */ /* 0x001fc400078e001b */
[----:B------:R-:W-:-:S05]  /*82e70*/  IMAD.MOV.U32 R17, RZ, RZ, R26 ;  /* 0x000000ffff117224 */ /* 0x000fca00078e001a */
[----:B------:R0:W-:Y:S04]  /*82e80*/  STL.64 [R1+0xa460], R16 ;  /* 0x00a4601001007387 */ /* 0x0001e80000100a00 */
[----:B------:R-:W2:Y:S04]  /*82e90*/  LDL.LU R24, [R1+0x550] ;  /* 0x0005500001187983 */ /* 0x000ea80000300800 */
[----:B------:R-:W2:Y:S04]  /*82ea0*/  LDL.LU R25, [R1+0x554] ;  /* 0x0005540001197983 */ /* 0x000ea80000300800 */
[----:B------:R-:W3:Y:S04]  /*82eb0*/  LDL.LU R26, [R1+0x558] ;  /* 0x00055800011a7983 */ /* 0x000ee80000300800 */
[----:B------:R-:W3:Y:S01]  /*82ec0*/  LDL.LU R27, [R1+0x55c] ;  /* 0x00055c00011b7983 */ /* 0x000ee20000300800 */
        /* <DEDUP_REMOVED lines=26> */
[----:B------:R0:W-:Y:S02]  /*83070*/  STL.64 [R1+0xa4a8], R16 ;  /* 0x00a4a81001007387 */ /* 0x0001e40000100a00 */
[----:B0-----:R-:W-:Y:S01]  /*83080*/  IMAD.MOV.U32 R16, RZ, RZ, R19 ;  /* 0x000000ffff107224 */ /* 0x001fe200078e0013 */
[----:B------:R-:W-:-:S05]  /*83090*/  MOV R17, R18 ;  /* 0x0000001200117202 */ /* 0x000fca0000000f00 */
        /* <DEDUP_REMOVED lines=16> */
[----:B---3--:R-:W-:Y:S04]  /*831a0*/  STL.64 [R1+0xa4a0], R26 ;  /* 0x00a4a01a01007387 */ /* 0x008fe80000100a00 */
[----:B------:R1:W-:Y:S01]  /*831b0*/  STL.64 [R1+0xa498], R24 ;  /* 0x00a4981801007387 */ /* 0x0003e20000100a00 */
[----:B0-----:R-:W-:Y:S02]  /*831c0*/  IMAD.MOV.U32 R16, RZ, RZ, R23 ;  /* 0x000000ffff107224 */ /* 0x001fe400078e0017 */
[----:B------:R-:W-:Y:S01]  /*831d0*/  IMAD.MOV.U32 R17, RZ, RZ, R22 ;  /* 0x000000ffff117224 */ /* 0x000fe200078e0016 */
[----:B-1----:R-:W2:Y:S04]  /*831e0*/  LDL.LU R24, [R1+0x590] ;  /* 0x0005900001187983 */ /* 0x002ea80000300800 */
[----:B------:R-:W2:Y:S04]  /*831f0*/  LDL.LU R25, [R1+0x594] ;  /* 0x0005940001197983 */ /* 0x000ea80000300800 */
[----:B------:R-:W3:Y:S04]  /*83200*/  LDL.LU R26, [R1+0x598] ;  /* 0x00059800011a7983 */ /* 0x000ee80000300800 */
[----:B------:R-:W3:Y:S04]  /*83210*/  LDL.LU R27, [R1+0x59c] ;  /* 0x00059c00011b7983 */ /* 0x000ee80000300800 */
[----:B------:R0:W-:Y:S04]  /*83220*/  STL.64 [R1+0xa500], R16 ;  /* 0x00a5001001007387 */ /* 0x0001e80000100a00 */
[----:B0-----:R-:W4:Y:S04]  /*83230*/  LDL.64 R16, [R1+0x190] ;  /* 0x0001900001107983 */ /* 0x001f280000100a00 */
        /* <DEDUP_REMOVED lines=38> */
[----:B----4-:R-:W-:Y:S01]  /*834a0*/  HMMA.16816.F32.BF16 R8, R4, R20, R8 ;  /* 0x000000140408723c */ /* 0x010fe20000041808 */
        /* <DEDUP_REMOVED lines=12> */
[----:B------:R0:W-:Y:S04]  /*83570*/  STL.64 [R1+0xa420], R20 ;  /* 0x00a4201401007387 */ /* 0x0001e80000100a00 */
[----:B0-----:R-:W4:Y:S04]  /*83580*/  LDL.LU R20, [R1+0x7a0] ;  /* 0x0007a00001147983 */ /* 0x001f280000300800 */
[----:B------:R-:W-:Y:S04]  /*83590*/  STL.64 [R1+0xc0], R8 ;  /* 0x0000c00801007387 */ /* 0x000fe80000100a00 */
[----:B------:R-:W-:Y:S04]  /*835a0*/  STL.64 [R1+0xc8], R10 ;  /* 0x0000c80a01007387 */ /* 0x000fe80000100a00 */
[----:B------:R-:W0:Y:S04]  /*835b0*/  LDSM.16.MT88.4 R8, [R3+UR4+0x4080] ;  /* 0x004080040308783b */ /* 0x000e280008004200 */
[----:B------:R-:W4:Y:S04]  /*835c0*/  LDL.LU R21, [R1+0x7a4] ;  /* 0x0007a40001157983 */ /* 0x000f280000300800 */
[----:B------:R-:W4:Y:S04]  /*835d0*/  LDL.LU R22, [R1+0x7a8] ;  /* 0x0007a80001167983 */ /* 0x000f280000300800 */
[----:B------:R-:W4:Y:S04]  /*835e0*/  LDL.LU R23, [R1+0x7ac] ;  /* 0x0007ac0001177983 */ /* 0x000f280000300800 */
[----:B0-----:R-:W-:Y:S04]  /*835f0*/  STL.64 [R1+0xa318], R10 ;  /* 0x00a3180a01007387 */ /* 0x001fe80000100a00 */
[----:B------:R0:W-:Y:S04]  /*83600*/  STL.64 [R1+0xa310], R8 ;  /* 0x00a3100801007387 */ /* 0x0001e80000100a00 */
[----:B0-----:R-:W3:Y:S01]  /*83610*/  LDL.64 R8, [R1+0x160] ;  /* 0x0001600001087983 */ /* 0x001ee20000100a00 */
        /* <DEDUP_REMOVED lines=41> */
[----:B0-----:R-:W2:Y:S04]  /*838b0*/  LDL.LU.64 R16, [R1+0xa4c0] ;  /* 0x00a4c00001107983 */ /* 0x001ea80000300a00 */
[----:B------:R-:W-:Y:S01]  /*838c0*/  STL.64 [R1+0xa3c0], R8 ;  /* 0x00a3c00801007387 */ /* 0x000fe20000100a00 */
[----:B--2---:R-:W-:Y:S03]  /*838d0*/  HMMA.16816.F32.BF16 R16, R4, R16, R24 ;  /* 0x000000100410723c */ /* 0x004fe60000041818 */
[----:B------:R-:W2:Y:S04]  /*838e0*/  LDL.LU.64 R26, [R1+0xa4b8] ;  /* 0x00a4b800011a7983 */ /* 0x000ea80000300a00 */
[----:B------:R-:W2:-:S15]  /*838f0*/  LDL.LU.64 R24, [R1+0xa4b0] ;  /* 0x00a4b00001187983 */ /* 0x000e9e0000300a00 */
[----:B------:R-:W-:-:S01]  /*83900*/  NOP ;  /* 0x0000000000007918 */ /* 0x000fc20000000000 */
[----:B------:R0:W-:Y:S04]  /*83910*/  STL.64 [R1+0x5a0], R16 ;  /* 0x0005a01001007387 */ /* 0x0001e80000100a00 */
[----:B------:R2:W-:Y:S04]  /*83920*/  STL.64 [R1+0x5a8], R18 ;  /* 0x0005a81201007387 */ /* 0x0005e80000100a00 */
[----:B0-----:R-:W2:Y:S04]  /*83930*/  LDL.LU.64 R16, [R1+0xa4a8] ;  /* 0x00a4a80001107983 */ /* 0x001ea80000300a00 */
[----:B------:R-:W3:Y:S01]  /*83940*/  LDL.64 R8, [R1+0x180] ;  /* 0x0001800001087983 */ /* 0x000ee20000100a00 */
[----:B--2---:R-:W-:Y:S03]  /*83950*/  HMMA.16816.F32.BF16 R16, R4, R16, R24 ;  /* 0x000000100410723c */ /* 0x004fe60000041818 */
[----:B---3--:R-:W-:Y:S04]  /*83960*/  STL.64 [R1+0xa3d8], R8 ;  /* 0x00a3d80801007387 */ /* 0x008fe80000100a00 */
        /* <DEDUP_REMOVED lines=25> */
[----:B0-----:R-:W2:Y:S01]  /*83b00*/  LDL.LU.64 R16, [R1+0xa448] ;  /* 0x00a4480001107983 */ /* 0x001ea20000300a00 */
[----:B------:R-:W-:Y:S02]  /*83b10*/  IMAD.MOV.U32 R8, RZ, RZ, R11 ;  /* 0x000000ffff087224 */ /* 0x000fe400078e000b */
[----:B------:R-:W-:Y:S01]  /*83b20*/  IMAD.MOV.U32 R9, RZ, RZ, R10 ;  /* 0x000000ffff097224 */ /* 0x000fe200078e000a */
[----:B--2---:R-:W-:Y:S01]  /*83b30*/  HMMA.16816.F32.BF16 R16, R4, R16, R24 ;  /* 0x000000100410723c */ /* 0x004fe20000041818 */
[----:B------:R-:W2:-:S15]  /*83b40*/  LDL.LU.64 R24, [R1+0xa440] ;  /* 0x00a4400001187983 */ /* 0x000e9e0000300a00 */
[----:B------:R-:W-:-:S07]  /*83b50*/  NOP ;  /* 0x0000000000007918 */ /* 0x000fce0000000000 */
[----:B------:R0:W-:Y:S04]  /*83b60*/  STL.64 [R1+0x550], R16 ;  /* 0x0005501001007387 */ /* 0x0001e80000100a00 */
[----:B------:R-:W-:Y:S04]  /*83b70*/  STL.64 [R1+0x558], R18 ;  /* 0x0005581201007387 */ /* 0x000fe80000100a00 */
[----:B0-----:R-:W4:Y:S04]  /*83b80*/  LDL.LU.64 R16, [R1+0xa438] ;  /* 0x00a4380001107983 */ /* 0x001f280000300a00 */
[----:B------:R0:W-:Y:S02]  /*83b90*/  STL.64 [R1+0xa3f0], R8 ;  /* 0x00a3f00801007387 */ /* 0x0001e40000100a00 */
[----:B0-----:R-:W-:-:S02]  /*83ba0*/  IMAD.MOV.U32 R8, RZ, RZ, R2 ;  /* 0x000000ffff087224 */ /* 0x001fc400078e0002 */
[----:B------:R-:W-:-:S07]  /*83bb0*/  IMAD.MOV.U32 R9, RZ, RZ, R0 ;  /* 0x000000ffff097224 */ /* 0x000fce00078e0000 */
[----:B------:R-:W-:Y:S01]  /*83bc0*/  HMMA.16816.F32.BF16 R8, R4, R8, R12 ;  /* 0x000000080408723c */ /* 0x000fe2000004180c */
[----:B------:R-:W2:Y:S04]  /*83bd0*/  LDL.LU.64 R14, [R1+0xa430] ;  /* 0x00a43000010e7983 */ /* 0x000ea80000300a00 */
[----:B------:R-:W2:-:S15]  /*83be0*/  LDL.LU.64 R12, [R1+0xa428] ;  /* 0x00a42800010c7983 */ /* 0x000e9e0000300a00 */
[----:B------:R-:W-:-:S03]  /*83bf0*/  NOP ;  /* 0x0000000000007918 */ /* 0x000fc60000000000 */
[----:B------:R0:W-:Y:S04]  /*83c00*/  STL.64 [R1+0x540], R8 ;  /* 0x0005400801007387 */ /* 0x0001e80000100a00 */
[----:B------:R-:W-:Y:S04]  /*83c10*/  STL.64 [R1+0x548], R10 ;  /* 0x0005480a01007387 */ /* 0x000fe80000100a00 */
[----:B0-----:R-:W3:Y:S04]  /*83c20*/  LDL.64 R8, [R1+0x1a0] ;  /* 0x0001a00001087983 */ /* 0x001ee80000100a00 */
[----:B---3--:R4:W-:Y:S02]  /*83c30*/  STL.64 [R1+0xa408], R8 ;  /* 0x00a4080801007387 */ /* 0x0089e40000100a00 */
[----:B----4-:R-:W-:Y:S02]  /*83c40*/  HMMA.16816.F32.BF16 R8, R4, R16, R20 ;  /* 0x000000100408723c */ /* 0x010fe40000041814 */
[----:B------:R-:W3:-:S15]  /*83c50*/  LDL.LU R4, [R1+0x430] ;  /* 0x0004300001047983 */ /* 0x000ede0000300800 */
[----:B------:R-:W-:-:S06]  /*83c60*/  NOP ;  /* 0x0000000000007918 */ /* 0x000fcc0000000000 */
[----:B------:R0:W-:Y:S04]  /*83c70*/  STL.64 [R1+0xb0], R8 ;  /* 0x0000b00801007387 */ /* 0x0001e80000100a00 */
[----:B------:R-:W-:Y:S04]  /*83c80*/  STL.64 [R1+0xb8], R10 ;  /* 0x0000b80a01007387 */ /* 0x000fe80000100a00 */
[----:B------:R-:W3:Y:S04]  /*83c90*/  LDL.LU R5, [R1+0x434] ;  /* 0x0004340001057983 */ /* 0x000ee80000300800 */
[----:B------:R-:W3:Y:S04]  /*83ca0*/  LDL.LU R6, [R1+0x438] ;  /* 0x0004380001067983 */ /* 0x000ee80000300800 */
[----:B------:R-:W3:Y:S04]  /*83cb0*/  LDL.LU R7, [R1+0x43c] ;  /* 0x00043c0001077983 */ /* 0x000ee80000300800 */
[----:B------:R-:W2:Y:S04]  /*83cc0*/  LDL.LU R20, [R1+0x440] ;  /* 0x0004400001147983 */ /* 0x000ea80000300800 */
[----:B------:R-:W2:Y:S04]  /*83cd0*/  LDL.LU R21, [R1+0x444] ;  /* 0x0004440001157983 */ /* 0x000ea80000300800 */
[----:B------:R-:W2:Y:S04]  /*83ce0*/  LDL.LU R22, [R1+0x448] ;  /* 0x0004480001167983 */ /* 0x000ea80000300800 */
[----:B------:R-:W2:Y:S04]  /*83cf0*/  LDL.LU R23, [R1+0x44c] ;  /* 0x00044c0001177983 */ /* 0x000ea80000300800 */
        /* <DEDUP_REMOVED lines=18> */
[----:B------:R-:W-:Y:S03]  /*83e20*/  HMMA.16816.F32.BF16 R20, R12, R24, R20 ;  /* 0x000000180c14723c */ /* 0x000fe60000041814 */
        /* <DEDUP_REMOVED lines=13> */
[----:B------:R-:W-:Y:S04]  /*83f00*/  STL.64 [R1+0x448], R22 ;  /* 0x0004481601007387 */ /* 0x000fe80000100a00 */
[----:B0-----:R-:W3:Y:S01]  /*83f10*/  LDL.LU.64 R20, [R1+0xa420] ;  /* 0x00a4200001147983 */ /* 0x001ee20000300a00 */
[----:B----4-:R-:W-:-:S02]  /*83f20*/  IMAD.MOV.U32 R27, RZ, RZ, R8 ;  /* 0x000000ffff1b7224 */ /* 0x010fc400078e0008 */
[----:B------:R-:W-:Y:S01]  /*83f30*/  IMAD.MOV.U32 R26, RZ, RZ, R9 ;  /* 0x000000ffff1a7224 */ /* 0x000fe200078e0009 */
[C---:B---3--:R-:W-:Y:S06]  /*83f40*/  HMMA.16816.F32.BF16 R4, R12.reuse, R20, R4 ;  /* 0x000000140c04723c */ /* 0x048fec0000041804 */
[----:B--2---:R-:W-:-:S15]  /*83f50*/  HMMA.16816.F32.BF16 R16, R12, R8, R16 ;  /* 0x000000080c10723c */ /* 0x004fde0000041810 */
[----:B------:R-:W-:-:S02]  /*83f60*/  NOP ;  /* 0x0000000000007918 */ /* 0x000fc40000000000 */
[----:B------:R-:W-:Y:S04]  /*83f70*/  STL.64 [R1+0x430], R4 ;  /* 0x0004300401007387 */ /* 0x000fe80000100a00 */
[----:B------:R-:W-:Y:S04]  /*83f80*/  STL.64 [R1+0x438], R6 ;  /* 0x0004380601007387 */ /* 0x000fe80000100a00 */
[----:B------:R-:W0:Y:S04]  /*83f90*/  LDSM.16.MT88.4 R4, [R3+UR4+0x4100] ;  /* 0x004100040304783b */ /* 0x000e280008004200 */
[----:B------:R-:W-:Y:S04]  /*83fa0*/  STL [R1+0xa2d8], R3 ;  /* 0x00a2d80301007387 */ /* 0x000fe80000100800 */
        /* <DEDUP_REMOVED lines=11> */
[----:B------:R-:W-:Y:S01]  /*84060*/  MOV R29, R8 ;  /* 0x00000008001d7202 */ /* 0x000fe20000000f00 */
[----:B------:R-:W-:-:S15]  /*84070*/  IMAD.MOV.U32 R28, RZ, RZ, R9 ;  /* 0x000000ffff1c7224 */ /* 0x000fde00078e0009 */
[----:B------:R-:W-:-:S01]  /*84080*/  NOP ;  /* 0x0000000000007918 */ /* 0x000fc20000000000 */
        /* <DEDUP_REMOVED lines=22> */
[----:B------:R-:W-:Y:S04]  /*841f0*/  STL [R1+0xa2f0], R23 ;  /* 0x00a2f01701007387 */ /* 0x000fe80000100800 */
[----:B------:R-:W-:Y:S04]  /*84200*/  STL [R1+0xa2ec], R22 ;  /* 0x00a2ec1601007387 */ /* 0x000fe80000100800 */
[----:B------:R0:W-:Y:S04]  /*84210*/  STL.64 [R1+0xa3b8], R20 ;  /* 0x00a3b81401007387 */ /* 0x0001e80000100a00 */
[----:B0-----:R-:W4:Y:S04]  /*84220*/  LDL.LU R20, [R1+0xdf0] ;  /* 0x000df00001147983 */ /* 0x001f280000300800 */
[----:B------:R-:W4:Y:S04]  /*84230*/  LDL.LU R21, [R1+0xdf4] ;  /* 0x000df40001157983 */ /* 0x000f280000300800 */
[----:B------:R-:W4:Y:S04]  /*84240*/  LDL.LU R22, [R1+0xdf8] ;  /* 0x000df80001167983 */ /* 0x000f280000300800 */
[----:B------:R-:W4:Y:S01]  /*84250*/  LDL.LU R23, [R1+0xdfc] ;  /* 0x000dfc0001177983 */ /* 0x000f220000300800 */
[----:B--2---:R-:W-:-:S02]  /*84260*/  IMAD.MOV.U32 R27, RZ, RZ, R4 ;  /* 0x000000ffff1b7224 */ /* 0x004fc400078e0004 */
[----:B------:R-:W-:Y:S01]  /*84270*/  IMAD.MOV.U32 R3, RZ, RZ, R5 ;  /* 0x000000ffff037224 */ /* 0x000fe200078e0005 */
[C---:B----4-:R-:W-:Y:S06]  /*84280*/  HMMA.16816.F32.BF16 R20, R12.reuse, R4, R20 ;  /* 0x000000040c14723c */ /* 0x050fec0000041814 */
[----:B---3--:R-:W-:Y:S06]  /*84290*/  HMMA.16816.F32.BF16 R4, R12, R8, R16 ;  /* 0x000000080c04723c */ /* 0x008fec0000041810 */
[----:B------:R-:W-:-:S02]  /*842a0*/  IMAD.MOV.U32 R29, RZ, RZ, R8 ;  /* 0x000000ffff1d7224 */ /* 0x000fc400078e0008 */
[----:B------:R-:W-:-:S09]  /*842b0*/  IMAD.MOV.U32 R26, RZ, RZ, R9 ;  /* 0x000000ffff1a7224 */ /* 0x000fd200078e0009 */
[----:B------:R-:W-:Y:S04]  /*842c0*/  STL.64 [R1+0xdf0], R20 ;  /* 0x000df01401007387 */ /* 0x000fe80000100a00 */
[----:B------:R-:W-:Y:S04]  /*842d0*/  STL.64 [R1+0xdf8], R22 ;  /* 0x000df81601007387 */ /* 0x000fe80000100a00 */
[----:B------:R-:W-:Y:S04]  /*842e0*/  STL [R1+0xa2f8], R3 ;  /* 0x00a2f80301007387 */ /* 0x000fe80000100800 */
[----:B------:R-:W-:Y:S04]  /*842f0*/  STL [R1+0xa2f4], R27 ;  /* 0x00a2f41b01007387 */ /* 0x000fe80000100800 */
[----:B------:R-:W-:Y:S04]  /*84300*/  STL.64 [R1+0xde0], R4 ;  /* 0x000de00401007387 */ /* 0x000fe80000100a00 */
[----:B------:R-:W-:Y:S04]  /*84310*/  STL.64 [R1+0xde8], R6 ;  /* 0x000de80601007387 */ /* 0x000fe80000100a00 */
        /* <DEDUP_REMOVED lines=10> */
[----:B0-----:R-:W2:Y:S04]  /*843c0*/  LDL.64 R16, [R1+0x120] ;  /* 0x0001200001107983 */ /* 0x001ea80000100a00 */
[----:B--2---:R0:W-:Y:S04]  /*843d0*/  STL.64 [R1+0xa380], R16 ;  /* 0x00a3801001007387 */ /* 0x0041e80000100a00 */
[----:B0-----:R-:W2:Y:S04]  /*843e0*/  LDL.64 R16, [R1+0x130] ;  /* 0x0001300001107983 */ /* 0x001ea80000100a00 */
[----:B--2---:R0:W-:Y:S04]  /*843f0*/  STL.64 [R1+0xa398], R16 ;  /* 0x00a3981001007387 */ /* 0x0041e80000100a00 */
[----:B0-----:R-:W2:Y:S04]  /*84400*/  LDL.64 R16, [R1+0x140] ;  /* 0x0001400001107983 */ /* 0x001ea80000100a00 */
[----:B--2---:R-:W-:Y:S04]  /*84410*/  STL.64 [R1+0xa3b0], R16 ;  /* 0x00a3b01001007387 */ /* 0x004fe80000100a00 */
[----:B---3--:R-:W-:Y:S04]  /*84420*/  STL.64 [R1+0xa328], R10 ;  /* 0x00a3280a01007387 */ /* 0x008fe80000100a00 */
[----:B------:R0:W-:Y:S04]  /*84430*/  STL.64 [R1+0xa320], R8 ;  /* 0x00a3200801007387 */ /* 0x0001e80000100a00 */
[----:B0-----:R-:W2:Y:S04]  /*84440*/  LDL.64 R8, [R1+0xf0] ;  /* 0x0000f00001087983 */ /* 0x001ea80000100a00 */
[----:B--2---:R0:W-:Y:S04]  /*84450*/  STL.64 [R1+0xa340], R8 ;  /* 0x00a3400801007387 */ /* 0x0041e80000100a00 */
[----:B0-----:R-:W2:Y:S04]  /*84460*/  LDL.64 R8, [R1+0x100] ;  /* 0x0001000001087983 */ /* 0x001ea80000100a00 */
[----:B--2---:R0:W-:Y:S04]  /*84470*/  STL.64 [R1+0xa358], R8 ;  /* 0x00a3580801007387 */ /* 0x0041e80000100a00 */
[----:B0-----:R-:W2:Y:S04]  /*84480*/  LDL.64 R8, [R1+0x110] ;  /* 0x0001100001087983 */ /* 0x001ea80000100a00 */
        /* <DEDUP_REMOVED lines=24> */
[----:B------:R-:W2:Y:S04]  /*84610*/  LDL.LU R6, [R1+0x388] ;  /* 0x0003880001067983 */ /* 0x000ea80000300800 */
[----:B------:R-:W2:Y:S01]  /*84620*/  LDL.LU R7, [R1+0x38c] ;  /* 0x00038c0001077983 */ /* 0x000ea20000300800 */
[----:B----4-:R-:W-:Y:S03]  /*84630*/  HMMA.16816.F32.BF16 R20, R12, R16, R20 ;  /* 0x000000100c14723c */ /* 0x010fe60000041814 */
[----:B--2---:R-:W-:Y:S04]  /*84640*/  STL.64 [R1+0xa338], R6 ;  /* 0x00a3380601007387 */ /* 0x004fe80000100a00 */
[----:B---3--:R0:W-:Y:S04]  /*84650*/  STL.64 [R1+0xa330], R4 ;  /* 0x00a3300401007387 */ /* 0x0081e80000100a00 */
        /* <DEDUP_REMOVED lines=14> */
[----:B------:R1:W-:Y:S04]  /*84740*/  STL.64 [R1+0xdd8], R22 ;  /* 0x000dd81601007387 */ /* 0x0003e80000100a00 */
[----:B0-----:R-:W3:Y:S01]  /*84750*/  LDL.LU.64 R20, [R1+0xa3b8] ;  /* 0x00a3b80001147983 */ /* 0x001ee20000300a00 */
[----:B-1----:R-:W-:-:S03]  /*84760*/  IMAD.MOV.U32 R22, RZ, RZ, R16 ;  /* 0x000000ffff167224 */ /* 0x002fc600078e0010 */
[----:B------:R-:W4:Y:S04]  /*84770*/  LDL.LU.64 R16, [R1+0xa3b0] ;  /* 0x00a3b00001107983 */ /* 0x000f280000300a00 */
[----:B------:R-:W-:Y:S04]  /*84780*/  STL [R1+0xa308], R28 ;  /* 0x00a3081c01007387 */ /* 0x000fe80000100800 */
[----:B------:R-:W-:Y:S01]  /*84790*/  STL [R1+0xa304], R22 ;  /* 0x00a3041601007387 */ /* 0x000fe20000100800 */
        /* <DEDUP_REMOVED lines=18> */
[----:B------:R-:W-:-:S02]  /*848c0*/  IMAD.MOV.U32 R2, RZ, RZ, R16 ;  /* 0x000000ffff027224 */ /* 0x000fc400078e0010 */
[----:B------:R-:W-:-:S15]  /*848d0*/  IMAD.MOV.U32 R0, RZ, RZ, R17 ;  /* 0x000000ffff007224 */ /* 0x000fde00078e0011 */
[----:B------:R0:W-:Y:S04]  /*848e0*/  STL.64 [R1+0xda0], R8 ;  /* 0x000da00801007387 */ /* 0x0001e80000100a00 */
[----:B------:R-:W-:Y:S04]  /*848f0*/  STL.64 [R1+0xda8], R10 ;  /* 0x000da80a01007387 */ /* 0x000fe80000100a00 */
[----:B0-----:R-:W4:Y:S04]  /*84900*/  LDL.LU.64 R8, [R1+0xa378] ;  /* 0x00a3780001087983 */ /* 0x001f280000300a00 */
[----:B------:R-:W4:Y:S04]  /*84910*/  LDL.LU.64 R18, [R1+0xa370] ;  /* 0x00a3700001127983 */ /* 0x000f280000300a00 */
[----:B------:R-:W4:Y:S02]  /*84920*/  LDL.LU.64 R16, [R1+0xa368] ;  /* 0x00a3680001107983 */ /* 0x000f240000300a00 */
[----:B----4-:R-:W-:-:S15]  /*84930*/  HMMA.16816.F32.BF16 R16, R12, R8, R16 ;  /* 0x000000080c10723c */ /* 0x010fde0000041810 */
[----:B------:R-:W-:-:S08]  /*84940*/  NOP ;  /* 0x0000000000007918 */ /* 0x000fd00000000000 */
[----:B------:R0:W-:Y:S04]  /*84950*/  STL.64 [R1+0xd90], R16 ;  /* 0x000d901001007387 */ /* 0x0001e80000100a00 */
[----:B------:R1:W-:Y:S04]  /*84960*/  STL.64 [R1+0xd98], R18 ;  /* 0x000d981201007387 */ /* 0x0003e80000100a00 */
[----:B0-----:R-:W4:Y:S01]  /*84970*/  LDL.LU.64 R16, [R1+0xa360] ;  /* 0x00a3600001107983 */ /* 0x001f220000300a00 */
[----:B-1----:R-:W-:Y:S01]  /*84980*/  IMAD.MOV.U32 R19, RZ, RZ, R8 ;  /* 0x000000ffff137224 */ /* 0x002fe200078e0008 */
[----:B------:R-:W-:-:S02]  /*84990*/  MOV R18, R9 ;  /* 0x0000000900127202 */ /* 0x000fc40000000f00 */
        /* <DEDUP_REMOVED lines=20> */
[----:B------:R-:W2:-:S15]  /*84ae0*/  LDL.LU.64 R8, [R1+0xa310] ;  /* 0x00a3100001087983 */ /* 0x000e9e0000300a00 */
[----:B------:R-:W-:-:S02]  /*84af0*/  NOP ;  /* 0x0000000000007918 */ /* 0x000fc40000000000 */
[----:B------:R0:W-:Y:S04]  /*84b00*/  STL.64 [R1+0x420], R12 ;  /* 0x0004200c01007387 */ /* 0x0001e80000100a00 */
[----:B------:R1:W-:Y:S04]  /*84b10*/  STL.64 [R1+0x428], R14 ;  /* 0x0004280e01007387 */ /* 0x0003e80000100a00 */
[----:B0-----:R-:W2:Y:S04]  /*84b20*/  LDL.LU R12, [R1+0x390] ;  /* 0x00039000010c7983 */ /* 0x001ea80000300800 */
[----:B------:R-:W2:Y:S04]  /*84b30*/  LDL.LU R13, [R1+0x394] ;  /* 0x00039400010d7983 */ /* 0x000ea80000300800 */
[----:B-1----:R-:W2:Y:S04]  /*84b40*/  LDL.LU R14, [R1+0x398] ;  /* 0x00039800010e7983 */ /* 0x002ea80000300800 */
[----:B------:R-:W2:Y:S04]  /*84b50*/  LDL.LU R15, [R1+0x39c] ;  /* 0x00039c00010f7983 */ /* 0x000ea80000300800 */
[----:B------:R-:W-:Y:S04]  /*84b60*/  STL.64 [R1+0xa1b0], R16 ;  /* 0x00a1b01001007387 */ /* 0x000fe80000100a00 */
[----:B------:R-:W-:Y:S01]  /*84b70*/  STL.64 [R1+0xa1b8], R24 ;  /* 0x00a1b81801007387 */ /* 0x000fe20000100a00 */
[----:B--2---:R-:W-:-:S15]  /*84b80*/  HMMA.16816.F32.BF16 R12, R8, R24, R12 ;  /* 0x00000018080c723c */ /* 0x004fde000004180c */
[----:B------:R-:W-:-:S08]  /*84b90*/  NOP ;  /* 0x0000000000007918 */ /* 0x000fd00000000000 */
[----:B------:R-:W-:Y:S04]  /*84ba0*/  STL.64 [R1+0x390], R12 ;  /* 0x0003900c01007387 */ /* 0x000fe80000100a00 */
[----:B------:R3:W-:Y:S02]  /*84bb0*/  STL.64 [R1+0x398], R14 ;  /* 0x0003980e01007387 */ /* 0x0007e40000100a00 */
[----:B---3--:R-:W-:Y:S02]  /*84bc0*/  HMMA.16816.F32.BF16 R12, R8, R20, R4 ;  /* 0x00000014080c723c */ /* 0x008fe40000041804 */
[----:B------:R-:W2:-:S15]  /*84bd0*/  LDL.LU R4, [R1+0x370] ;  /* 0x0003700001047983 */ /* 0x000e9e0000300800 */
[----:B------:R-:W-:-:S06]  /*84be0*/  NOP ;  /* 0x0000000000007918 */ /* 0x000fcc0000000000 */
[----:B------:R-:W-:Y:S04]  /*84bf0*/  STL.64 [R1+0x380], R12 ;  /* 0x0003800c01007387 */ /* 0x000fe80000100a00 */
[----:B------:R-:W-:Y:S04]  /*84c00*/  STL.64 [R1+0x388], R14 ;  /* 0x0003880e01007387 */ /* 0x000fe80000100a00 */
[----:B------:R-:W2:Y:S04]  /*84c10*/  LDL.LU R5, [R1+0x374] ;  /* 0x0003740001057983 */ /* 0x000ea80000300800 */
[----:B------:R-:W3:Y:S04]  /*84c20*/  LDL.LU R6, [R1+0x378] ;  /* 0x0003780001067983 */ /* 0x000ee80000300800 */
[----:B------:R-:W3:Y:S01]  /*84c30*/  LDL.LU R7, [R1+0x37c] ;  /* 0x00037c0001077983 */ /* 0x000ee20000300800 */
[----:B------:R-:W-:-:S02]  /*84c40*/  IMAD.MOV.U32 R16, RZ, RZ, R27 ;  /* 0x000000ffff107224 */ /* 0x000fc400078e001b */
[----:B------:R-:W-:Y:S01]  /*84c50*/  IMAD.MOV.U32 R17, RZ, RZ, R28 ;  /* 0x000000ffff117224 */ /* 0x000fe200078e001c */
[----:B---3--:R-:W-:Y:S04]  /*84c60*/  STL.64 [R1+0xa1c8], R6 ;  /* 0x00a1c80601007387 */ /* 0x008fe80000100a00 */
[----:B--2---:R0:W-:Y:S04]  /*84c70*/  STL.64 [R1+0xa1c0], R4 ;  /* 0x00a1c00401007387 */ /* 0x0041e80000100a00 */
[----:B------:R-:W2:Y:S04]  /*84c80*/  LDL.LU R27, [R1+0xa30c] ;  /* 0x00a30c00011b7983 */ /* 0x000ea80000300800 */
[----:B------:R-:W3:Y:S04]  /*84c90*/  LDL.LU R28, [R1+0xa308] ;  /* 0x00a30800011c7983 */ /* 0x000ee80000300800 */
[----:B------:R-:W-:Y:S01]  /*84ca0*/  STL.64 [R1+0xa1d0], R16 ;  /* 0x00a1d01001007387 */ /* 0x000fe20000100a00 */
[----:B0-----:R-:W-:-:S02]  /*84cb0*/  IMAD.MOV.U32 R4, RZ, RZ, R22 ;  /* 0x000000ffff047224 */ /* 0x001fc400078e0016 */
[----:B------:R-:W-:Y:S01]  /*84cc0*/  IMAD.MOV.U32 R5, RZ, RZ, R26 ;  /* 0x000000ffff057224 */ /* 0x000fe200078e001a */
[----:B------:R-:W4:Y:S04]  /*84cd0*/  LDL.LU R22, [R1+0xa304] ;  /* 0x00a3040001167983 */ /* 0x000f280000300800 */
[----:B------:R-:W3:Y:S04]  /*84ce0*/  LDL.LU R26, [R1+0xa300] ;  /* 0x00a30000011a7983 */ /* 0x000ee80000300800 */
[----:B------:R0:W-:Y:S02]  /*84cf0*/  STL.64 [R1+0xa1d8], R4 ;  /* 0x00a1d80401007387 */ /* 0x0001e40000100a00 */
[----:B0-----:R-:W-:-:S02]  /*84d00*/  IMAD.MOV.U32 R4, RZ, RZ, R19 ;  /* 0x000000ffff047224 */ /* 0x001fc400078e0013 */
[----:B------:R-:W-:-:S05]  /*84d10*/  IMAD.MOV.U32 R5, RZ, RZ, R18 ;  /* 0x000000ffff057224 */ /* 0x000fca00078e0012 */
[----:B------:R0:W-:Y:S04]  /*84d20*/  STL.64 [R1+0xa1f0], R4 ;  /* 0x00a1f00401007387 */ /* 0x0001e80000100a00 */
[----:B------:R-:W2:Y:S04]  /*84d30*/  LDL.LU R16, [R1+0xa50] ;  /* 0x000a500001107983 */ /* 0x000ea80000300800 */
[----:B------:R-:W2:Y:S04]  /*84d40*/  LDL.LU R17, [R1+0xa54] ;  /* 0x000a540001117983 */ /* 0x000ea80000300800 */
[----:B------:R-:W4:Y:S04]  /*84d50*/  LDL.LU R18, [R1+0xa58] ;  /* 0x000a580001127983 */ /* 0x000f280000300800 */
[----:B------:R-:W4:Y:S04]  /*84d60*/  LDL.LU R19, [R1+0xa5c] ;  /* 0x000a5c0001137983 */ /* 0x000f280000300800 */
[----:B0-----:R-:W3:Y:S04]  /*84d70*/  LDL.LU R4, [R1+0xa70] ;  /* 0x000a700001047983 */ /* 0x001ee80000300800 */
[----:B------:R-:W3:Y:S04]  /*84d80*/  LDL.LU R5, [R1+0xa74] ;  /* 0x000a740001057983 */ /* 0x000ee80000300800 */
[----:B------:R-:W2:Y:S04]  /*84d90*/  LDL.LU R6, [R1+0xa78] ;  /* 0x000a780001067983 */ /* 0x000ea80000300800 */
[----:B------:R-:W2:Y:S04]  /*84da0*/  LDL.LU R7, [R1+0xa7c] ;  /* 0x000a7c0001077983 */ /* 0x000ea80000300800 */
[----:B--2---:R-:W-:Y:S04]  /*84db0*/  STL.64 [R1+0xa200], R6 ;  /* 0x00a2000601007387 */ /* 0x004fe80000100a00 */
[----:B---3--:R0:W-:Y:S02]  /*84dc0*/  STL.64 [R1+0xa1f8], R4 ;  /* 0x00a1f80401007387 */ /* 0x0081e40000100a00 */
[----:B0-----:R-:W-:-:S02]  /*84dd0*/  IMAD.MOV.U32 R4, RZ, RZ, R29 ;  /* 0x000000ffff047224 */ /* 0x001fc400078e001d */
[----:B------:R-:W-:Y:S01]  /*84de0*/  IMAD.MOV.U32 R5, RZ, RZ, R3 ;  /* 0x000000ffff057224 */ /* 0x000fe200078e0003 */
        /* <DEDUP_REMOVED lines=8> */
[----:B------:R-:W2:Y:S01]  /*84e70*/  LDL.LU R19, [R1+0xa6c] ;  /* 0x000a6c0001137983 */ /* 0x000ea20000300800 */
[----:B------:R-:W-:-:S02]  /*84e80*/  IMAD.MOV.U32 R4, RZ, RZ, R27 ;  /* 0x000000ffff047224 */ /* 0x000fc400078e001b */
[----:B------:R-:W-:Y:S01]  /*84e90*/  IMAD.MOV.U32 R5, RZ, RZ, R23 ;  /* 0x000000ffff057224 */ /* 0x000fe200078e0017 */
[----:B------:R-:W3:Y:S04]  /*84ea0*/  LDL.LU R27, [R1+0xa2f4] ;  /* 0x00a2f400011b7983 */ /* 0x000ee80000300800 */
[----:B------:R-:W3:Y:S04]  /*84eb0*/  LDL.LU R23, [R1+0xa2f0] ;  /* 0x00a2f00001177983 */ /* 0x000ee80000300800 */
[----:B------:R-:W-:Y:S04]  /*84ec0*/  STL.64 [R1+0xa230], R4 ;  /* 0x00a2300401007387 */ /* 0x000fe80000100a00 */
[----:B--2---:R-:W-:Y:S04]  /*84ed0*/  STL.64 [R1+0xa210], R18 ;  /* 0x00a2101201007387 */ /* 0x004fe80000100a00 */
[----:B----4-:R0:W-:Y:S04]  /*84ee0*/  STL.64 [R1+0xa208], R16 ;  /* 0x00a2081001007387 */ /* 0x0101e80000100a00 */
[----:B0-----:R-:W2:Y:S04]  /*84ef0*/  LDL.LU R16, [R1+0xa80] ;  /* 0x000a800001107983 */ /* 0x001ea80000300800 */
[----:B------:R-:W2:Y:S04]  /*84f00*/  LDL.LU R17, [R1+0xa84] ;  /* 0x000a840001117983 */ /* 0x000ea80000300800 */
[----:B------:R-:W4:Y:S04]  /*84f10*/  LDL.LU R18, [R1+0xa88] ;  /* 0x000a880001127983 */ /* 0x000f280000300800 */
[----:B------:R-:W4:Y:S01]  /*84f20*/  LDL.LU R19, [R1+0xa8c] ;  /* 0x000a8c0001137983 */ /* 0x000f220000300800 */
[----:B------:R-:W-:-:S02]  /*84f30*/  IMAD.MOV.U32 R4, RZ, RZ, R22 ;  /* 0x000000ffff047224 */ /* 0x000fc400078e0016 */
        /* <DEDUP_REMOVED lines=10> */
[----:B------:R-:W-:Y:S01]  /*84fe0*/  MOV R4, R29 ;  /* 0x0000001d00047202 */ /* 0x000fe20000000f00 */
[----:B------:R-:W-:-:S02]  /*84ff0*/  IMAD.MOV.U32 R5, RZ, RZ, R26 ;  /* 0x000000ffff057224 */ /* 0x000fc400078e001a */
[----:B------:R-:W2:Y:S04]  /*85000*/  LDL.LU R29, [R1+0xa2e4] ;  /* 0x00a2e400011d7983 */ /* 0x000ea80000300800 */
[----:B------:R-:W2:Y:S04]  /*85010*/  LDL.LU R26, [R1+0xa2e0] ;  /* 0x00a2e000011a7983 */ /* 0x000ea80000300800 */
[----:B------:R3:W-:Y:S02]  /*85020*/  STL.64 [R1+0xa260], R4 ;  /* 0x00a2600401007387 */ /* 0x0007e40000100a00 */
[----:B---3--:R-:W-:-:S02]  /*85030*/  IMAD.MOV.U32 R4, RZ, RZ, R27 ;  /* 0x000000ffff047224 */ /* 0x008fc400078e001b */
        /* <DEDUP_REMOVED lines=12> */
[----:B------:R-:W2:Y:S04]  /*85100*/  LDL.LU R22, [R1+0xa2d4] ;  /* 0x00a2d40001167983 */ /* 0x000ea80000300800 */
[----:B------:R-:W2:Y:S04]  /*85110*/  LDL.LU R23, [R1+0xa2d0] ;  /* 0x00a2d00001177983 */ /* 0x000ea80000300800 */
[----:B---3--:R-:W0:Y:S04]  /*85120*/  LDSM.16.MT88.4 R12, [R3+UR4+0x4180] ;  /* 0x00418004030c783b */ /* 0x008e280008004200 */
[----:B------:R-:W-:Y:S04]  /*85130*/  STL.64 [R1+0xa290], R4 ;  /* 0x00a2900401007387 */ /* 0x000fe80000100a00 */
[----:B----4-:R-:W-:Y:S04]  /*85140*/  STL.64 [R1+0xa258], R18 ;  /* 0x00a2581201007387 */ /* 0x010fe80000100a00 */
[----:B--2---:R1:W-:Y:S04]  /*85150*/  STL.64 [R1+0xa250], R16 ;  /* 0x00a2501001007387 */ /* 0x0043e80000100a00 */
[----:B-1----:R-:W2:Y:S04]  /*85160*/  LDL.LU R16, [R1+0xab0] ;  /* 0x000ab00001107983 */ /* 0x002ea80000300800 */
        /* <DEDUP_REMOVED lines=9> */
[----:B-1----:R-:W-:-:S02]  /*85200*/  IMAD.MOV.U32 R4, RZ, RZ, R29 ;  /* 0x000000ffff047224 */ /* 0x002fc400078e001d */
[----:B------:R-:W-:-:S05]  /*85210*/  IMAD.MOV.U32 R5, RZ, RZ, R28 ;  /* 0x000000ffff057224 */ /* 0x000fca00078e001c */
[----:B------:R-:W-:Y:S04]  /*85220*/  STL.64 [R1+0xa2b8], R4 ;  /* 0x00a2b80401007387 */ /* 0x000fe80000100a00 */
[----:B---3--:R-:W-:Y:S04]  /*85230*/  STL.64 [R1+0xa270], R18 ;  /* 0x00a2701201007387 */ /* 0x008fe80000100a00 */
[----:B------:R1:W-:Y:S04]  /*85240*/  STL.64 [R1+0xa268], R16 ;  /* 0x00a2681001007387 */ /* 0x0003e80000100a00 */
[----:B-1----:R-:W2:Y:S04]  /*85250*/  LDL.LU R16, [R1+0xac0] ;  /* 0x000ac00001107983 */ /* 0x002ea80000300800 */
[----:B------:R-:W2:Y:S04]  /*85260*/  LDL.LU R17, [R1+0xac4] ;  /* 0x000ac40001117983 */ /* 0x000ea80000300800 */
[----:B------:R-:W3:Y:S04]  /*85270*/  LDL.LU R18, [R1+0xac8] ;  /* 0x000ac80001127983 */ /* 0x000ee80000300800 */
[----:B------:R-:W3:Y:S04]  /*85280*/  LDL.LU R19, [R1+0xacc] ;  /* 0x000acc0001137983 */ /* 0x000ee80000300800 */
[----:B---3--:R-:W-:Y:S04]  /*85290*/  STL.64 [R1+0xa288], R18 ;  /* 0x00a2881201007387 */ /* 0x008fe80000100a00 */
[----:B--2---:R1:W-:Y:S04]  /*852a0*/  STL.64 [R1+0xa280], R16 ;  /* 0x00a2801001007387 */ /* 0x0043e80000100a00 */
        /* <DEDUP_REMOVED lines=9> */
[----:B------:R-:W3:Y:S01]  /*85340*/  LDL.LU R19, [R1+0xafc] ;  /* 0x000afc0001137983 */ /* 0x000ee20000300800 */
[----:B------:R-:W-:-:S02]  /*85350*/  IMAD.MOV.U32 R4, RZ, RZ, R27 ;  /* 0x000000ffff047224 */ /* 0x000fc400078e001b */
[----:B------:R-:W-:Y:S01]  /*85360*/  IMAD.MOV.U32 R5, RZ, RZ, R26 ;  /* 0x000000ffff057224 */ /* 0x000fe200078e001a */
[----:B---3--:R-:W-:Y:S04]  /*85370*/  STL.64 [R1+0xa2c8], R18 ;  /* 0x00a2c81201007387 */ /* 0x008fe80000100a00 */
[----:B--2---:R1:W-:Y:S04]  /*85380*/  STL.64 [R1+0xa2c0], R16 ;  /* 0x00a2c01001007387 */ /* 0x0043e80000100a00 */
[----:B-1----:R-:W2:Y:S04]  /*85390*/  LDL.LU R16, [R1+0x1200] ;  /* 0x0012000001107983 */ /* 0x002ea80000300800 */
        /* <DEDUP_REMOVED lines=9> */
[----:B-1----:R-:W4:Y:S04]  /*85430*/  LDL.LU R20, [R1+0x2f0] ;  /* 0x0002f00001147983 */ /* 0x002f280000300800 */
[----:B------:R-:W4:Y:S04]  /*85440*/  LDL.LU R21, [R1+0x2f4] ;  /* 0x0002f40001157983 */ /* 0x000f280000300800 */
[----:B------:R-:W4:Y:S04]  /*85450*/  LDL.LU R22, [R1+0x2f8] ;  /* 0x0002f80001167983 */ /* 0x000f280000300800 */
[----:B------:R-:W4:Y:S04]  /*85460*/  LDL.LU R23, [R1+0x2fc] ;  /* 0x0002fc0001177983 */ /* 0x000f280000300800 */
[----:B0-----:R-:W-:Y:S04]  /*85470*/  STL [R1+0xa09c], R12 ;  /* 0x00a09c0c01007387 */ /* 0x001fe80000100800 */
[----:B------:R0:W-:Y:S04]  /*85480*/  STL [R1+0xa098], R13 ;  /* 0x00a0980d01007387 */ /* 0x0001e80000100800 */
[----:B------:R-:W-:Y:S04]  /*85490*/  STL [R1+0xa094], R14 ;  /* 0x00a0940e01007387 */ /* 0x000fe80000100800 */
[----:B------:R-:W-:Y:S04]  /*854a0*/  STL [R1+0xa090], R15 ;  /* 0x00a0900f01007387 */ /* 0x000fe80000100800 */
        /* <DEDUP_REMOVED lines=64> */
[----:B------:R-:W3:Y:S01]  /*858b0*/  LDL.LU.64 R4, [R1+0xa1f8] ;  /* 0x00a1f80001047983 */ /* 0x000ee20000300a00 */
[----:B------:R-:W-:-:S02]  /*858c0*/  IMAD.MOV.U32 R12, RZ, RZ, R2 ;  /* 0x000000ffff0c7224 */ /* 0x000fc400078e0002 */
[----:B------:R-:W-:-:S07]  /*858d0*/  IMAD.MOV.U32 R13, RZ, RZ, R0 ;  /* 0x000000ffff0d7224 */ /* 0x000fce00078e0000 */
[----:B---3--:R-:W-:Y:S01]  /*858e0*/  HMMA.16816.F32.BF16 R12, R8, R12, R4 ;  /* 0x0000000c080c723c */ /* 0x008fe20000041804 */
[----:B------:R-:W2:-:S15]  /*858f0*/  LDL.LU.64 R4, [R1+0xa1f0] ;  /* 0x00a1f00001047983 */ /* 0x000e9e0000300a00 */
[----:B------:R-:W-:-:S07]  /*85900*/  NOP ;  /* 0x0000000000007918 */ /* 0x000fce0000000000 */
[----:B------:R0:W-:Y:S04]  /*85910*/  STL.64 [R1+0xa70], R12 ;  /* 0x000a700c01007387 */ /* 0x0001e80000100a00 */
[----:B------:R-:W-:Y:S04]  /*85920*/  STL.64 [R1+0xa78], R14 ;  /* 0x000a780e01007387 */ /* 0x000fe80000100a00 */
[----:B0-----:R-:W3:Y:S01]  /*85930*/  LDL.64 R12, [R1] ;  /* 0x00000000010c7983 */ /* 0x001ee20000100a00 */
        /* <DEDUP_REMOVED lines=8> */
[----:B------:R-:W2:-:S15]  /*859c0*/  LDL.LU.64 R16, [R1+0xa1d0] ;  /* 0x00a1d00001107983 */ /* 0x000e9e0000300a00 */
[----:B------:R-:W-:-:S06]  /*859d0*/  NOP ;  /* 0x0000000000007918 */ /* 0x000fcc0000000000 */
[----:B------:R-:W-:Y:S04]  /*859e0*/  STL.64 [R1+0xa50], R4 ;  /* 0x000a500401007387 */ /* 0x000fe80000100a00 */
[----:B------:R0:W-:Y:S04]  /*859f0*/  STL.64 [R1+0xa58], R6 ;  /* 0x000a580601007387 */ /* 0x0001e80000100a00 */
[----:B0-----:R-:W4:Y:S04]  /*85a00*/  LDL.LU.64 R6, [R1+0xa1c8] ;  /* 0x00a1c80001067983 */ /* 0x001f280000300a00 */
[----:B------:R-:W4:Y:S01]  /*85a10*/  LDL.LU.64 R4, [R1+0xa1c0] ;  /* 0x00a1c00001047983 */ /* 0x000f220000300a00 */
[----:B--2---:R-:W-:Y:S03]  /*85a20*/  HMMA.16816.F32.BF16 R16, R8, R16, R24 ;  /* 0x000000100810723c */ /* 0x004fe60000041818 */
[----:B------:R-:W2:-:S15]  /*85a30*/  LDL.LU.64 R24, [R1+0xa1b8] ;  /* 0x00a1b80001187983 */ /* 0x000e9e0000300a00 */
[----:B------:R-:W-:-:S05]  /*85a40*/  NOP ;  /* 0x0000000000007918 */ /* 0x000fca0000000000 */
[----:B------:R0:W-:Y:S04]  /*85a50*/  STL.64 [R1+0xa40], R16 ;  /* 0x000a401001007387 */ /* 0x0001e80000100a00 */
[----:B------:R-:W-:Y:S04]  /*85a60*/  STL.64 [R1+0xa48], R18 ;  /* 0x000a481201007387 */ /* 0x000fe80000100a00 */
[----:B0-----:R-:W4:Y:S02]  /*85a70*/  LDL.LU.64 R16, [R1+0xa1b0] ;  /* 0x00a1b00001107983 */ /* 0x001f240000300a00 */
        /* <DEDUP_REMOVED lines=11> */
[----:B0-----:R-:W3:Y:S04]  /*85b30*/  LDL.LU R16, [R1+0x780] ;  /* 0x0007800001107983 */ /* 0x001ee80000300800 */
[----:B------:R-:W3:Y:S04]  /*85b40*/  LDL.LU R17, [R1+0x784] ;  /* 0x0007840001117983 */ /* 0x000ee80000300800 */
[----:B------:R-:W3:Y:S04]  /*85b50*/  LDL.LU R18, [R1+0x788] ;  /* 0x0007880001127983 */ /* 0x000ee80000300800 */
[----:B------:R-:W3:Y:S01]  /*85b60*/  LDL.LU R19, [R1+0x78c] ;  /* 0x00078c0001137983 */ /* 0x000ee20000300800 */
[----:B--2---:R-:W-:-:S15]  /*85b70*/  HMMA.16816.F32.BF16 R20, R4, R24, R20 ;  /* 0x000000180414723c */ /* 0x004fde0000041814 */
[----:B------:R-:W-:-:S08]  /*85b80*/  NOP ;  /* 0x0000000000007918 */ /* 0x000fd00000000000 */
[----:B------:R-:W-:Y:S04]  /*85b90*/  STL.64 [R1+0x2f0], R20 ;  /* 0x0002f01401007387 */ /* 0x000fe80000100a00 */
[----:B------:R0:W-:Y:S04]  /*85ba0*/  STL.64 [R1+0x2f8], R22 ;  /* 0x0002f81601007387 */ /* 0x0001e80000100a00 */
[----:B0-----:R-:W2:Y:S04]  /*85bb0*/  LDL.LU.64 R22, [R1+0xa198] ;  /* 0x00a1980001167983 */ /* 0x001ea80000300a00 */
[----:B------:R-:W4:Y:S01]  /*85bc0*/  LDL.LU.64 R20, [R1+0xa190] ;  /* 0x00a1900001147983 */ /* 0x000f220000300a00 */
[----:B------:R-:W0:Y:S03]  /*85bd0*/  S2R R0, SR_TID.X ;  /* 0x0000000000007919 */ /* 0x000e260000002100 */
[----:B------:R1:W-:Y:S04]  /*85be0*/  STL [R1+0xa0a4], R24 ;  /* 0x00a0a41801007387 */ /* 0x0003e80000100800 */
[----:B------:R1:W-:Y:S04]  /*85bf0*/  STL [R1+0xa0a0], R25 ;  /* 0x00a0a01901007387 */ /* 0x0003e80000100800 */
[----:B-1----:R-:W3:Y:S04]  /*85c00*/  LDL.LU R24, [R1+0x11c0] ;  /* 0x0011c00001187983 */ /* 0x002ee80000300800 */
[----:B------:R-:W3:Y:S04]  /*85c10*/  LDL.LU R25, [R1+0x11c4] ;  /* 0x0011c40001197983 */ /* 0x000ee80000300800 */
[----:B------:R-:W3:Y:S04]  /*85c20*/  LDL.LU R26, [R1+0x11c8] ;  /* 0x0011c800011a7983 */ /* 0x000ee80000300800 */
[----:B------:R-:W3:Y:S01]  /*85c30*/  LDL.LU R27, [R1+0x11cc] ;  /* 0x0011cc00011b7983 */ /* 0x000ee20000300800 */
[C---:B0-----:R-:W-:Y:S01]  /*85c40*/  LOP3.LUT R3, R0.reuse, 0x7, RZ, 0xc0, !PT ;  /* 0x0000000700037812 */ /* 0x041fe200078ec0ff */
[----:B------:R-:W-:-:S02]  /*85c50*/  IMAD.SHL.U32 R2, R0, 0x100, RZ ;  /* 0x0000010000027824 */ /* 0x000fc400078e00ff */
[----:B------:R-:W-:Y:S02]  /*85c60*/  IMAD.SHL.U32 R0, R0, 0x2, RZ ;  /* 0x0000000200007824 */ /* 0x000fe400078e00ff */
[----:B------:R-:W-:-:S05]  /*85c70*/  IMAD R3, R3, 0x210, RZ ;  /* 0x0000021003037824 */ /* 0x000fca00078e02ff */
[----:B------:R-:W-:-:S04]  /*85c80*/  LOP3.LUT R0, R3, 0x10, R0, 0x78, !PT ;  /* 0x0000001003007812 */ /* 0x000fc800078e7800 */
[----:B------:R-:W-:-:S04]  /*85c90*/  LOP3.LUT R0, R0, 0x1000, R2, 0xf8, !PT ;  /* 0x0000100000007812 */ /* 0x000fc800078ef802 */
[----:B------:R-:W-:Y:S01]  /*85ca0*/  LOP3.LUT R0, R0, 0x60, RZ, 0x3c, !PT ;  /* 0x0000006000007812 */ /* 0x000fe200078e3cff */
[----:B----4-:R-:W-:Y:S01]  /*85cb0*/  HMMA.16816.F32.BF16 R8, R4, R20, R8 ;  /* 0x000000140408723c */ /* 0x010fe20000041808 */
[----:B--2---:R-:W-:Y:S05]  /*85cc0*/  STL.64 [R1+0xa088], R22 ;  /* 0x00a0881601007387 */ /* 0x004fea0000100a00 */
[----:B------:R0:W-:-:S15]  /*85cd0*/  STL.64 [R1+0xa080], R20 ;  /* 0x00a0801401007387 */ /* 0x0001de0000100a00 */
[----:B------:R-:W-:-:S02]  /*85ce0*/  NOP ;  /* 0x0000000000007918 */ /* 0x000fc40000000000 */
[----:B------:R-:W-:Y:S04]  /*85cf0*/  STL.64 [R1+0x2e0], R8 ;  /* 0x0002e00801007387 */ /* 0x000fe80000100a00 */
[----:B------:R-:W-:Y:S04]  /*85d00*/  STL.64 [R1+0x2e8], R10 ;  /* 0x0002e80a01007387 */ /* 0x000fe80000100a00 */
[----:B------:R-:W1:Y:S04]  /*85d10*/  LDSM.16.MT88.4 R8, [R0+UR4+0x4000] ;  /* 0x004000040008783b */ /* 0x000e680008004200 */
[----:B0-----:R-:W2:Y:S04]  /*85d20*/  LDL.LU R20, [R1+0x790] ;  /* 0x0007900001147983 */ /* 0x001ea80000300800 */
[----:B------:R-:W2:Y:S04]  /*85d30*/  LDL.LU R21, [R1+0x794] ;  /* 0x0007940001157983 */ /* 0x000ea80000300800 */
[----:B------:R-:W2:Y:S04]  /*85d40*/  LDL.LU R22, [R1+0x798] ;  /* 0x0007980001167983 */ /* 0x000ea80000300800 */
[----:B------:R-:W2:Y:S04]  /*85d50*/  LDL.LU R23, [R1+0x79c] ;  /* 0x00079c0001177983 */ /* 0x000ea80000300800 */
[----:B------:R-:W-:Y:S04]  /*85d60*/  STL [R1+0xa0a8], R0 ;  /* 0x00a0a80001007387 */ /* 0x000fe80000100800 */
[----:B-1----:R-:W-:Y:S04]  /*85d70*/  STL.64 [R1+0x9f68], R10 ;  /* 0x009f680a01007387 */ /* 0x002fe80000100a00 */
[----:B------:R0:W-:Y:S04]  /*85d80*/  STL.64 [R1+0x9f60], R8 ;  /* 0x009f600801007387 */ /* 0x0001e80000100a00 */
[----:B0-----:R-:W4:Y:S01]  /*85d90*/  LDL.LU.64 R8, [R1+0xf0] ;  /* 0x0000f00001087983 */ /* 0x001f220000300a00 */
[----:B---3--:R-:W-:Y:S03]  /*85da0*/  HMMA.16816.F32.BF16 R24, R4, R12, R24 ;  /* 0x0000000c0418723c */ /* 0x008fe60000041818 */
[----:B----4-:R0:W-:Y:S04]  /*85db0*/  STL.64 [R1+0xa148], R8 ;  /* 0x00a1480801007387 */ /* 0x0101e80000100a00 */
[----:B0-----:R-:W2:-:S15]  /*85dc0*/  LDL.64 R8, [R1+0x1a0] ;  /* 0x0001a00001087983 */ /* 0x001e9e0000100a00 */
[----:B------:R-:W-:-:S01]  /*85dd0*/  NOP ;  /* 0x0000000000007918 */ /* 0x000fc20000000000 */
[----:B------:R-:W-:Y:S04]  /*85de0*/  STL.64 [R1+0x7a0], R24 ;  /* 0x0007a01801007387 */ /* 0x000fe80000100a00 */
[----:B------:R0:W-:Y:S02]  /*85df0*/  STL.64 [R1+0x7a8], R26 ;  /* 0x0007a81a01007387 */ /* 0x0001e40000100a00 */
[----:B0-----:R-:W-:Y:S02]  /*85e00*/  IMAD.MOV.U32 R27, RZ, RZ, R12 ;  /* 0x000000ffff1b7224 */ /* 0x001fe400078e000c */
[----:B------:R-:W-:Y:S02]  /*85e10*/  IMAD.MOV.U32 R26, RZ, RZ, R13 ;  /* 0x000000ffff1a7224 */ /* 0x000fe400078e000d */
[----:B------:R-:W3:Y:S04]  /*85e20*/  LDL.LU.64 R12, [R1+0xa188] ;  /* 0x00a18800010c7983 */ /* 0x000ee80000300a00 */
[----:B------:R-:W-:Y:S04]  /*85e30*/  STL [R1+0xa0c0], R26 ;  /* 0x00a0c01a01007387 */ /* 0x000fe80000100800 */
[----:B------:R2:W-:Y:S02]  /*85e40*/  STL [R1+0xa0ac], R27 ;  /* 0x00a0ac1b01007387 */ /* 0x0005e40000100800 */
[----:B--2---:R-:W-:Y:S07]  /*85e50*/  HMMA.16816.F32.BF16 R24, R4, R8, R20 ;  /* 0x000000080418723c */ /* 0x004fee0000041814 */
[----:B------:R-:W-:Y:S01]  /*85e60*/  IMAD.MOV.U32 R21, RZ, RZ, R8 ;  /* 0x000000ffff157224 */ /* 0x000fe200078e0008 */
[----:B------:R-:W-:-:S02]  /*85e70*/  MOV R20, R9 ;  /* 0x0000000900147202 */ /* 0x000fc40000000f00 */
[----:B---3--:R-:W-:Y:S06]  /*85e80*/  HMMA.16816.F32.BF16 R8, R4, R12, R16 ;  /* 0x0000000c0408723c */ /* 0x008fec0000041810 */
[----:B------:R-:W-:Y:S02]  /*85e90*/  IMAD.MOV.U32 R23, RZ, RZ, R12 ;  /* 0x000000ffff177224 */ /* 0x000fe400078e000c */
[----:B------:R-:W-:-:S05]  /*85ea0*/  IMAD.MOV.U32 R22, RZ, RZ, R13 ;  /* 0x000000ffff167224 */ /* 0x000fca00078e000d */
[----:B------:R-:W-:Y:S04]  /*85eb0*/  STL.64 [R1+0x790], R24 ;  /* 0x0007901801007387 */ /* 0x000fe80000100a00 */
[----:B------:R-:W-:Y:S06]  /*85ec0*/  STL.64 [R1+0x798], R26 ;  /* 0x0007981a01007387 */ /* 0x000fec0000100a00 */
[----:B------:R-:W-:Y:S04]  /*85ed0*/  STL.64 [R1+0x780], R8 ;  /* 0x0007800801007387 */ /* 0x000fe80000100a00 */
[----:B------:R-:W-:Y:S04]  /*85ee0*/  STL.64 [R1+0x788], R10 ;  /* 0x0007880a01007387 */ /* 0x000fe80000100a00 */
[----:B------:R-:W-:Y:S04]  /*85ef0*/  STL.64 [R1+0xa0b8], R22 ;  /* 0x00a0b81601007387 */ /* 0x000fe80000100a00 */
        /* <DEDUP_REMOVED lines=30> */
[----:B---3--:R-:W-:Y:S04]  /*860e0*/  STL.64 [R1+0xa158], R10 ;  /* 0x00a1580a01007387 */ /* 0x008fe80000100a00 */
[----:B------:R0:W-:Y:S04]  /*860f0*/  STL.64 [R1+0xa150], R8 ;  /* 0x00a1500801007387 */ /* 0x0001e80000100a00 */
[----:B0-----:R-:W3:Y:S04]  /*86100*/  LDL.64 R8, [R1+0x160] ;  /* 0x0001600001087983 */ /* 0x001ee80000100a00 */
[----:B---3--:R0:W-:Y:S04]  /*86110*/  STL.64 [R1+0xa168], R8 ;  /* 0x00a1680801007387 */ /* 0x0081e80000100a00 */
[----:B0-----:R-:W3:Y:S04]  /*86120*/  LDL.64 R8, [R1+0x170] ;  /* 0x0001700001087983 */ /* 0x001ee80000100a00 */
[----:B---3--:R0:W-:Y:S04]  /*86130*/  STL.64 [R1+0xa180], R8 ;  /* 0x00a1800801007387 */ /* 0x0081e80000100a00 */
[----:B0-----:R-:W2:Y:S04]  /*86140*/  LDL.LU R8, [R1+0x770] ;  /* 0x0007700001087983 */ /* 0x001ea80000300800 */
[----:B------:R-:W2:Y:S04]  /*86150*/  LDL.LU R9, [R1+0x774] ;  /* 0x0007740001097983 */ /* 0x000ea80000300800 */
[----:B------:R-:W2:Y:S04]  /*86160*/  LDL.LU R10, [R1+0x778] ;  /* 0x00077800010a7983 */ /* 0x000ea80000300800 */
[----:B------:R-:W2:Y:S04]  /*86170*/  LDL.LU R11, [R1+0x77c] ;  /* 0x00077c00010b7983 */ /* 0x000ea80000300800 */
[----:B------:R-:W-:Y:S04]  /*86180*/  STL.64 [R1+0xa130], R26 ;  /* 0x00a1301a01007387 */ /* 0x000fe80000100a00 */
[----:B------:R0:W-:Y:S04]  /*86190*/  STL.64 [R1+0xa128], R24 ;  /* 0x00a1281801007387 */ /* 0x0001e80000100a00 */
[----:B0-----:R-:W3:Y:S04]  /*861a0*/  LDL.64 R24, [R1+0x140] ;  /* 0x0001400001187983 */ /* 0x001ee80000100a00 */
[----:B---3--:R0:W-:Y:S04]  /*861b0*/  STL.64 [R1+0xa140], R24 ;  /* 0x00a1401801007387 */ /* 0x0081e80000100a00 */
[----:B0-----:R-:W3:Y:S04]  /*861c0*/  LDL.64 R24, [R1+0x150] ;  /* 0x0001500001187983 */ /* 0x001ee80000100a00 */
[----:B---3--:R0:W-:Y:S04]  /*861d0*/  STL.64 [R1+0xa160], R24 ;  /* 0x00a1601801007387 */ /* 0x0081e80000100a00 */
        /* <DEDUP_REMOVED lines=8> */
[----:B0-----:R-:W4:Y:S04]  /*86260*/  LDL.64 R16, [R1+0x130] ;  /* 0x0001300001107983 */ /* 0x001f280000100a00 */
[----:B----4-:R0:W-:Y:S04]  /*86270*/  STL.64 [R1+0xa138], R16 ;  /* 0x00a1381001007387 */ /* 0x0101e80000100a00 */
[----:B0-----:R-:W4:Y:S04]  /*86280*/  LDL.LU R16, [R1+0x730] ;  /* 0x0007300001107983 */ /* 0x001f280000300800 */
[----:B------:R-:W4:Y:S04]  /*86290*/  LDL.LU R17, [R1+0x734] ;  /* 0x0007340001117983 */ /* 0x000f280000300800 */
[----:B------:R-:W4:Y:S04]  /*862a0*/  LDL.LU R18, [R1+0x738] ;  /* 0x0007380001127983 */ /* 0x000f280000300800 */
[----:B------:R-:W4:Y:S04]  /*862b0*/  LDL.LU R19, [R1+0x73c] ;  /* 0x00073c0001137983 */ /* 0x000f280000300800 */
[----:B------:R-:W-:Y:S04]  /*862c0*/  STL.64 [R1+0xa0e0], R22 ;  /* 0x00a0e01601007387 */ /* 0x000fe80000100a00 */
[----:B------:R0:W-:Y:S04]  /*862d0*/  STL.64 [R1+0xa0d8], R20 ;  /* 0x00a0d81401007387 */ /* 0x0001e80000100a00 */
[----:B0-----:R-:W3:Y:S01]  /*862e0*/  LDL.64 R20, [R1+0x100] ;  /* 0x0001000001147983 */ /* 0x001ee20000100a00 */
[----:B--2---:R-:W-:Y:S03]  /*862f0*/  HMMA.16816.F32.BF16 R8, R4, R12, R8 ;  /* 0x0000000c0408723c */ /* 0x004fe60000041808 */
[----:B---3--:R0:W-:Y:S04]  /*86300*/  STL.64 [R1+0xa0f8], R20 ;  /* 0x00a0f81401007387 */ /* 0x0081e80000100a00 */
        /* <DEDUP_REMOVED lines=12> */
[----:B------:R-:W3:Y:S04]  /*863d0*/  LDL.LU.64 R12, [R1+0xa170] ;  /* 0x00a17000010c7983 */ /* 0x000ee80000300a00 */
[----:B------:R-:W-:Y:S01]  /*863e0*/  STL [R1+0xa0c4], R29 ;  /* 0x00a0c41d01007387 */ /* 0x000fe20000100800 */
[----:B---3--:R-:W-:-:S15]  /*863f0*/  HMMA.16816.F32.BF16 R12, R4, R8, R12 ;  /* 0x00000008040c723c */ /* 0x008fde000004180c */
[----:B------:R-:W-:-:S08]  /*86400*/  NOP ;  /* 0x0000000000007918 */ /* 0x000fd00000000000 */
[----:B------:R-:W-:Y:S04]  /*86410*/  STL.64 [R1+0x760], R12 ;  /* 0x0007600c01007387 */ /* 0x000fe80000100a00 */
[----:B------:R0:W-:Y:S02]  /*86420*/  STL.64 [R1+0x768], R14 ;  /* 0x0007680e01007387 */ /* 0x0001e40000100a00 */
[----:B0-----:R-:W-:Y:S02]  /*86430*/  IMAD.MOV.U32 R14, RZ, RZ, R8 ;  /* 0x000000ffff0e7224 */ /* 0x001fe400078e0008 */
[----:B------:R-:W-:Y:S02]  /*86440*/  IMAD.MOV.U32 R15, RZ, RZ, R9 ;  /* 0x000000ffff0f7224 */ /* 0x000fe400078e0009 */
[----:B------:R-:W3:Y:S02]  /*86450*/  LDL.LU.64 R8, [R1+0xa168] ;  /* 0x00a1680001087983 */ /* 0x000ee40000300a00 */
[----:B---3--:R-:W-:Y:S06]  /*86460*/  HMMA.16816.F32.BF16 R24, R4, R8, R24 ;  /* 0x000000080418723c */ /* 0x008fec0000041818 */
[----:B------:R-:W-:-:S02]  /*86470*/  IMAD.MOV.U32 R3, RZ, RZ, R8 ;  /* 0x000000ffff037224 */ /* 0x000fc400078e0008 */
        /* <DEDUP_REMOVED lines=13> */
[----:B------:R-:W4:Y:S04]  /*86550*/  LDL.LU.64 R24, [R1+0xa140] ;  /* 0x00a1400001187983 */ /* 0x000f280000300a00 */
[----:B------:R-:W-:Y:S01]  /*86560*/  STL.64 [R1+0xa0f0], R10 ;  /* 0x00a0f00a01007387 */ /* 0x000fe20000100a00 */
[----:B----4-:R-:W-:Y:S03]  /*86570*/  HMMA.16816.F32.BF16 R16, R4, R24, R16 ;  /* 0x000000180410723c */ /* 0x010fe60000041810 */
[----:B---3--:R0:W-:Y:S03]  /*86580*/  STL.64 [R1+0xa0e8], R8 ;  /* 0x00a0e80801007387 */ /* 0x0081e60000100a00 */
[----:B------:R-:W-:-:S02]  /*86590*/  IMAD.MOV.U32 R12, RZ, RZ, R24 ;  /* 0x000000ffff0c7224 */ /* 0x000fc400078e0018 */
[----:B------:R-:W-:Y:S01]  /*865a0*/  IMAD.MOV.U32 R13, RZ, RZ, R25 ;  /* 0x000000ffff0d7224 */ /* 0x000fe200078e0019 */
[----:B0-----:R-:W3:Y:S04]  /*865b0*/  LDL.LU R8, [R1+0x6f0] ;  /* 0x0006f00001087983 */ /* 0x001ee80000300800 */
[----:B------:R-:W3:Y:S04]  /*865c0*/  LDL.LU R9, [R1+0x6f4] ;  /* 0x0006f40001097983 */ /* 0x000ee80000300800 */
[----:B------:R-:W3:Y:S04]  /*865d0*/  LDL.LU R10, [R1+0x6f8] ;  /* 0x0006f800010a7983 */ /* 0x000ee80000300800 */
[----:B------:R-:W3:Y:S04]  /*865e0*/  LDL.LU R11, [R1+0x6fc] ;  /* 0x0006fc00010b7983 */ /* 0x000ee80000300800 */
        /* <DEDUP_REMOVED lines=10> */
[----:B------:R-:W-:Y:S02]  /*86690*/  IMAD.MOV.U32 R25, RZ, RZ, R17 ;  /* 0x000000ffff197224 */ /* 0x000fe400078e0011 */
[----:B------:R-:W2:Y:S02]  /*866a0*/  LDL.LU.64 R16, [R1+0xa120] ;  /* 0x00a1200001107983 */ /* 0x000ea40000300a00 */
[----:B--2---:R-:W-:Y:S06]  /*866b0*/  HMMA.16816.F32.BF16 R20, R4, R16, R20 ;  /* 0x000000100414723c */ /* 0x004fec0000041814 */
[----:B-1----:R-:W-:-:S02]  /*866c0*/  IMAD.MOV.U32 R27, RZ, RZ, R16 ;  /* 0x000000ffff1b7224 */ /* 0x002fc400078e0010 */
[----:B------:R-:W-:-:S15]  /*866d0*/  IMAD.MOV.U32 R0, RZ, RZ, R17 ;  /* 0x000000ffff007224 */ /* 0x000fde00078e0011 */
[----:B------:R0:W-:Y:S04]  /*866e0*/  STL.64 [R1+0x710], R20 ;  /* 0x0007101401007387 */ /* 0x0001e80000100a00 */
[----:B------:R-:W-:Y:S04]  /*866f0*/  STL.64 [R1+0x718], R22 ;  /* 0x0007181601007387 */ /* 0x000fe80000100a00 */
[----:B0-----:R-:W2:Y:S04]  /*86700*/  LDL.LU.64 R20, [R1+0xa118] ;  /* 0x00a1180001147983 */ /* 0x001ea80000300a00 */
[----:B------:R-:W2:Y:S04]  /*86710*/  LDL.LU.64 R18, [R1+0xa110] ;  /* 0x00a1100001127983 */ /* 0x000ea80000300a00 */
[----:B------:R-:W2:Y:S02]  /*86720*/  LDL.LU.64 R16, [R1+0xa108] ;  /* 0x00a1080001107983 */ /* 0x000ea40000300a00 */
[----:B--2---:R-:W-:-:S15]  /*86730*/  HMMA.16816.F32.BF16 R16, R4, R20, R16 ;  /* 0x000000140410723c */ /* 0x004fde0000041810 */
[----:B------:R-:W-:-:S08]  /*86740*/  NOP ;  /* 0x0000000000007918 */ /* 0x000fd00000000000 */
[----:B------:R0:W-:Y:S04]  /*86750*/  STL.64 [R1+0x700], R16 ;  /* 0x0007001001007387 */ /* 0x0001e80000100a00 */
[----:B------:R1:W-:Y:S04]  /*86760*/  STL.64 [R1+0x708], R18 ;  /* 0x0007081201007387 */ /* 0x0003e80000100a00 */
[----:B0-----:R-:W2:Y:S01]  /*86770*/  LDL.LU.64 R16, [R1+0xa100] ;  /* 0x00a1000001107983 */ /* 0x001ea20000300a00 */
[----:B-1----:R-:W-:Y:S01]  /*86780*/  MOV R19, R20 ;  /* 0x0000001400137202 */ /* 0x002fe20000000f00 */
[----:B------:R-:W-:-:S02]  /*86790*/  IMAD.MOV.U32 R18, RZ, RZ, R21 ;  /* 0x000000ffff127224 */ /* 0x000fc400078e0015 */
[----:B------:R-:W3:Y:S02]  /*867a0*/  LDL.LU.64 R20, [R1+0xa0f8] ;  /* 0x00a0f80001147983 */ /* 0x000ee40000300a00 */
[----:B---3--:R-:W-:Y:S06]  /*867b0*/  HMMA.16816.F32.BF16 R8, R4, R20, R8 ;  /* 0x000000140408723c */ /* 0x008fec0000041808 */
[----:B------:R-:W-:Y:S02]  /*867c0*/  IMAD.MOV.U32 R29, RZ, RZ, R20 ;  /* 0x000000ffff1d7224 */ /* 0x000fe400078e0014 */
[----:B------:R-:W-:-:S15]  /*867d0*/  IMAD.MOV.U32 R26, RZ, RZ, R21 ;  /* 0x000000ffff1a7224 */ /* 0x000fde00078e0015 */
[----:B------:R-:W-:Y:S04]  /*867e0*/  STL.64 [R1+0x6f0], R8 ;  /* 0x0006f00801007387 */ /* 0x000fe80000100a00 */
[----:B------:R0:W-:Y:S04]  /*867f0*/  STL.64 [R1+0x6f8], R10 ;  /* 0x0006f80a01007387 */ /* 0x0001e80000100a00 */
[----:B0-----:R-:W3:Y:S04]  /*86800*/  LDL.LU.64 R10, [R1+0xa0f0] ;  /* 0x00a0f000010a7983 */ /* 0x001ee80000300a00 */
[----:B------:R-:W4:Y:S04]  /*86810*/  LDL.LU.64 R8, [R1+0xa0e8] ;  /* 0x00a0e80001087983 */ /* 0x000f280000300a00 */
[----:B------:R-:W4:Y:S04]  /*86820*/  LDL.LU.64 R22, [R1+0xa0e0] ;  /* 0x00a0e00001167983 */ /* 0x000f280000300a00 */
[----:B------:R-:W4:Y:S02]  /*86830*/  LDL.LU.64 R20, [R1+0xa0d8] ;  /* 0x00a0d80001147983 */ /* 0x000f240000300a00 */
[----:B----4-:R-:W-:-:S15]  /*86840*/  HMMA.16816.F32.BF16 R20, R4, R8, R20 ;  /* 0x000000080414723c */ /* 0x010fde0000041814 */
[----:B------:R-:W-:-:S08]  /*86850*/  NOP ;  /* 0x0000000000007918 */ /* 0x000fd00000000000 */
[----:B------:R-:W-:Y:S04]  /*86860*/  STL.64 [R1+0x6e0], R20 ;  /* 0x0006e01401007387 */ /* 0x000fe80000100a00 */
[----:B------:R0:W-:Y:S04]  /*86870*/  STL.64 [R1+0x6e8], R22 ;  /* 0x0006e81601007387 */ /* 0x0001e80000100a00 */
[----:B0-----:R-:W2:Y:S04]  /*86880*/  LDL.LU.64 R22, [R1+0xa0d0] ;  /* 0x00a0d00001167983 */ /* 0x001ea80000300a00 */
[----:B------:R-:W2:Y:S04]  /*86890*/  LDL.LU.64 R20, [R1+0xa0c8] ;  /* 0x00a0c80001147983 */ /* 0x000ea80000300a00 */
[----:B------:R0:W-:Y:S02]  /*868a0*/  STL.64 [R1+0x9f70], R8 ;  /* 0x009f700801007387 */ /* 0x0001e40000100a00 */
[----:B0-----:R-:W-:-:S02]  /*868b0*/  IMAD.MOV.U32 R8, RZ, RZ, R29 ;  /* 0x000000ffff087224 */ /* 0x001fc400078e001d */
[----:B------:R-:W-:Y:S01]  /*868c0*/  IMAD.MOV.U32 R9, RZ, RZ, R26 ;  /* 0x000000ffff097224 */ /* 0x000fe200078e001a */
[----:B------:R-:W4:Y:S04]  /*868d0*/  LDL.LU R29, [R1+0xa0c4] ;  /* 0x00a0c400011d7983 */ /* 0x000f280000300800 */
[----:B------:R-:W4:Y:S04]  /*868e0*/  LDL.LU R26, [R1+0xa0c0] ;  /* 0x00a0c000011a7983 */ /* 0x000f280000300800 */
[----:B------:R0:W-:Y:S02]  /*868f0*/  STL.64 [R1+0x9f80], R8 ;  /* 0x009f800801007387 */ /* 0x0001e40000100a00 */
[----:B0-----:R-:W-:-:S02]  /*86900*/  IMAD.MOV.U32 R8, RZ, RZ, R19 ;  /* 0x000000ffff087224 */ /* 0x001fc400078e0013 */
[----:B------:R-:W-:Y:S01]  /*86910*/  IMAD.MOV.U32 R9, RZ, RZ, R18 ;  /* 0x000000ffff097224 */ /* 0x000fe200078e0012 */
[----:B--2---:R-:W-:Y:S01]  /*86920*/  HMMA.16816.F32.BF16 R4, R4, R16, R20 ;  /* 0x000000100404723c */ /* 0x004fe20000041814 */
[----:B------:R-:W2:Y:S04]  /*86930*/  LDL.LU.64 R22, [R1+0xa0b8] ;  /* 0x00a0b80001167983 */ /* 0x000ea80000300a00 */
[----:B------:R-:W2:-:S15]  /*86940*/  LDL.LU.64 R20, [R1+0xa0b0] ;  /* 0x00a0b00001147983 */ /* 0x000e9e0000300a00 */
[----:B------:R-:W-:-:S03]  /*86950*/  NOP ;  /* 0x0000000000007918 */ /* 0x000fc60000000000 */
[----:B------:R-:W-:Y:S04]  /*86960*/  STL.64 [R1+0x2d0], R4 ;  /* 0x0002d00401007387 */ /* 0x000fe80000100a00 */
[----:B------:R-:W-:Y:S04]  /*86970*/  STL.64 [R1+0x2d8], R6 ;  /* 0x0002d80601007387 */ /* 0x000fe80000100a00 */
[----:B------:R-:W-:Y:S04]  /*86980*/  STL.64 [R1+0x9f98], R8 ;  /* 0x009f980801007387 */ /* 0x000fe80000100a00 */
[----:B------:R0:W-:Y:S04]  /*86990*/  STL.64 [R1+0x9f78], R16 ;  /* 0x009f781001007387 */ /* 0x0001e80000100a00 */
[----:B0-----:R-:W3:Y:S04]  /*869a0*/  LDL.LU R16, [R1+0x4d0] ;  /* 0x0004d00001107983 */ /* 0x001ee80000300800 */
[----:B------:R-:W3:Y:S04]  /*869b0*/  LDL.LU R17, [R1+0x4d4] ;  /* 0x0004d40001117983 */ /* 0x000ee80000300800 */
[----:B------:R-:W4:Y:S04]  /*869c0*/  LDL.LU R18, [R1+0x4d8] ;  /* 0x0004d80001127983 */ /* 0x000f280000300800 */
[----:B------:R-:W4:Y:S01]  /*869d0*/  LDL.LU R19, [R1+0x4dc] ;  /* 0x0004dc0001137983 */ /* 0x000f220000300800 */
[----:B------:R-:W-:-:S02]  /*869e0*/  IMAD.MOV.U32 R8, RZ, RZ, R27 ;  /* 0x000000ffff087224 */ /* 0x000fc400078e001b */
[----:B------:R-:W-:Y:S01]  /*869f0*/  IMAD.MOV.U32 R9, RZ, RZ, R0 ;  /* 0x000000ffff097224 */ /* 0x000fe200078e0000 */
[----:B------:R-:W2:Y:S04]  /*86a00*/  LDL.LU R27, [R1+0xa0ac] ;  /* 0x00a0ac00011b7983 */ /* 0x000ea80000300800 */
[----:B------:R-:W2:Y:S04]  /*86a10*/  LDL.LU R0, [R1+0xa0a8] ;  /* 0x00a0a80001007983 */ /* 0x000ea80000300800 */
[----:B------:R-:W-:Y:S04]  /*86a20*/  STL.64 [R1+0x9fb0], R8 ;  /* 0x009fb00801007387 */ /* 0x000fe80000100a00 */
        /* <DEDUP_REMOVED lines=21> */
[----:B------:R0:W-:Y:S02]  /*86b80*/  STL.64 [R1+0x9fe0], R8 ;  /* 0x009fe00801007387 */ /* 0x0001e40000100a00 */
[----:B0-----:R-:W-:-:S02]  /*86b90*/  IMAD.MOV.U32 R8, RZ, RZ, R11 ;  /* 0x000000ffff087224 */ /* 0x001fc400078e000b */
[----:B------:R-:W-:Y:S01]  /*86ba0*/  IMAD.MOV.U32 R9, RZ, RZ, R10 ;  /* 0x000000ffff097224 */ /* 0x000fe200078e000a */
[----:B----4-:R-:W-:Y:S04]  /*86bb0*/  STL.64 [R1+0x9fc0], R18 ;  /* 0x009fc01201007387 */ /* 0x010fe80000100a00 */
[----:B---3--:R0:W-:Y:S04]  /*86bc0*/  STL.64 [R1+0x9fb8], R16 ;  /* 0x009fb81001007387 */ /* 0x0081e80000100a00 */
[----:B0-----:R-:W3:Y:S04]  /*86bd0*/  LDL.LU R16, [R1+0x500] ;  /* 0x0005000001107983 */ /* 0x001ee80000300800 */
[----:B------:R-:W3:Y:S04]  /*86be0*/  LDL.LU R17, [R1+0x504] ;  /* 0x0005040001117983 */ /* 0x000ee80000300800 */
[----:B------:R-:W4:Y:S04]  /*86bf0*/  LDL.LU R18, [R1+0x508] ;  /* 0x0005080001127983 */ /* 0x000f280000300800 */
[----:B------:R-:W4:Y:S04]  /*86c00*/  LDL.LU R19, [R1+0x50c] ;  /* 0x00050c0001137983 */ /* 0x000f280000300800 */
[----:B------:R0:W-:Y:S04]  /*86c10*/  STL.64 [R1+0x9ff8], R8 ;  /* 0x009ff80801007387 */ /* 0x0001e80000100a00 */
[----:B0-----:R-:W2:Y:S04]  /*86c20*/  LDL.LU R8, [R1+0x1160] ;  /* 0x0011600001087983 */ /* 0x001ea80000300800 */
[----:B------:R-:W2:Y:S04]  /*86c30*/  LDL.LU R9, [R1+0x1164] ;  /* 0x0011640001097983 */ /* 0x000ea80000300800 */
[----:B------:R-:W3:Y:S04]  /*86c40*/  LDL.LU R10, [R1+0x1168] ;  /* 0x00116800010a7983 */ /* 0x000ee80000300800 */
[----:B------:R-:W3:Y:S04]  /*86c50*/  LDL.LU R11, [R1+0x116c] ;  /* 0x00116c00010b7983 */ /* 0x000ee80000300800 */
[----:B---3--:R-:W-:Y:S04]  /*86c60*/  STL.64 [R1+0xa008], R10 ;  /* 0x00a0080a01007387 */ /* 0x008fe80000100a00 */
[----:B--2---:R0:W-:Y:S02]  /*86c70*/  STL.64 [R1+0xa000], R8 ;  /* 0x00a0000801007387 */ /* 0x0041e40000100a00 */
[----:B0-----:R-:W-:Y:S01]  /*86c80*/  IMAD.MOV.U32 R8, RZ, RZ, R14 ;  /* 0x000000ffff087224 */ /* 0x001fe200078e000e */
[----:B------:R-:W-:Y:S01]  /*86c90*/  MOV R9, R15 ;  /* 0x0000000f00097202 */ /* 0x000fe20000000f00 */
[----:B------:R-:W2:Y:S04]  /*86ca0*/  LDL.LU R14, [R1+0xa094] ;  /* 0x00a09400010e7983 */ /* 0x000ea80000300800 */
[----:B------:R-:W2:Y:S04]  /*86cb0*/  LDL.LU R15, [R1+0xa090] ;  /* 0x00a09000010f7983 */ /* 0x000ea80000300800 */
[----:B------:R0:W-:Y:S02]  /*86cc0*/  STL.64 [R1+0xa020], R8 ;  /* 0x00a0200801007387 */ /* 0x0001e40000100a00 */
[----:B0-----:R-:W-:-:S02]  /*86cd0*/  IMAD.MOV.U32 R8, RZ, RZ, R29 ;  /* 0x000000ffff087224 */ /* 0x001fc400078e001d */
[----:B------:R-:W-:-:S05]  /*86ce0*/  IMAD.MOV.U32 R9, RZ, RZ, R28 ;  /* 0x000000ffff097224 */ /* 0x000fca00078e001c */
[----:B------:R-:W-:Y:S04]  /*86cf0*/  STL.64 [R1+0xa038], R8 ;  /* 0x00a0380801007387 */ /* 0x000fe80000100a00 */
[----:B----4-:R-:W-:Y:S04]  /*86d00*/  STL.64 [R1+0x9fd8], R18 ;  /* 0x009fd81201007387 */ /* 0x010fe80000100a00 */
[----:B------:R0:W-:Y:S04]  /*86d10*/  STL.64 [R1+0x9fd0], R16 ;  /* 0x009fd01001007387 */ /* 0x0001e80000100a00 */
[----:B0-----:R-:W3:Y:S04]  /*86d20*/  LDL.LU R16, [R1+0x510] ;  /* 0x0005100001107983 */ /* 0x001ee80000300800 */
[----:B------:R-:W3:Y:S04]  /*86d30*/  LDL.LU R17, [R1+0x514] ;  /* 0x0005140001117983 */ /* 0x000ee80000300800 */
[----:B------:R-:W4:Y:S04]  /*86d40*/  LDL.LU R18, [R1+0x518] ;  /* 0x0005180001127983 */ /* 0x000f280000300800 */
[----:B------:R-:W4:Y:S01]  /*86d50*/  LDL.LU R19, [R1+0x51c] ;  /* 0x00051c0001137983 */ /* 0x000f220000300800 */
[----:B------:R-:W-:-:S02]  /*86d60*/  IMAD.MOV.U32 R8, RZ, RZ, R23 ;  /* 0x000000ffff087224 */ /* 0x000fc400078e0017 */
[----:B------:R-:W-:-:S05]  /*86d70*/  IMAD.MOV.U32 R9, RZ, RZ, R22 ;  /* 0x000000ffff097224 */ /* 0x000fca00078e0016 */
[----:B------:R-:W-:Y:S04]  /*86d80*/  STL.64 [R1+0xa050], R8 ;  /* 0x00a0500801007387 */ /* 0x000fe80000100a00 */
[----:B----4-:R-:W-:Y:S04]  /*86d90*/  STL.64 [R1+0x9ff0], R18 ;  /* 0x009ff01201007387 */ /* 0x010fe80000100a00 */
[----:B---3--:R0:W-:Y:S04]  /*86da0*/  STL.64 [R1+0x9fe8], R16 ;  /* 0x009fe81001007387 */ /* 0x0081e80000100a00 */
[----:B0-----:R-:W3:Y:S04]  /*86db0*/  LDL.LU R16, [R1+0x520] ;  /* 0x0005200001107983 */ /* 0x001ee80000300800 */
[----:B------:R-:W3:Y:S04]  /*86dc0*/  LDL.LU R17, [R1+0x524] ;  /* 0x0005240001117983 */ /* 0x000ee80000300800 */
[----:B------:R-:W4:Y:S04]  /*86dd0*/  LDL.LU R18, [R1+0x528] ;  /* 0x0005280001127983 */ /* 0x000f280000300800 */
[----:B------:R-:W4:Y:S04]  /*86de0*/  LDL.LU R19, [R1+0x52c] ;  /* 0x00052c0001137983 */ /* 0x000f280000300800 */
[----:B------:R-:W2:Y:S04]  /*86df0*/  LDL.LU R4, [R1+0x530] ;  /* 0x0005300001047983 */ /* 0x000ea80000300800 */
[----:B------:R-:W2:Y:S04]  /*86e00*/  LDL.LU R5, [R1+0x534] ;  /* 0x0005340001057983 */ /* 0x000ea80000300800 */
[----:B------:R-:W2:Y:S01]  /*86e10*/  LDL.LU R6, [R1+0x538] ;  /* 0x0005380001067983 */ /* 0x000ea20000300800 */
[----:B------:R-:W-:-:S02]  /*86e20*/  IMAD.MOV.U32 R8, RZ, RZ, R21 ;  /* 0x000000ffff087224 */ /* 0x000fc400078e0015 */
[----:B------:R-:W-:Y:S01]  /*86e30*/  IMAD.MOV.U32 R9, RZ, RZ, R20 ;  /* 0x000000ffff097224 */ /* 0x000fe200078e0014 */
[----:B------:R-:W2:Y:S04]  /*86e40*/  LDL.LU R7, [R1+0x53c] ;  /* 0x00053c0001077983 */ /* 0x000ea80000300800 */
[----:B------:R-:W2:Y:S04]  /*86e50*/  LDL.LU R20, [R1+0xd60] ;  /* 0x000d600001147983 */ /* 0x000ea80000300800 */
[----:B------:R-:W2:Y:S04]  /*86e60*/  LDL.LU R21, [R1+0xd64] ;  /* 0x000d640001157983 */ /* 0x000ea80000300800 */
        /* <DEDUP_REMOVED lines=37> */
[----:B------:R-:W4:Y:S01]  /*870c0*/  LDL.LU.64 R20, [R1+0xa080] ;  /* 0x00a0800001147983 */ /* 0x000f220000300a00 */
[----:B------:R-:W-:-:S02]  /*870d0*/  IMAD.MOV.U32 R8, RZ, RZ, R27 ;  /* 0x000000ffff087224 */ /* 0x000fc400078e001b */
[----:B------:R-:W-:Y:S01]  /*870e0*/  IMAD.MOV.U32 R9, RZ, RZ, R26 ;  /* 0x000000ffff097224 */ /* 0x000fe200078e001a */
[----:B----4-:R-:W-:Y:S01]  /*870f0*/  HMMA.16816.F32.BF16 R4, R12, R20, R4 ;  /* 0x000000140c04723c */ /* 0x010fe20000041804 */
[----:B---3--:R-:W-:Y:S05]  /*87100*/  STL.64 [R1+0x9f58], R22 ;  /* 0x009f581601007387 */ /* 0x008fea0000100a00 */
[----:B------:R0:W-:-:S15]  /*87110*/  STL.64 [R1+0x9f50], R20 ;  /* 0x009f501401007387 */ /* 0x0001de0000100a00 */
[----:B------:R-:W-:-:S02]  /*87120*/  NOP ;  /* 0x0000000000007918 */ /* 0x000fc40000000000 */
[----:B------:R-:W-:Y:S04]  /*87130*/  STL.64 [R1+0x90], R4 ;  /* 0x0000900401007387 */ /* 0x000fe80000100a00 */
[----:B------:R-:W-:Y:S04]  /*87140*/  STL.64 [R1+0x98], R6 ;  /* 0x0000980601007387 */ /* 0x000fe80000100a00 */
[----:B------:R-:W1:Y:S01]  /*87150*/  LDSM.16.MT88.4 R4, [R0+UR4+0x4080] ;  /* 0x004080040004783b */ /* 0x000e620008004200 */
[C---:B--2---:R-:W-:Y:S03]  /*87160*/  HMMA.16816.F32.BF16 R8, R12.reuse, R8, R16 ;  /* 0x000000080c08723c */ /* 0x044fe60000041810 */
[----:B0-----:R-:W2:Y:S04]  /*87170*/  LDL.LU R20, [R1+0xa30] ;  /* 0x000a300001147983 */ /* 0x001ea80000300800 */
[----:B------:R-:W2:Y:S04]  /*87180*/  LDL.LU R21, [R1+0xa34] ;  /* 0x000a340001157983 */ /* 0x000ea80000300800 */
[----:B------:R-:W2:Y:S04]  /*87190*/  LDL.LU R22, [R1+0xa38] ;  /* 0x000a380001167983 */ /* 0x000ea80000300800 */
[----:B------:R-:W2:Y:S04]  /*871a0*/  LDL.LU R23, [R1+0xa3c] ;  /* 0x000a3c0001177983 */ /* 0x000ea80000300800 */
[----:B-1----:R-:W-:Y:S04]  /*871b0*/  STL.64 [R1+0x9e50], R6 ;  /* 0x009e500601007387 */ /* 0x002fe80000100a00 */
[----:B------:R-:W-:Y:S04]  /*871c0*/  STL.64 [R1+0x9e48], R4 ;  /* 0x009e480401007387 */ /* 0x000fe80000100a00 */
        /* <DEDUP_REMOVED lines=33> */
[----:B------:R-:W4:Y:S01]  /*873e0*/  LDL.LU.64 R8, [R1+0xa000] ;  /* 0x00a0000001087983 */ /* 0x000f220000300a00 */
[----:B------:R-:W-:-:S02]  /*873f0*/  IMAD.MOV.U32 R4, RZ, RZ, R3 ;  /* 0x000000ffff047224 */ /* 0x000fc400078e0003 */
[----:B------:R-:W-:-:S07]  /*87400*/  IMAD.MOV.U32 R5, RZ, RZ, R2 ;  /* 0x000000ffff057224 */ /* 0x000fce00078e0002 */
[----:B----4-:R-:W-:-:S15]  /*87410*/  HMMA.16816.F32.BF16 R8, R12, R4, R8 ;  /* 0x000000040c08723c */ /* 0x010fde0000041808 */
[----:B------:R-:W-:-:S08]  /*87420*/  NOP ;  /* 0x0000000000007918 */ /* 0x000fd00000000000 */
[----:B------:R0:W-:Y:S04]  /*87430*/  STL.64 [R1+0x530], R8 ;  /* 0x0005300801007387 */ /* 0x0001e80000100a00 */
[----:B------:R-:W-:Y:S04]  /*87440*/  STL.64 [R1+0x538], R10 ;  /* 0x0005380a01007387 */ /* 0x000fe80000100a00 */
[----:B0-----:R-:W3:Y:S04]  /*87450*/  LDL.LU.64 R8, [R1+0x9ff8] ;  /* 0x009ff80001087983 */ /* 0x001ee80000300a00 */
[----:B------:R0:W-:Y:S04]  /*87460*/  STL.64 [R1+0x9f00], R4 ;  /* 0x009f000401007387 */ /* 0x0001e80000100a00 */
[----:B0-----:R-:W4:Y:S04]  /*87470*/  LDL.LU R4, [R1+0x4c0] ;  /* 0x0004c00001047983 */ /* 0x001f280000300800 */
[----:B------:R-:W4:Y:S04]  /*87480*/  LDL.LU R5, [R1+0x4c4] ;  /* 0x0004c40001057983 */ /* 0x000f280000300800 */
[----:B------:R-:W4:Y:S04]  /*87490*/  LDL.LU R6, [R1+0x4c8] ;  /* 0x0004c80001067983 */ /* 0x000f280000300800 */
[----:B------:R-:W4:Y:S01]  /*874a0*/  LDL.LU R7, [R1+0x4cc] ;  /* 0x0004cc0001077983 */ /* 0x000f220000300800 */
        /* <DEDUP_REMOVED lines=36> */
[----:B------:R-:W2:-:S15]  /*876f0*/  LDL.LU.64 R16, [R1+0x9f78] ;  /* 0x009f780001107983 */ /* 0x000e9e0000300a00 */
[----:B------:R-:W-:-:S06]  /*87700*/  NOP ;  /* 0x0000000000007918 */ /* 0x000fcc0000000000 */
[----:B------:R0:W-:Y:S04]  /*87710*/  STL.64 [R1+0x4d0], R8 ;  /* 0x0004d00801007387 */ /* 0x0001e80000100a00 */
[----:B------:R1:W-:Y:S04]  /*87720*/  STL.64 [R1+0x4d8], R10 ;  /* 0x0004d80a01007387 */ /* 0x0003e80000100a00 */
[----:B0-----:R-:W4:Y:S01]  /*87730*/  LDL.LU.64 R8, [R1+0x9f70] ;  /* 0x009f700001087983 */ /* 0x001f220000300a00 */
[C---:B--2---:R-:W-:Y:S06]  /*87740*/  HMMA.16816.F32.BF16 R16, R12.reuse, R16, R20 ;  /* 0x000000100c10723c */ /* 0x044fec0000041814 */
[----:B----4-:R-:W-:Y:S06]  /*87750*/  HMMA.16816.F32.BF16 R4, R12, R8, R4 ;  /* 0x000000080c04723c */ /* 0x010fec0000041804 */
[----:B------:R-:W-:-:S02]  /*87760*/  IMAD.MOV.U32 R3, RZ, RZ, R8 ;  /* 0x000000ffff037224 */ /* 0x000fc400078e0008 */
[----:B------:R-:W-:-:S15]  /*87770*/  IMAD.MOV.U32 R2, RZ, RZ, R9 ;  /* 0x000000ffff027224 */ /* 0x000fde00078e0009 */
[----:B------:R-:W-:Y:S04]  /*87780*/  STL.64 [R1+0x4c0], R4 ;  /* 0x0004c00401007387 */ /* 0x000fe80000100a00 */
[----:B------:R-:W-:Y:S04]  /*87790*/  STL.64 [R1+0x4c8], R6 ;  /* 0x0004c80601007387 */ /* 0x000fe80000100a00 */
[----:B-1----:R-:W2:Y:S04]  /*877a0*/  LDL.LU.64 R10, [R1+0x9f68] ;  /* 0x009f6800010a7983 */ /* 0x002ea80000300a00 */
[----:B------:R-:W2:Y:S04]  /*877b0*/  LDL.LU.64 R8, [R1+0x9f60] ;  /* 0x009f600001087983 */ /* 0x000ea80000300a00 */
[----:B------:R0:W-:Y:S04]  /*877c0*/  STL.64 [R1+0x8d10], R18 ;  /* 0x008d101201007387 */ /* 0x0001e80000100a00 */
[----:B------:R-:W-:Y:S04]  /*877d0*/  STL.64 [R1+0x8d08], R16 ;  /* 0x008d081001007387 */ /* 0x000fe80000100a00 */
[----:B0-----:R-:W3:Y:S04]  /*877e0*/  LDL R18, [R1+0xf8] ;  /* 0x0000f80001127983 */ /* 0x001ee80000100800 */
[----:B------:R-:W3:Y:S04]  /*877f0*/  LDL R19, [R1+0xfc] ;  /* 0x0000fc0001137983 */ /* 0x000ee80000100800 */
[----:B------:R-:W4:Y:S04]  /*87800*/  LDL.LU R12, [R1+0x400] ;  /* 0x00040000010c7983 */ /* 0x000f280000300800 */
[----:B------:R-:W4:Y:S04]  /*87810*/  LDL.LU R13, [R1+0x404] ;  /* 0x00040400010d7983 */ /* 0x000f280000300800 */
[----:B------:R-:W4:Y:S04]  /*87820*/  LDL.LU R14, [R1+0x408] ;  /* 0x00040800010e7983 */ /* 0x000f280000300800 */
[----:B------:R-:W4:Y:S04]  /*87830*/  LDL.LU R15, [R1+0x40c] ;  /* 0x00040c00010f7983 */ /* 0x000f280000300800 */
[----:B------:R-:W2:Y:S04]  /*87840*/  LDL.LU R20, [R1+0x410] ;  /* 0x0004100001147983 */ /* 0x000ea80000300800 */
[----:B------:R-:W2:Y:S04]  /*87850*/  LDL.LU R21, [R1+0x414] ;  /* 0x0004140001157983 */ /* 0x000ea80000300800 */
        /* <DEDUP_REMOVED lines=9> */
[----:B------:R-:W-:-:S03]  /*878f0*/  IMAD.MOV.U32 R16, RZ, RZ, R3 ;  /* 0x000000ffff107224 */ /* 0x000fc600078e0003 */
[----:B---3--:R0:W-:Y:S04]  /*87900*/  STL.64 [R1+0x9f20], R4 ;  /* 0x009f200401007387 */ /* 0x0081e80000100a00 */
[----:B0-----:R-:W3:Y:S01]  /*87910*/  LDL.64 R4, [R1+0x1a0] ;  /* 0x0001a00001047983 */ /* 0x001ee20000100a00 */
[----:B------:R-:W-:-:S03]  /*87920*/  IMAD.MOV.U32 R17, RZ, RZ, R2 ;  /* 0x000000ffff117224 */ /* 0x000fc600078e0002 */
[----:B---3--:R0:W-:Y:S04]  /*87930*/  STL.64 [R1+0x9f38], R4 ;  /* 0x009f380401007387 */ /* 0x0081e80000100a00 */
[----:B0-----:R-:W3:Y:S04]  /*87940*/  LDL.64 R4, [R1] ;  /* 0x0000000001047983 */ /* 0x001ee80000100a00 */
[----:B------:R-:W-:Y:S04]  /*87950*/  STL.64 [R1+0x9e70], R18 ;  /* 0x009e701201007387 */ /* 0x000fe80000100a00 */
[----:B------:R0:W-:Y:S04]  /*87960*/  STL.64 [R1+0x9e68], R16 ;  /* 0x009e681001007387 */ /* 0x0001e80000100a00 */
[----:B0-----:R-:W4:Y:S04]  /*87970*/  LDL.64 R16, [R1+0x170] ;  /* 0x0001700001107983 */ /* 0x001f280000100a00 */
[----:B----4-:R0:W-:Y:S04]  /*87980*/  STL.64 [R1+0x9f18], R16 ;  /* 0x009f181001007387 */ /* 0x0101e80000100a00 */
[----:B0-----:R-:W4:Y:S04]  /*87990*/  LDL.LU R16, [R1+0xd40] ;  /* 0x000d400001107983 */ /* 0x001f280000300800 */
[----:B------:R-:W4:Y:S04]  /*879a0*/  LDL.LU R17, [R1+0xd44] ;  /* 0x000d440001117983 */ /* 0x000f280000300800 */
[----:B------:R-:W3:Y:S04]  /*879b0*/  LDL.LU R18, [R1+0xd48] ;  /* 0x000d480001127983 */ /* 0x000ee80000300800 */
[----:B------:R-:W3:Y:S01]  /*879c0*/  LDL.LU R19, [R1+0xd4c] ;  /* 0x000d4c0001137983 */ /* 0x000ee20000300800 */
[C---:B--2---:R-:W-:Y:S03]  /*879d0*/  HMMA.16816.F32.BF16 R20, R8.reuse, R24, R20 ;  /* 0x000000180814723c */ /* 0x044fe60000041814 */
        /* <DEDUP_REMOVED lines=16> */
[----:B----4-:R-:W-:Y:S02]  /*87ae0*/  HMMA.16816.F32.BF16 R12, R8, R20, R12 ;  /* 0x00000014080c723c */ /* 0x010fe4000004180c */
[----:B---3--:R-:W-:Y:S04]  /*87af0*/  STL.64 [R1+0x9e60], R22 ;  /* 0x009e601601007387 */ /* 0x008fe80000100a00 */
[----:B------:R0:W-:-:S15]  /*87b00*/  STL.64 [R1+0x9e58], R20 ;  /* 0x009e581401007387 */ /* 0x0001de0000100a00 */
[----:B------:R-:W-:-:S02]  /*87b10*/  NOP ;  /* 0x0000000000007918 */ /* 0x000fc40000000000 */
[----:B------:R-:W-:Y:S04]  /*87b20*/  STL.64 [R1+0x400], R12 ;  /* 0x0004000c01007387 */ /* 0x000fe80000100a00 */
[----:B------:R-:W-:Y:S04]  /*87b30*/  STL.64 [R1+0x408], R14 ;  /* 0x0004080e01007387 */ /* 0x000fe80000100a00 */
[----:B------:R-:W1:Y:S04]  /*87b40*/  LDSM.16.MT88.4 R12, [R0+UR4+0x4100] ;  /* 0x00410004000c783b */ /* 0x000e680008004200 */
[----:B0-----:R-:W3:Y:S04]  /*87b50*/  LDL.LU R20, [R1+0xd20] ;  /* 0x000d200001147983 */ /* 0x001ee80000300800 */
[----:B------:R-:W3:Y:S04]  /*87b60*/  LDL.LU R21, [R1+0xd24] ;  /* 0x000d240001157983 */ /* 0x000ee80000300800 */
[----:B------:R-:W3:Y:S04]  /*87b70*/  LDL.LU R22, [R1+0xd28] ;  /* 0x000d280001167983 */ /* 0x000ee80000300800 */
[----:B------:R-:W3:Y:S04]  /*87b80*/  LDL.LU R23, [R1+0xd2c] ;  /* 0x000d2c0001177983 */ /* 0x000ee80000300800 */
[----:B-1----:R-:W-:Y:S04]  /*87b90*/  STL.64 [R1+0x9cc8], R14 ;  /* 0x009cc80e01007387 */ /* 0x002fe80000100a00 */
[----:B------:R0:W-:Y:S04]  /*87ba0*/  STL.64 [R1+0x9cc0], R12 ;  /* 0x009cc00c01007387 */ /* 0x0001e80000100a00 */
[----:B0-----:R-:W4:Y:S01]  /*87bb0*/  LDL.LU.64 R12, [R1+0xe0] ;  /* 0x0000e000010c7983 */ /* 0x001f220000300a00 */
[----:B--2---:R-:W-:Y:S06]  /*87bc0*/  HMMA.16816.F32.BF16 R16, R8, R4, R16 ;  /* 0x000000040810723c */ /* 0x004fec0000041810 */
[----:B------:R-:W-:-:S02]  /*87bd0*/  IMAD.MOV.U32 R2, RZ, RZ, R4 ;  /* 0x000000ffff027224 */ /* 0x000fc400078e0004 */
[----:B------:R-:W-:Y:S01]  /*87be0*/  IMAD.MOV.U32 R0, RZ, RZ, R5 ;  /* 0x000000ffff007224 */ /* 0x000fe200078e0005 */
[----:B----4-:R0:W-:Y:S04]  /*87bf0*/  STL.64 [R1+0x9e78], R12 ;  /* 0x009e780c01007387 */ /* 0x0101e80000100a00 */
[----:B0-----:R-:W2:Y:S10]  /*87c00*/  LDL.64 R12, [R1+0x180] ;  /* 0x00018000010c7983 */ /* 0x001eb40000100a00 */
[----:B------:R-:W-:Y:S04]  /*87c10*/  STL.64 [R1+0xd60], R16 ;  /* 0x000d601001007387 */ /* 0x000fe80000100a00 */
[----:B------:R0:W-:Y:S04]  /*87c20*/  STL.64 [R1+0xd68], R18 ;  /* 0x000d681201007387 */ /* 0x0001e80000100a00 */
[----:B0-----:R-:W4:Y:S04]  /*87c30*/  LDL.LU.64 R18, [R1+0x9f48] ;  /* 0x009f480001127983 */ /* 0x001f280000300a00 */
[----:B------:R-:W4:Y:S04]  /*87c40*/  LDL.LU.64 R16, [R1+0x9f40] ;  /* 0x009f400001107983 */ /* 0x000f280000300a00 */
[----:B------:R-:W4:Y:S04]  /*87c50*/  LDL.LU.64 R4, [R1+0x9f38] ;  /* 0x009f380001047983 */ /* 0x000f280000300a00 */
[----:B------:R-:W-:Y:S04]  /*87c60*/  STL [R1+0x9e10], R0 ;  /* 0x009e100001007387 */ /* 0x000fe80000100800 */
[----:B------:R-:W-:Y:S01]  /*87c70*/  STL [R1+0x9e0c], R2 ;  /* 0x009e0c0201007387 */ /* 0x000fe20000100800 */
[----:B----4-:R-:W-:Y:S06]  /*87c80*/  HMMA.16816.F32.BF16 R16, R8, R4, R16 ;  /* 0x000000040810723c */ /* 0x010fec0000041810 */
[----:B------:R-:W-:Y:S01]  /*87c90*/  MOV R26, R4 ;  /* 0x00000004001a7202 */ /* 0x000fe20000000f00 */
[----:B------:R-:W-:-:S15]  /*87ca0*/  IMAD.MOV.U32 R3, RZ, RZ, R5 ;  /* 0x000000ffff037224 */ /* 0x000fde00078e0005 */
[----:B------:R-:W-:-:S01]  /*87cb0*/  NOP ;  /* 0x0000000000007918 */ /* 0x000fc20000000000 */
        /* <DEDUP_REMOVED lines=8> */
[----:B------:R-:W-:-:S02]  /*87d40*/  IMAD.MOV.U32 R28, RZ, RZ, R4 ;  /* 0x000000ffff1c7224 */ /* 0x000fc400078e0004 */
[----:B------:R-:W-:-:S15]  /*87d50*/  IMAD.MOV.U32 R27, RZ, RZ, R5 ;  /* 0x000000ffff1b7224 */ /* 0x000fde00078e0005 */
[----:B------:R0:W-:Y:S04]  /*87d60*/  STL.64 [R1+0xd40], R16 ;  /* 0x000d401001007387 */ /* 0x0001e80000100a00 */
[----:B------:R-:W-:Y:S04]  /*87d70*/  STL.64 [R1+0xd48], R18 ;  /* 0x000d481201007387 */ /* 0x000fe80000100a00 */
[----:B0-----:R-:W3:Y:S04]  /*87d80*/  LDL.LU.64 R16, [R1+0x9f18] ;  /* 0x009f180001107983 */ /* 0x001ee80000300a00 */
[----:B------:R-:W4:Y:S04]  /*87d90*/  LDL.LU.64 R6, [R1+0x9f10] ;  /* 0x009f100001067983 */ /* 0x000f280000300a00 */
[----:B------:R-:W4:Y:S01]  /*87da0*/  LDL.LU.64 R4, [R1+0x9f08] ;  /* 0x009f080001047983 */ /* 0x000f220000300a00 */
[----:B--2---:R-:W-:-:S02]  /*87db0*/  IMAD.MOV.U32 R2, RZ, RZ, R12 ;  /* 0x000000ffff027224 */ /* 0x004fc400078e000c */
[----:B------:R-:W-:Y:S01]  /*87dc0*/  IMAD.MOV.U32 R29, RZ, RZ, R13 ;  /* 0x000000ffff1d7224 */ /* 0x000fe200078e000d */
[----:B------:R-:W-:Y:S04]  /*87dd0*/  STL [R1+0x9e20], R27 ;  /* 0x009e201b01007387 */ /* 0x000fe80000100800 */
[----:B------:R-:W-:Y:S01]  /*87de0*/  STL [R1+0x9e1c], R28 ;  /* 0x009e1c1c01007387 */ /* 0x000fe20000100800 */
[C---:B----4-:R-:W-:Y:S06]  /*87df0*/  HMMA.16816.F32.BF16 R4, R8.reuse, R12, R4 ;  /* 0x0000000c0804723c */ /* 0x050fec0000041804 */
[----:B---3--:R-:W-:-:S15]  /*87e00*/  HMMA.16816.F32.BF16 R12, R8, R16, R20 ;  /* 0x00000010080c723c */ /* 0x008fde0000041814 */
[----:B------:R-:W-:-:S02]  /*87e10*/  NOP ;  /* 0x0000000000007918 */ /* 0x000fc40000000000 */
[----:B------:R0:W-:Y:S04]  /*87e20*/  STL.64 [R1+0xd30], R4 ;  /* 0x000d300401007387 */ /* 0x0001e80000100a00 */
[----:B------:R-:W-:Y:S04]  /*87e30*/  STL.64 [R1+0xd38], R6 ;  /* 0x000d380601007387 */ /* 0x000fe80000100a00 */
[----:B0-----:R-:W2:Y:S04]  /*87e40*/  LDL.LU.64 R4, [R1+0x9f00] ;  /* 0x009f000001047983 */ /* 0x001ea80000300a00 */
[----:B------:R-:W-:Y:S04]  /*87e50*/  STL [R1+0x9e28], R29 ;  /* 0x009e281d01007387 */ /* 0x000fe80000100800 */
[----:B------:R-:W-:Y:S04]  /*87e60*/  STL [R1+0x9e24], R2 ;  /* 0x009e240201007387 */ /* 0x000fe80000100800 */
[----:B------:R0:W-:Y:S04]  /*87e70*/  STL.64 [R1+0xd20], R12 ;  /* 0x000d200c01007387 */ /* 0x0001e80000100a00 */
[----:B------:R1:W-:Y:S04]  /*87e80*/  STL.64 [R1+0xd28], R14 ;  /* 0x000d280e01007387 */ /* 0x0003e80000100a00 */
[----:B0-----:R-:W3:Y:S04]  /*87e90*/  LDL.LU R12, [R1+0x1220] ;  /* 0x00122000010c7983 */ /* 0x001ee80000300800 */
[----:B------:R-:W3:Y:S04]  /*87ea0*/  LDL.LU R13, [R1+0x1224] ;  /* 0x00122400010d7983 */ /* 0x000ee80000300800 */
[----:B-1----:R-:W4:Y:S04]  /*87eb0*/  LDL.LU R14, [R1+0x1228] ;  /* 0x00122800010e7983 */ /* 0x002f280000300800 */
[----:B------:R-:W4:Y:S04]  /*87ec0*/  LDL.LU R15, [R1+0x122c] ;  /* 0x00122c00010f7983 */ /* 0x000f280000300800 */
[----:B----4-:R-:W-:Y:S04]  /*87ed0*/  STL.64 [R1+0x9e88], R14 ;  /* 0x009e880e01007387 */ /* 0x010fe80000100a00 */
        /* <DEDUP_REMOVED lines=9> */
[----:B0-----:R-:W3:Y:S01]  /*87f70*/  LDL.64 R12, [R1+0x150] ;  /* 0x00015000010c7983 */ /* 0x001ee20000100a00 */
[----:B------:R-:W-:-:S02]  /*87f80*/  IMAD.MOV.U32 R26, RZ, RZ, R16 ;  /* 0x000000ffff1a7224 */ /* 0x000fc400078e0010 */
[----:B------:R-:W-:Y:S01]  /*87f90*/  IMAD.MOV.U32 R0, RZ, RZ, R17 ;  /* 0x000000ffff007224 */ /* 0x000fe200078e0011 */
[----:B---3--:R-:W-:Y:S04]  /*87fa0*/  STL.64 [R1+0x9ef8], R12 ;  /* 0x009ef80c01007387 */ /* 0x008fe80000100a00 */
[----:B------:R-:W3:Y:S04]  /*87fb0*/  LDL.64 R16, [R1+0x100] ;  /* 0x0001000001107983 */ /* 0x000ee80000100a00 */
[----:B---3--:R0:W-:Y:S04]  /*87fc0*/  STL.64 [R1+0x9e90], R16 ;  /* 0x009e901001007387 */ /* 0x0081e80000100a00 */
[----:B0-----:R-:W3:Y:S04]  /*87fd0*/  LDL.LU R16, [R1+0xcc0] ;  /* 0x000cc00001107983 */ /* 0x001ee80000300800 */
[----:B------:R-:W3:Y:S04]  /*87fe0*/  LDL.LU R17, [R1+0xcc4] ;  /* 0x000cc40001117983 */ /* 0x000ee80000300800 */
[----:B------:R-:W4:Y:S04]  /*87ff0*/  LDL.LU R18, [R1+0xcc8] ;  /* 0x000cc80001127983 */ /* 0x000f280000300800 */
[----:B------:R-:W4:Y:S04]  /*88000*/  LDL.LU R19, [R1+0xccc] ;  /* 0x000ccc0001137983 */ /* 0x000f280000300800 */
[----:B------:R-:W2:Y:S04]  /*88010*/  LDL.LU R12, [R1+0xd10] ;  /* 0x000d1000010c7983 */ /* 0x000ea80000300800 */
[----:B------:R-:W2:Y:S04]  /*88020*/  LDL.LU R13, [R1+0xd14] ;  /* 0x000d1400010d7983 */ /* 0x000ea80000300800 */
[----:B------:R-:W2:Y:S04]  /*88030*/  LDL.LU R14, [R1+0xd18] ;  /* 0x000d1800010e7983 */ /* 0x000ea80000300800 */
[----:B------:R-:W2:Y:S04]  /*88040*/  LDL.LU R15, [R1+0xd1c] ;  /* 0x000d1c00010f7983 */ /* 0x000ea80000300800 */
        /* <DEDUP_REMOVED lines=36> */
[----:B-1----:R-:W4:Y:S04]  /*88290*/  LDL.LU R6, [R1+0xcb8] ;  /* 0x000cb80001067983 */ /* 0x002f280000300800 */
[----:B------:R-:W4:Y:S01]  /*882a0*/  LDL.LU R7, [R1+0xcbc] ;  /* 0x000cbc0001077983 */ /* 0x000f220000300800 */
        /* <DEDUP_REMOVED lines=41> */
[----:B------:R0:W-:Y:S04]  /*88540*/  STL.64 [R1+0xcc0], R16 ;  /* 0x000cc01001007387 */ /* 0x0001e80000100a00 */
[----:B------:R-:W-:Y:S04]  /*88550*/  STL.64 [R1+0xcc8], R18 ;  /* 0x000cc81201007387 */ /* 0x000fe80000100a00 */
        /* <DEDUP_REMOVED lines=8> */
[----:B0-----:R-:W4:Y:S04]  /*885e0*/  LDL.LU.64 R12, [R1+0x9e78] ;  /* 0x009e7800010c7983 */ /* 0x001f280000300a00 */
[----:B------:R-:W2:Y:S04]  /*885f0*/  LDL.LU.64 R18, [R1+0x9e70] ;  /* 0x009e700001127983 */ /* 0x000ea80000300a00 */
[----:B------:R-:W3:Y:S02]  /*88600*/  LDL.LU.64 R16, [R1+0x9e68] ;  /* 0x009e680001107983 */ /* 0x000ee40000300a00 */
[C---:B---3--:R-:W-:Y:S06]  /*88610*/  HMMA.16816.F32.BF16 R20, R8.reuse, R16, R20 ;  /* 0x000000100814723c */ /* 0x048fec0000041814 */
[----:B----4-:R-:W-:-:S15]  /*88620*/  HMMA.16816.F32.BF16 R8, R8, R12, R4 ;  /* 0x0000000c0808723c */ /* 0x010fde0000041804 */
[----:B------:R-:W-:-:S02]  /*88630*/  NOP ;  /* 0x0000000000007918 */ /* 0x000fc40000000000 */
[----:B------:R-:W-:Y:S04]  /*88640*/  STL.64 [R1+0xff0], R20 ;  /* 0x000ff01401007387 */ /* 0x000fe80000100a00 */
[----:B------:R0:W-:Y:S04]  /*88650*/  STL.64 [R1+0xff8], R22 ;  /* 0x000ff81601007387 */ /* 0x0001e80000100a00 */
[----:B0-----:R-:W3:Y:S04]  /*88660*/  LDL.LU.64 R22, [R1+0x9e60] ;  /* 0x009e600001167983 */ /* 0x001ee80000300a00 */
[----:B------:R-:W4:Y:S04]  /*88670*/  LDL.LU.64 R20, [R1+0x9e58] ;  /* 0x009e580001147983 */ /* 0x000f280000300a00 */
[----:B--2---:R-:W-:Y:S04]  /*88680*/  STL.64 [R1+0x9ce8], R18 ;  /* 0x009ce81201007387 */ /* 0x004fe80000100a00 */
[----:B------:R0:W-:Y:S04]  /*88690*/  STL.64 [R1+0x9ce0], R16 ;  /* 0x009ce01001007387 */ /* 0x0001e80000100a00 */
[----:B0-----:R-:W4:Y:S04]  /*886a0*/  LDL.LU R16, [R1+0xa10] ;  /* 0x000a100001107983 */ /* 0x001f280000300800 */
[----:B------:R-:W4:Y:S04]  /*886b0*/  LDL.LU R17, [R1+0xa14] ;  /* 0x000a140001117983 */ /* 0x000f280000300800 */
[----:B------:R-:W4:Y:S04]  /*886c0*/  LDL.LU R18, [R1+0xa18] ;  /* 0x000a180001127983 */ /* 0x000f280000300800 */
[----:B------:R-:W4:Y:S04]  /*886d0*/  LDL.LU R19, [R1+0xa1c] ;  /* 0x000a1c0001137983 */ /* 0x000f280000300800 */
[----:B------:R-:W2:Y:S04]  /*886e0*/  LDL.LU.64 R6, [R1+0x9e50] ;  /* 0x009e500001067983 */ /* 0x000ea80000300a00 */
[----:B------:R-:W2:Y:S04]  /*886f0*/  LDL.LU.64 R4, [R1+0x9e48] ;  /* 0x009e480001047983 */ /* 0x000ea80000300a00 */
[----:B------:R0:W-:Y:S04]  /*88700*/  STL.64 [R1+0xcb0], R8 ;  /* 0x000cb00801007387 */ /* 0x0001e80000100a00 */
[----:B------:R1:W-:Y:S04]  /*88710*/  STL.64 [R1+0xcb8], R10 ;  /* 0x000cb80a01007387 */ /* 0x0003e80000100a00 */
[----:B0-----:R-:W2:Y:S04]  /*88720*/  LDL.LU R8, [R1+0xa20] ;  /* 0x000a200001087983 */ /* 0x001ea80000300800 */
[----:B------:R-:W2:Y:S04]  /*88730*/  LDL.LU R9, [R1+0xa24] ;  /* 0x000a240001097983 */ /* 0x000ea80000300800 */
[----:B-1----:R-:W2:Y:S04]  /*88740*/  LDL.LU R10, [R1+0xa28] ;  /* 0x000a2800010a7983 */ /* 0x002ea80000300800 */
[----:B------:R-:W2:Y:S01]  /*88750*/  LDL.LU R11, [R1+0xa2c] ;  /* 0x000a2c00010b7983 */ /* 0x000ea20000300800 */
[----:B------:R-:W0:Y:S03]  /*88760*/  S2R R15, SR_TID.X ;  /* 0x00000000000f7919 */ /* 0x000e260000002100 */
[----:B------:R-:W-:Y:S01]  /*88770*/  STL.64 [R1+0x9cd8], R12 ;  /* 0x009cd80c01007387 */ /* 0x000fe20000100a00 */
[----:B0-----:R-:W-:Y:S01]  /*88780*/  IMAD.SHL.U32 R14, R15, 0x100, RZ ;  /* 0x000001000f0e7824 */ /* 0x001fe200078e00ff */
[----:B--2---:R-:W-:-:S15]  /*88790*/  HMMA.16816.F32.BF16 R8, R4, R24, R8 ;  /* 0x000000180408723c */ /* 0x004fde0000041808 */
[----:B------:R-:W-:-:S08]  /*887a0*/  NOP ;  /* 0x0000000000007918 */ /* 0x000fd00000000000 */
[----:B------:R-:W-:Y:S04]  /*887b0*/  STL.64 [R1+0xa30], R8 ;  /* 0x000a300801007387 */ /* 0x000fe80000100a00 */
[----:B------:R0:W-:Y:S02]  /*887c0*/  STL.64 [R1+0xa38], R10 ;  /* 0x000a380a01007387 */ /* 0x0001e40000100a00 */
[C---:B0-----:R-:W-:Y:S01]  /*887d0*/  LOP3.LUT R11, R15.reuse, 0x7, RZ, 0xc0, !PT ;  /* 0x000000070f0b7812 */ /* 0x041fe200078ec0ff */
[----:B------:R-:W-:-:S04]  /*887e0*/  IMAD.SHL.U32 R15, R15, 0x2, RZ ;  /* 0x000000020f0f7824 */ /* 0x000fc800078e00ff */
[----:B------:R-:W-:-:S05]  /*887f0*/  IMAD R11, R11, 0x210, RZ ;  /* 0x000002100b0b7824 */ /* 0x000fca00078e02ff */
[----:B------:R-:W-:Y:S02]  /*88800*/  LOP3.LUT R15, R11, 0x10, R15, 0x78, !PT ;  /* 0x000000100b0f7812 */ /* 0x000fe400078e780f */
[----:B----4-:R-:W-:Y:S01]  /*88810*/  HMMA.16816.F32.BF16 R8, R4, R20, R16 ;  /* 0x000000140408723c */ /* 0x010fe20000041810 */
[----:B------:R-:W-:Y:S04]  /*88820*/  STL.64 [R1+0x9cd0], R24 ;  /* 0x009cd01801007387 */ /* 0x000fe80000100a00 */
[----:B---3--:R-:W-:Y:S04]  /*88830*/  STL.64 [R1+0x9cb8], R22 ;  /* 0x009cb81601007387 */ /* 0x008fe80000100a00 */
[----:B------:R0:W-:-:S14]  /*88840*/  STL.64 [R1+0x9cb0], R20 ;  /* 0x009cb01401007387 */ /* 0x0001dc0000100a00 */
[----:B------:R-:W-:Y:S04]  /*88850*/  STL.64 [R1+0xa20], R8 ;  /* 0x000a200801007387 */ /* 0x000fe80000100a00 */
[----:B------:R-:W-:Y:S04]  /*88860*/  STL.64 [R1+0xa28], R10 ;  /* 0x000a280a01007387 */ /* 0x000fe80000100a00 */
[----:B0-----:R-:W2:Y:S04]  /*88870*/  LDL.LU R20, [R1+0x2c0] ;  /* 0x0002c00001147983 */ /* 0x001ea80000300800 */
[----:B------:R-:W2:Y:S04]  /*88880*/  LDL.LU R21, [R1+0x2c4] ;  /* 0x0002c40001157983 */ /* 0x000ea80000300800 */
[----:B------:R-:W3:Y:S04]  /*88890*/  LDL.LU R22, [R1+0x2c8] ;  /* 0x0002c80001167983 */ /* 0x000ee80000300800 */
[----:B------:R-:W3:Y:S01]  /*888a0*/  LDL.LU R23, [R1+0x2cc] ;  /* 0x0002cc0001177983 */ /* 0x000ee20000300800 */
[----:B------:R-:W-:-:S04]  /*888b0*/  LOP3.LUT R15, R15, 0x1000, R14, 0xf8, !PT ;  /* 0x000010000f0f7812 */ /* 0x000fc800078ef80e */
[----:B------:R-:W-:-:S05]  /*888c0*/  LOP3.LUT R15, R15, 0x60, RZ, 0x3c, !PT ;  /* 0x000000600f0f7812 */ /* 0x000fca00078e3cff */
[----:B------:R0:W1:Y:S04]  /*888d0*/  LDSM.16.MT88.4 R8, [R15+UR4+0x4180] ;  /* 0x004180040f08783b */ /* 0x0000680008004200 */
[----:B---3--:R-:W-:Y:S04]  /*888e0*/  STL.64 [R1+0x9cf8], R22 ;  /* 0x009cf81601007387 */ /* 0x008fe80000100a00 */
[----:B--2---:R-:W-:Y:S04]  /*888f0*/  STL.64 [R1+0x9cf0], R20 ;  /* 0x009cf01401007387 */ /* 0x004fe80000100a00 */
[----:B------:R-:W2:Y:S04]  /*88900*/  LDL.LU R12, [R1+0x950] ;  /* 0x00095000010c7983 */ /* 0x000ea80000300800 */
[----:B------:R-:W2:Y:S04]  /*88910*/  LDL.LU R13, [R1+0x954] ;  /* 0x00095400010d7983 */ /* 0x000ea80000300800 */
[----:B------:R-:W3:Y:S04]  /*88920*/  LDL.LU R14, [R1+0x958] ;  /* 0x00095800010e7983 */ /* 0x000ee80000300800 */
[----:B0-----:R-:W3:Y:S01]  /*88930*/  LDL.LU R15, [R1+0x95c] ;  /* 0x00095c00010f7983 */ /* 0x001ee20000300800 */
[----:B------:R-:W-:-:S02]  /*88940*/  IMAD.MOV.U32 R16, RZ, RZ, R26 ;  /* 0x000000ffff107224 */ /* 0x000fc400078e001a */
[----:B------:R-:W-:Y:S01]  /*88950*/  IMAD.MOV.U32 R17, RZ, RZ, R27 ;  /* 0x000000ffff117224 */ /* 0x000fe200078e001b */
[----:B---3--:R-:W-:Y:S04]  /*88960*/  STL.64 [R1+0x9d08], R14 ;  /* 0x009d080e01007387 */ /* 0x008fe80000100a00 */
[----:B--2---:R0:W-:Y:S04]  /*88970*/  STL.64 [R1+0x9d00], R12 ;  /* 0x009d000c01007387 */ /* 0x0041e80000100a00 */
[----:B------:R-:W2:Y:S04]  /*88980*/  LDL.LU R26, [R1+0x9e44] ;  /* 0x009e4400011a7983 */ /* 0x000ea80000300800 */
[----:B------:R-:W3:Y:S04]  /*88990*/  LDL.LU R27, [R1+0x9e40] ;  /* 0x009e4000011b7983 */ /* 0x000ee80000300800 */
[----:B------:R4:W-:Y:S01]  /*889a0*/  STL.64 [R1+0x9d10], R16 ;  /* 0x009d101001007387 */ /* 0x0009e20000100a00 */
[----:B0-----:R-:W-:-:S02]  /*889b0*/  IMAD.MOV.U32 R12, RZ, RZ, R2 ;  /* 0x000000ffff0c7224 */ /* 0x001fc400078e0002 */
[----:B------:R-:W-:Y:S01]  /*889c0*/  IMAD.MOV.U32 R13, RZ, RZ, R3 ;  /* 0x000000ffff0d7224 */ /* 0x000fe200078e0003 */
[----:B------:R-:W3:Y:S04]  /*889d0*/  LDL.LU R2, [R1+0x9e3c] ;  /* 0x009e3c0001027983 */ /* 0x000ee80000300800 */
[----:B------:R-:W3:Y:S04]  /*889e0*/  LDL.LU R3, [R1+0x9e38] ;  /* 0x009e380001037983 */ /* 0x000ee80000300800 */
[----:B------:R0:W-:Y:S04]  /*889f0*/  STL.64 [R1+0x9d18], R12 ;  /* 0x009d180c01007387 */ /* 0x0001e80000100a00 */
[----:B----4-:R-:W4:Y:S04]  /*88a00*/  LDL.LU R16, [R1+0x970] ;  /* 0x0009700001107983 */ /* 0x010f280000300800 */
[----:B------:R-:W4:Y:S04]  /*88a10*/  LDL.LU R17, [R1+0x974] ;  /* 0x0009740001117983 */ /* 0x000f280000300800 */
[----:B------:R-:W2:Y:S04]  /*88a20*/  LDL.LU R18, [R1+0x978] ;  /* 0x0009780001127983 */ /* 0x000ea80000300800 */
[----:B------:R-:W2:Y:S01]  /*88a30*/  LDL.LU R19, [R1+0x97c] ;  /* 0x00097c0001137983 */ /* 0x000ea20000300800 */
[----:B0-----:R-:W-:-:S02]  /*88a40*/  IMAD.MOV.U32 R12, RZ, RZ, R28 ;  /* 0x000000ffff0c7224 */ /* 0x001fc400078e001c */
[----:B------:R-:W-:Y:S01]  /*88a50*/  IMAD.MOV.U32 R13, RZ, RZ, R0 ;  /* 0x000000ffff0d7224 */ /* 0x000fe200078e0000 */
[----:B--2---:R-:W-:Y:S04]  /*88a60*/  STL.64 [R1+0x9d28], R18 ;  /* 0x009d281201007387 */ /* 0x004fe80000100a00 */
[----:B----4-:R0:W-:Y:S04]  /*88a70*/  STL.64 [R1+0x9d20], R16 ;  /* 0x009d201001007387 */ /* 0x0101e80000100a00 */
[----:B------:R-:W2:Y:S04]  /*88a80*/  LDL.LU R28, [R1+0x9e34] ;  /* 0x009e3400011c7983 */ /* 0x000ea80000300800 */
[----:B------:R-:W4:Y:S04]  /*88a90*/  LDL.LU R0, [R1+0x9e30] ;  /* 0x009e300001007983 */ /* 0x000f280000300800 */
[----:B------:R1:W-:Y:S04]  /*88aa0*/  STL.64 [R1+0x9d30], R12 ;  /* 0x009d300c01007387 */ /* 0x0003e80000100a00 */
[----:B0-----:R-:W3:Y:S04]  /*88ab0*/  LDL.LU R16, [R1+0x980] ;  /* 0x0009800001107983 */ /* 0x001ee80000300800 */
[----:B------:R-:W3:Y:S04]  /*88ac0*/  LDL.LU R17, [R1+0x984] ;  /* 0x0009840001117983 */ /* 0x000ee80000300800 */
[----:B------:R-:W2:Y:S04]  /*88ad0*/  LDL.LU R18, [R1+0x988] ;  /* 0x0009880001127983 */ /* 0x000ea80000300800 */
[----:B------:R-:W2:Y:S01]  /*88ae0*/  LDL.LU R19, [R1+0x98c] ;  /* 0x00098c0001137983 */ /* 0x000ea20000300800 */
[----:B-1----:R-:W-:-:S02]  /*88af0*/  IMAD.MOV.U32 R12, RZ, RZ, R26 ;  /* 0x000000ffff0c7224 */ /* 0x002fc400078e001a */
[----:B------:R-:W-:Y:S01]  /*88b00*/  IMAD.MOV.U32 R13, RZ, RZ, R29 ;  /* 0x000000ffff0d7224 */ /* 0x000fe200078e001d */
[----:B--2---:R-:W-:Y:S04]  /*88b10*/  STL.64 [R1+0x9d40], R18 ;  /* 0x009d401201007387 */ /* 0x004fe80000100a00 */
        /* <DEDUP_REMOVED lines=8> */
[----:B-1----:R-:W-:-:S02]  /*88ba0*/  IMAD.MOV.U32 R12, RZ, RZ, R2 ;  /* 0x000000ffff0c7224 */ /* 0x002fc400078e0002 */
[----:B------:R-:W-:Y:S01]  /*88bb0*/  IMAD.MOV.U32 R13, RZ, RZ, R27 ;  /* 0x000000ffff0d7224 */ /* 0x000fe200078e001b */
[----:B--2---:R-:W-:Y:S04]  /*88bc0*/  STL.64 [R1+0x9d58], R18 ;  /* 0x009d581201007387 */ /* 0x004fe80000100a00 */
[----:B----4-:R-:W-:Y:S04]  /*88bd0*/  STL.64 [R1+0x9d50], R16 ;  /* 0x009d501001007387 */ /* 0x010fe80000100a00 */
[----:B------:R-:W2:Y:S04]  /*88be0*/  LDL.LU R2, [R1+0x9e24] ;  /* 0x009e240001027983 */ /* 0x000ea80000300800 */
[----:B------:R-:W4:Y:S04]  /*88bf0*/  LDL.LU R27, [R1+0x9e20] ;  /* 0x009e2000011b7983 */ /* 0x000f280000300800 */
[----:B------:R0:W-:Y:S02]  /*88c00*/  STL.64 [R1+0x9d60], R12 ;  /* 0x009d600c01007387 */ /* 0x0001e40000100a00 */
[----:B0-----:R-:W-:-:S02]  /*88c10*/  IMAD.MOV.U32 R12, RZ, RZ, R28 ;  /* 0x000000ffff0c7224 */ /* 0x001fc400078e001c */
[----:B------:R-:W-:Y:S01]  /*88c20*/  IMAD.MOV.U32 R13, RZ, RZ, R3 ;  /* 0x000000ffff0d7224 */ /* 0x000fe200078e0003 */
[----:B------:R-:W4:Y:S04]  /*88c30*/  LDL.LU R28, [R1+0x9e1c] ;  /* 0x009e1c00011c7983 */ /* 0x000f280000300800 */
[----:B------:R-:W4:Y:S04]  /*88c40*/  LDL.LU R3, [R1+0x9e18] ;  /* 0x009e180001037983 */ /* 0x000f280000300800 */
[----:B------:R0:W-:Y:S04]  /*88c50*/  STL.64 [R1+0x9d78], R12 ;  /* 0x009d780c01007387 */ /* 0x0001e80000100a00 */
[----:B------:R-:W3:Y:S04]  /*88c60*/  LDL.LU R16, [R1+0x9a0] ;  /* 0x0009a00001107983 */ /* 0x000ee80000300800 */
[----:B------:R-:W3:Y:S04]  /*88c70*/  LDL.LU R17, [R1+0x9a4] ;  /* 0x0009a40001117983 */ /* 0x000ee80000300800 */
[----:B------:R-:W2:Y:S04]  /*88c80*/  LDL.LU R18, [R1+0x9a8] ;  /* 0x0009a80001127983 */ /* 0x000ea80000300800 */
[----:B------:R-:W2:Y:S04]  /*88c90*/  LDL.LU R19, [R1+0x9ac] ;  /* 0x0009ac0001137983 */ /* 0x000ea80000300800 */
[----:B0-----:R-:W4:Y:S04]  /*88ca0*/  LDL.64 R12, [R1+0x160] ;  /* 0x00016000010c7983 */ /* 0x001f280000100a00 */
[----:B----4-:R-:W-:Y:S04]  /*88cb0*/  STL.64 [R1+0x9d90], R12 ;  /* 0x009d900c01007387 */ /* 0x010fe80000100a00 */
[----:B--2---:R-:W-:Y:S04]  /*88cc0*/  STL.64 [R1+0x9d70], R18 ;  /* 0x009d701201007387 */ /* 0x004fe80000100a00 */
[----:B---3--:R0:W-:Y:S04]  /*88cd0*/  STL.64 [R1+0x9d68], R16 ;  /* 0x009d681001007387 */ /* 0x0081e80000100a00 */
[----:B0-----:R-:W2:Y:S04]  /*88ce0*/  LDL.LU R16, [R1+0x9b0] ;  /* 0x0009b00001107983 */ /* 0x001ea80000300800 */
[----:B------:R-:W2:Y:S04]  /*88cf0*/  LDL.LU R17, [R1+0x9b4] ;  /* 0x0009b40001117983 */ /* 0x000ea80000300800 */
[----:B------:R-:W3:Y:S04]  /*88d00*/  LDL.LU R18, [R1+0x9b8] ;  /* 0x0009b80001127983 */ /* 0x000ee80000300800 */
[----:B------:R-:W3:Y:S01]  /*88d10*/  LDL.LU R19, [R1+0x9bc] ;  /* 0x0009bc0001137983 */ /* 0x000ee20000300800 */
[----:B------:R-:W-:Y:S01]  /*88d20*/  MOV R12, R26 ;  /* 0x0000001a000c7202 */ /* 0x000fe20000000f00 */
[----:B------:R-:W-:-:S02]  /*88d30*/  IMAD.MOV.U32 R13, RZ, RZ, R0 ;  /* 0x000000ffff0d7224 */ /* 0x000fc400078e0000 */
        /* <DEDUP_REMOVED lines=14> */
[----:B0-----:R-:W-:-:S02]  /*88e20*/  IMAD.MOV.U32 R12, RZ, RZ, R28 ;  /* 0x000000ffff0c7224 */ /* 0x001fc400078e001c */
[----:B------:R-:W-:-:S05]  /*88e30*/  IMAD.MOV.U32 R13, RZ, RZ, R27 ;  /* 0x000000ffff0d7224 */ /* 0x000fca00078e001b */
[----:B------:R-:W-:Y:S04]  /*88e40*/  STL.64 [R1+0x9dd8], R12 ;  /* 0x009dd80c01007387 */ /* 0x000fe80000100a00 */
[----:B---3--:R-:W-:Y:S04]  /*88e50*/  STL.64 [R1+0x9da0], R18 ;  /* 0x009da01201007387 */ /* 0x008fe80000100a00 */
[----:B--2---:R0:W-:Y:S04]  /*88e60*/  STL.64 [R1+0x9d98], R16 ;  /* 0x009d981001007387 */ /* 0x0041e80000100a00 */
[----:B0-----:R-:W2:Y:S04]  /*88e70*/  LDL.LU R16, [R1+0x9d0] ;  /* 0x0009d00001107983 */ /* 0x001ea80000300800 */
[----:B------:R-:W2:Y:S04]  /*88e80*/  LDL.LU R17, [R1+0x9d4] ;  /* 0x0009d40001117983 */ /* 0x000ea80000300800 */
[----:B------:R-:W3:Y:S04]  /*88e90*/  LDL.LU R18, [R1+0x9d8] ;  /* 0x0009d80001127983 */ /* 0x000ee80000300800 */
[----:B------:R-:W3:Y:S01]  /*88ea0*/  LDL.LU R19, [R1+0x9dc] ;  /* 0x0009dc0001137983 */ /* 0x000ee20000300800 */
[----:B----4-:R-:W-:-:S02]  /*88eb0*/  IMAD.MOV.U32 R12, RZ, RZ, R26 ;  /* 0x000000ffff0c7224 */ /* 0x010fc400078e001a */
        /* <DEDUP_REMOVED lines=32> */
[----:B------:R-:W4:Y:S04]  /*890c0*/  LDL.LU R24, [R1+0x360] ;  /* 0x0003600001187983 */ /* 0x000f280000300800 */
[----:B------:R-:W4:Y:S04]  /*890d0*/  LDL.LU R25, [R1+0x364] ;  /* 0x0003640001197983 */ /* 0x000f280000300800 */
[----:B------:R-:W4:Y:S04]  /*890e0*/  LDL.LU R26, [R1+0x368] ;  /* 0x00036800011a7983 */ /* 0x000f280000300800 */
[----:B------:R-:W4:Y:S04]  /*890f0*/  LDL.LU R27, [R1+0x36c] ;  /* 0x00036c00011b7983 */ /* 0x000f280000300800 */
[----:B------:R-:W-:Y:S04]  /*89100*/  STL [R1+0x9bbc], R10 ;  /* 0x009bbc0a01007387 */ /* 0x000fe80000100800 */
[----:B------:R-:W-:Y:S04]  /*89110*/  STL [R1+0x9bb8], R11 ;  /* 0x009bb80b01007387 */ /* 0x000fe80000100800 */
[----:B------:R0:W-:Y:S04]  /*89120*/  STL.64 [R1+0x9c98], R8 ;  /* 0x009c980801007387 */ /* 0x0001e80000100a00 */
        /* <DEDUP_REMOVED lines=85> */
[----:B0-----:R-:W4:Y:S04]  /*89680*/  LDL.LU.64 R14, [R1+0x9d08] ;  /* 0x009d0800010e7983 */ /* 0x001f280000300a00 */
[----:B------:R-:W4:Y:S01]  /*89690*/  LDL.LU.64 R12, [R1+0x9d00] ;  /* 0x009d0000010c7983 */ /* 0x000f220000300a00 */
[----:B---3--:R-:W-:Y:S03]  /*896a0*/  HMMA.16816.F32.BF16 R16, R4, R16, R20 ;  /* 0x000000100410723c */ /* 0x008fe60000041814 */
[----:B------:R-:W3:Y:S04]  /*896b0*/  LDL.LU.64 R22, [R1+0x9cf8] ;  /* 0x009cf80001167983 */ /* 0x000ee80000300a00 */
[----:B------:R-:W3:-:S15]  /*896c0*/  LDL.LU.64 R20, [R1+0x9cf0] ;  /* 0x009cf00001147983 */ /* 0x000ede0000300a00 */
[----:B------:R-:W-:-:S01]  /*896d0*/  NOP ;  /* 0x0000000000007918 */ /* 0x000fc20000000000 */
        /* <DEDUP_REMOVED lines=11> */
[----:B0-----:R-:W2:Y:S01]  /*89790*/  LDL.LU.64 R16, [R1+0x190] ;  /* 0x0001900001107983 */ /* 0x001ea20000300a00 */
[----:B----4-:R-:W-:Y:S03]  /*897a0*/  HMMA.16816.F32.BF16 R4, R4, R12, R24 ;  /* 0x0000000c0404723c */ /* 0x010fe60000041818 */
[----:B------:R-:W3:Y:S03]  /*897b0*/  LDL.LU.64 R24, [R1+0x9cd0] ;  /* 0x009cd00001187983 */ /* 0x000ee60000300a00 */
[----:B------:R-:W-:-:S02]  /*897c0*/  IMAD.MOV.U32 R3, RZ, RZ, R12 ;  /* 0x000000ffff037224 */ /* 0x000fc400078e000c */
[----:B------:R-:W-:-:S15]  /*897d0*/  IMAD.MOV.U32 R2, RZ, RZ, R13 ;  /* 0x000000ffff027224 */ /* 0x000fde00078e000d */
[----:B------:R0:W-:Y:S04]  /*897e0*/  STL.64 [R1+0x360], R4 ;  /* 0x0003600401007387 */ /* 0x0001e80000100a00 */
[----:B------:R-:W-:Y:S04]  /*897f0*/  STL.64 [R1+0x368], R6 ;  /* 0x0003680601007387 */ /* 0x000fe80000100a00 */
[----:B------:R-:W3:Y:S04]  /*89800*/  LDL.LU.64 R14, [R1+0x9cc8] ;  /* 0x009cc800010e7983 */ /* 0x000ee80000300a00 */
[----:B------:R-:W3:Y:S04]  /*89810*/  LDL.LU.64 R12, [R1+0x9cc0] ;  /* 0x009cc000010c7983 */ /* 0x000ee80000300a00 */
[----:B0-----:R-:W4:Y:S01]  /*89820*/  LDL.LU.64 R4, [R1] ;  /* 0x0000000001047983 */ /* 0x001f220000300a00 */
[----:B---3--:R-:W-:-:S15]  /*89830*/  HMMA.16816.F32.BF16 R20, R12, R24, R20 ;  /* 0x000000180c14723c */ /* 0x008fde0000041814 */
[----:B------:R-:W-:-:S08]  /*89840*/  NOP ;  /* 0x0000000000007918 */ /* 0x000fd00000000000 */
[----:B------:R-:W-:Y:S04]  /*89850*/  STL.64 [R1+0x2c0], R20 ;  /* 0x0002c01401007387 */ /* 0x000fe80000100a00 */
[----:B------:R0:W-:Y:S04]  /*89860*/  STL.64 [R1+0x2c8], R22 ;  /* 0x0002c81601007387 */ /* 0x0001e80000100a00 */
[----:B0-----:R-:W3:Y:S04]  /*89870*/  LDL.LU.64 R22, [R1+0x9cb8] ;  /* 0x009cb80001167983 */ /* 0x001ee80000300a00 */
[----:B------:R-:W2:Y:S02]  /*89880*/  LDL.LU.64 R20, [R1+0x9cb0] ;  /* 0x009cb00001147983 */ /* 0x000ea40000300a00 */
[----:B--2---:R-:W-:-:S15]  /*89890*/  HMMA.16816.F32.BF16 R8, R12, R20, R8 ;  /* 0x000000140c08723c */ /* 0x004fde0000041808 */
[----:B------:R-:W-:-:S08]  /*898a0*/  NOP ;  /* 0x0000000000007918 */ /* 0x000fd00000000000 */
[----:B------:R-:W-:Y:S04]  /*898b0*/  STL.64 [R1+0x2b0], R8 ;  /* 0x0002b00801007387 */ /* 0x000fe80000100a00 */
[----:B------:R0:W-:Y:S04]  /*898c0*/  STL.64 [R1+0x2b8], R10 ;  /* 0x0002b80a01007387 */ /* 0x0001e80000100a00 */
[----:B0-----:R-:W4:Y:S04]  /*898d0*/  LDL.LU.64 R10, [R1+0x9ca8] ;  /* 0x009ca800010a7983 */ /* 0x001f280000300a00 */
[----:B------:R-:W4:Y:S04]  /*898e0*/  LDL.LU.64 R8, [R1+0x9ca0] ;  /* 0x009ca00001087983 */ /* 0x000f280000300a00 */
[----:B---3--:R-:W-:Y:S04]  /*898f0*/  STL.64 [R1+0x9ba8], R22 ;  /* 0x009ba81601007387 */ /* 0x008fe80000100a00 */
[----:B------:R0:W-:Y:S04]  /*89900*/  STL.64 [R1+0x9ba0], R20 ;  /* 0x009ba01401007387 */ /* 0x0001e80000100a00 */
[----:B0-----:R-:W2:Y:S04]  /*89910*/  LDL.LU R20, [R1+0x280] ;  /* 0x0002800001147983 */ /* 0x001ea80000300800 */
[----:B------:R-:W2:Y:S04]  /*89920*/  LDL.LU R21, [R1+0x284] ;  /* 0x0002840001157983 */ /* 0x000ea80000300800 */
[----:B------:R-:W2:Y:S04]  /*89930*/  LDL.LU R22, [R1+0x288] ;  /* 0x0002880001167983 */ /* 0x000ea80000300800 */
[----:B------:R-:W2:Y:S01]  /*89940*/  LDL.LU R23, [R1+0x28c] ;  /* 0x00028c0001177983 */ /* 0x000ea20000300800 */
[----:B----4-:R-:W-:-:S15]  /*89950*/  HMMA.16816.F32.BF16 R8, R12, R4, R8 ;  /* 0x000000040c08723c */ /* 0x010fde0000041808 */
[----:B------:R-:W-:-:S08]  /*89960*/  NOP ;  /* 0x0000000000007918 */ /* 0x000fd00000000000 */
[----:B------:R0:W-:Y:S04]  /*89970*/  STL.64 [R1+0x2a0], R8 ;  /* 0x0002a00801007387 */ /* 0x0001e80000100a00 */
[----:B------:R1:W-:Y:S04]  /*89980*/  STL.64 [R1+0x2a8], R10 ;  /* 0x0002a80a01007387 */ /* 0x0003e80000100a00 */
[----:B0-----:R-:W3:Y:S01]  /*89990*/  LDL.LU.64 R8, [R1+0x9c98] ;  /* 0x009c980001087983 */ /* 0x001ee20000300a00 */
[----:B-1----:R-:W-:Y:S02]  /*899a0*/  IMAD.MOV.U32 R10, RZ, RZ, R4 ;  /* 0x000000ffff0a7224 */ /* 0x002fe400078e0004 */
[----:B------:R-:W-:-:S02]  /*899b0*/  IMAD.MOV.U32 R11, RZ, RZ, R5 ;  /* 0x000000ffff0b7224 */ /* 0x000fc400078e0005 */
[----:B------:R-:W0:Y:S04]  /*899c0*/  LDSM.16.MT88.4 R4, [R29+UR4+0x6000] ;  /* 0x006000041d04783b */ /* 0x000e280008004200 */
[----:B------:R-:W-:Y:S04]  /*899d0*/  STL.64 [R1+0x9bc8], R10 ;  /* 0x009bc80a01007387 */ /* 0x000fe80000100a00 */
[----:B---3--:R1:W-:Y:S04]  /*899e0*/  STL.64 [R1+0x9bc0], R8 ;  /* 0x009bc00801007387 */ /* 0x0083e80000100a00 */
[----:B-1----:R-:W3:Y:S04]  /*899f0*/  LDL.LU.64 R8, [R1+0x1a0] ;  /* 0x0001a00001087983 */ /* 0x002ee80000300a00 */
[----:B0-----:R-:W-:Y:S04]  /*89a00*/  STL.64 [R1+0x9a88], R6 ;  /* 0x009a880601007387 */ /* 0x001fe80000100a00 */
[----:B------:R0:W-:Y:S02]  /*89a10*/  STL.64 [R1+0x9a80], R4 ;  /* 0x009a800401007387 */ /* 0x0001e40000100a00 */
[----:B0-----:R-:W-:Y:S01]  /*89a20*/  IMAD.MOV.U32 R4, RZ, RZ, R3 ;  /* 0x000000ffff047224 */ /* 0x001fe200078e0003 */
[----:B------:R-:W-:-:S05]  /*89a30*/  MOV R5, R2 ;  /* 0x0000000200057202 */ /* 0x000fca0000000f00 */
[----:B------:R0:W-:Y:S04]  /*89a40*/  STL.64 [R1+0x9c10], R4 ;  /* 0x009c100401007387 */ /* 0x0001e80000100a00 */
[----:B0-----:R-:W3:Y:S04]  /*89a50*/  LDL.LU R4, [R1+0x290] ;  /* 0x0002900001047983 */ /* 0x001ee80000300800 */
[----:B------:R-:W3:Y:S04]  /*89a60*/  LDL.LU R5, [R1+0x294] ;  /* 0x0002940001057983 */ /* 0x000ee80000300800 */
[----:B------:R-:W3:Y:S04]  /*89a70*/  LDL.LU R6, [R1+0x298] ;  /* 0x0002980001067983 */ /* 0x000ee80000300800 */
[----:B------:R-:W3:Y:S02]  /*89a80*/  LDL.LU R7, [R1+0x29c] ;  /* 0x00029c0001077983 */ /* 0x000ee40000300800 */
[----:B---3--:R-:W-:Y:S06]  /*89a90*/  HMMA.16816.F32.BF16 R4, R12, R8, R4 ;  /* 0x000000080c04723c */ /* 0x008fec0000041804 */
[----:B------:R-:W-:-:S02]  /*89aa0*/  IMAD.MOV.U32 R27, RZ, RZ, R8 ;  /* 0x000000ffff1b7224 */ /* 0x000fc400078e0008 */
[----:B------:R-:W-:-:S15]  /*89ab0*/  IMAD.MOV.U32 R26, RZ, RZ, R9 ;  /* 0x000000ffff1a7224 */ /* 0x000fde00078e0009 */
[----:B------:R-:W-:Y:S04]  /*89ac0*/  STL.64 [R1+0x290], R4 ;  /* 0x0002900401007387 */ /* 0x000fe80000100a00 */
[----:B------:R2:W-:Y:S02]  /*89ad0*/  STL.64 [R1+0x298], R6 ;  /* 0x0002980601007387 */ /* 0x0005e40000100a00 */
[----:B--2---:R-:W-:Y:S02]  /*89ae0*/  HMMA.16816.F32.BF16 R4, R12, R16, R20 ;  /* 0x000000100c04723c */ /* 0x004fe40000041814 */
[----:B------:R-:W-:Y:S04]  /*89af0*/  STL.64 [R1+0x9be8], R26 ;  /* 0x009be81a01007387 */ /* 0x000fe80000100a00 */
[----:B------:R0:W-:-:S15]  /*89b00*/  STL.64 [R1+0x9be0], R24 ;  /* 0x009be01801007387 */ /* 0x0001de0000100a00 */
[----:B------:R-:W-:-:S02]  /*89b10*/  NOP ;  /* 0x0000000000007918 */ /* 0x000fc40000000000 */
[----:B------:R1:W-:Y:S04]  /*89b20*/  STL.64 [R1+0x280], R4 ;  /* 0x0002800401007387 */ /* 0x0003e80000100a00 */
[----:B------:R2:W-:Y:S04]  /*89b30*/  STL.64 [R1+0x288], R6 ;  /* 0x0002880601007387 */ /* 0x0005e80000100a00 */
[----:B0-----:R-:W3:Y:S04]  /*89b40*/  LDL.LU R24, [R1+0x1f0] ;  /* 0x0001f00001187983 */ /* 0x001ee80000300800 */
[----:B------:R-:W3:Y:S04]  /*89b50*/  LDL.LU R25, [R1+0x1f4] ;  /* 0x0001f40001197983 */ /* 0x000ee80000300800 */
[----:B------:R-:W4:Y:S04]  /*89b60*/  LDL.LU R26, [R1+0x1f8] ;  /* 0x0001f800011a7983 */ /* 0x000f280000300800 */
[----:B------:R-:W4:Y:S04]  /*89b70*/  LDL.LU R27, [R1+0x1fc] ;  /* 0x0001fc00011b7983 */ /* 0x000f280000300800 */
[----:B-1----:R-:W3:Y:S04]  /*89b80*/  LDL.LU R4, [R1+0x210] ;  /* 0x0002100001047983 */ /* 0x002ee80000300800 */
[----:B------:R-:W3:Y:S04]  /*89b90*/  LDL.LU R5, [R1+0x214] ;  /* 0x0002140001057983 */ /* 0x000ee80000300800 */
[----:B--2---:R-:W2:Y:S04]  /*89ba0*/  LDL.LU R6, [R1+0x218] ;  /* 0x0002180001067983 */ /* 0x004ea80000300800 */
[----:B------:R-:W2:Y:S04]  /*89bb0*/  LDL.LU R7, [R1+0x21c] ;  /* 0x00021c0001077983 */ /* 0x000ea80000300800 */
[----:B------:R-:W4:Y:S04]  /*89bc0*/  LDL.64 R20, [R1+0x140] ;  /* 0x0001400001147983 */ /* 0x000f280000100a00 */
[----:B----4-:R-:W-:Y:S04]  /*89bd0*/  STL.64 [R1+0x9c38], R20 ;  /* 0x009c381401007387 */ /* 0x010fe80000100a00 */
[----:B--2---:R-:W-:Y:S04]  /*89be0*/  STL.64 [R1+0x9c20], R6 ;  /* 0x009c200601007387 */ /* 0x004fe80000100a00 */
[----:B---3--:R0:W-:Y:S04]  /*89bf0*/  STL.64 [R1+0x9c18], R4 ;  /* 0x009c180401007387 */ /* 0x0081e80000100a00 */
        /* <DEDUP_REMOVED lines=8> */
[----:B------:R-:W2:Y:S04]  /*89c80*/  LDL R20, [R1+0x150] ;  /* 0x0001500001147983 */ /* 0x000ea80000100800 */
[----:B------:R-:W2:Y:S04]  /*89c90*/  LDL R21, [R1+0x154] ;  /* 0x0001540001157983 */ /* 0x000ea80000100800 */
[----:B--2---:R1:W-:Y:S04]  /*89ca0*/  STL.64 [R1+0x9c50], R20 ;  /* 0x009c501401007387 */ /* 0x0043e80000100a00 */
        /* <DEDUP_REMOVED lines=8> */
[----:B------:R0:W-:Y:S04]  /*89d30*/  STL.64 [R1+0x9c68], R20 ;  /* 0x009c681401007387 */ /* 0x0001e80000100a00 */
[----:B0-----:R-:W2:Y:S04]  /*89d40*/  LDL.LU.64 R20, [R1+0x170] ;  /* 0x0001700001147983 */ /* 0x001ea80000300a00 */
[----:B--2---:R0:W-:Y:S04]  /*89d50*/  STL.64 [R1+0x9c80], R20 ;  /* 0x009c801401007387 */ /* 0x0041e80000100a00 */
[----:B0-----:R-:W2:Y:S04]  /*89d60*/  LDL.64 R20, [R1+0x180] ;  /* 0x0001800001147983 */ /* 0x001ea80000100a00 */
        /* <DEDUP_REMOVED lines=19> */
[----:B---3--:R0:W-:Y:S04]  /*89ea0*/  STL.64 [R1+0x9c08], R24 ;  /* 0x009c081801007387 */ /* 0x0081e80000100a00 */
[----:B0-----:R-:W3:Y:S01]  /*89eb0*/  LDL.LU.64 R24, [R1+0x120] ;  /* 0x0001200001187983 */ /* 0x001ee20000300a00 */
[----:B------:R-:W-:-:S02]  /*89ec0*/  IMAD.MOV.U32 R2, RZ, RZ, R16 ;  /* 0x000000ffff027224 */ /* 0x000fc400078e0010 */
[----:B------:R-:W-:Y:S01]  /*89ed0*/  IMAD.MOV.U32 R3, RZ, RZ, R17 ;  /* 0x000000ffff037224 */ /* 0x000fe200078e0011 */
[----:B--2---:R-:W-:Y:S01]  /*89ee0*/  HMMA.16816.F32.BF16 R4, R12, R20, R4 ;  /* 0x000000140c04723c */ /* 0x004fe20000041804 */
[----:B---3--:R0:W-:Y:S04]  /*89ef0*/  STL.64 [R1+0x9c28], R24 ;  /* 0x009c281801007387 */ /* 0x0081e80000100a00 */
[----:B0-----:R-:W2:Y:S04]  /*89f00*/  LDL.LU R24, [R1+0x220] ;  /* 0x0002200001187983 */ /* 0x001ea80000300800 */
[----:B------:R-:W2:Y:S04]  /*89f10*/  LDL.LU R25, [R1+0x224] ;  /* 0x0002240001197983 */ /* 0x000ea80000300800 */
[----:B------:R-:W2:Y:S04]  /*89f20*/  LDL.LU R26, [R1+0x228] ;  /* 0x00022800011a7983 */ /* 0x000ea80000300800 */
[----:B------:R-:W2:Y:S04]  /*89f30*/  LDL.LU R27, [R1+0x22c] ;  /* 0x00022c00011b7983 */ /* 0x000ea80000300800 */
[----:B------:R-:W3:Y:S01]  /*89f40*/  LDL.LU.64 R16, [R1+0x100] ;  /* 0x0001000001107983 */ /* 0x000ee20000300a00 */
[----:B------:R-:W-:-:S03]  /*89f50*/  IMAD.MOV.U32 R0, RZ, RZ, R21 ;  /* 0x000000ffff007224 */ /* 0x000fc600078e0015 */
[----:B---3--:R0:W-:Y:S04]  /*89f60*/  STL.64 [R1+0x9c00], R16 ;  /* 0x009c001001007387 */ /* 0x0081e80000100a00 */
        /* <DEDUP_REMOVED lines=42> */
[----:B------:R0:W-:Y:S04]  /*8a210*/  STL.64 [R1+0x230], R4 ;  /* 0x0002300401007387 */ /* 0x0001e80000100a00 */
[----:B------:R-:W-:Y:S04]  /*8a220*/  STL.64 [R1+0x238], R6 ;  /* 0x0002380601007387 */ /* 0x000fe80000100a00 */
[----:B0-----:R-:W2:Y:S01]  /*8a230*/  LDL.LU.64 R4, [R1+0x9c30] ;  /* 0x009c300001047983 */ /* 0x001ea20000300a00 */
[----:B------:R-:W-:-:S03]  /*8a240*/  IMAD.MOV.U32 R0, RZ, RZ, R21 ;  /* 0x000000ffff007224 */ /* 0x000fc600078e0015 */
[----:B------:R-:W4:Y:S04]  /*8a250*/  LDL.LU R20, [R1+0x1110] ;  /* 0x0011100001147983 */ /* 0x000f280000300800 */
[----:B------:R-:W4:Y:S04]  /*8a260*/  LDL.LU R21, [R1+0x1114] ;  /* 0x0011140001157983 */ /* 0x000f280000300800 */
[----:B------:R-:W4:Y:S04]  /*8a270*/  LDL.LU R22, [R1+0x1118] ;  /* 0x0011180001167983 */ /* 0x000f280000300800 */
[----:B------:R-:W4:Y:S04]  /*8a280*/  LDL.LU R23, [R1+0x111c] ;  /* 0x00111c0001177983 */ /* 0x000f280000300800 */
[----:B------:R-:W-:Y:S01]  /*8a290*/  STL [R1+0x9b80], R0 ;  /* 0x009b800001007387 */ /* 0x000fe20000100800 */
[----:B--2---:R-:W-:Y:S06]  /*8a2a0*/  HMMA.16816.F32.BF16 R24, R12, R4, R24 ;  /* 0x000000040c18723c */ /* 0x004fec0000041818 */
[----:B------:R-:W-:-:S15]  /*8a2b0*/  IMAD.MOV.U32 R28, RZ, RZ, R5 ;  /* 0x000000ffff1c7224 */ /* 0x000fde00078e0005 */
[----:B------:R-:W-:-:S02]  /*8a2c0*/  NOP ;  /* 0x0000000000007918 */ /* 0x000fc40000000000 */
[----:B------:R0:W-:Y:S04]  /*8a2d0*/  STL.64 [R1+0x220], R24 ;  /* 0x0002201801007387 */ /* 0x0001e80000100a00 */
[----:B------:R-:W-:Y:S04]  /*8a2e0*/  STL.64 [R1+0x228], R26 ;  /* 0x0002281a01007387 */ /* 0x000fe80000100a00 */
[----:B0-----:R-:W2:Y:S04]  /*8a2f0*/  LDL.LU.64 R24, [R1+0x9c28] ;  /* 0x009c280001187983 */ /* 0x001ea80000300a00 */
[----:B------:R-:W2:Y:S04]  /*8a300*/  LDL.LU.64 R6, [R1+0x9c20] ;  /* 0x009c200001067983 */ /* 0x000ea80000300a00 */
[----:B------:R-:W2:Y:S04]  /*8a310*/  LDL.LU.64 R4, [R1+0x9c18] ;  /* 0x009c180001047983 */ /* 0x000ea80000300a00 */
[----:B------:R-:W-:Y:S01]  /*8a320*/  STL [R1+0x9b84], R28 ;  /* 0x009b841c01007387 */ /* 0x000fe20000100800 */
[----:B--2---:R-:W-:-:S15]  /*8a330*/  HMMA.16816.F32.BF16 R4, R12, R24, R4 ;  /* 0x000000180c04723c */ /* 0x004fde0000041804 */
[----:B------:R-:W-:-:S08]  /*8a340*/  NOP ;  /* 0x0000000000007918 */ /* 0x000fd00000000000 */
[----:B------:R0:W-:Y:S04]  /*8a350*/  STL.64 [R1+0x210], R4 ;  /* 0x0002100401007387 */ /* 0x0001e80000100a00 */
[----:B------:R1:W-:Y:S04]  /*8a360*/  STL.64 [R1+0x218], R6 ;  /* 0x0002180601007387 */ /* 0x0003e80000100a00 */
[----:B0-----:R-:W2:Y:S01]  /*8a370*/  LDL.LU.64 R4, [R1+0x9c10] ;  /* 0x009c100001047983 */ /* 0x001ea20000300a00 */
[----:B-1----:R-:W-:Y:S02]  /*8a380*/  IMAD.MOV.U32 R7, RZ, RZ, R24 ;  /* 0x000000ffff077224 */ /* 0x002fe400078e0018 */
[----:B------:R-:W-:-:S02]  /*8a390*/  IMAD.MOV.U32 R6, RZ, RZ, R25 ;  /* 0x000000ffff067224 */ /* 0x000fc400078e0019 */
[----:B------:R-:W3:Y:S02]  /*8a3a0*/  LDL.LU.64 R24, [R1+0x9c08] ;  /* 0x009c080001187983 */ /* 0x000ee40000300a00 */
[----:B---3--:R-:W-:Y:S06]  /*8a3b0*/  HMMA.16816.F32.BF16 R16, R12, R24, R16 ;  /* 0x000000180c10723c */ /* 0x008fec0000041810 */
[----:B------:R-:W-:Y:S02]  /*8a3c0*/  IMAD.MOV.U32 R2, RZ, RZ, R24 ;  /* 0x000000ffff027224 */ /* 0x000fe400078e0018 */
[----:B------:R-:W-:-:S15]  /*8a3d0*/  IMAD.MOV.U32 R3, RZ, RZ, R25 ;  /* 0x000000ffff037224 */ /* 0x000fde00078e0019 */
[----:B------:R0:W-:Y:S04]  /*8a3e0*/  STL.64 [R1+0x200], R16 ;  /* 0x0002001001007387 */ /* 0x0001e80000100a00 */
[----:B------:R-:W-:Y:S04]  /*8a3f0*/  STL.64 [R1+0x208], R18 ;  /* 0x0002081201007387 */ /* 0x000fe80000100a00 */
[----:B0-----:R-:W3:Y:S04]  /*8a400*/  LDL.LU.64 R16, [R1+0x9c00] ;  /* 0x009c000001107983 */ /* 0x001ee80000300a00 */
[----:B------:R-:W3:Y:S04]  /*8a410*/  LDL.LU.64 R26, [R1+0x9bf8] ;  /* 0x009bf800011a7983 */ /* 0x000ee80000300a00 */
[----:B------:R-:W3:Y:S02]  /*8a420*/  LDL.LU.64 R24, [R1+0x9bf0] ;  /* 0x009bf00001187983 */ /* 0x000ee40000300a00 */
[----:B---3--:R-:W-:Y:S06]  /*8a430*/  HMMA.16816.F32.BF16 R24, R12, R16, R24 ;  /* 0x000000100c18723c */ /* 0x008fec0000041818 */
[----:B------:R-:W-:Y:S01]  /*8a440*/  IMAD.MOV.U32 R28, RZ, RZ, R16 ;  /* 0x000000ffff1c7224 */ /* 0x000fe200078e0010 */
[----:B------:R-:W-:-:S15]  /*8a450*/  MOV R0, R17 ;  /* 0x0000001100007202 */ /* 0x000fde0000000f00 */
[----:B------:R-:W-:-:S01]  /*8a460*/  NOP ;  /* 0x0000000000007918 */ /* 0x000fc20000000000 */
[----:B------:R-:W-:Y:S04]  /*8a470*/  STL.64 [R1+0x1f0], R24 ;  /* 0x0001f01801007387 */ /* 0x000fe80000100a00 */
[----:B------:R0:W-:Y:S04]  /*8a480*/  STL.64 [R1+0x1f8], R26 ;  /* 0x0001f81a01007387 */ /* 0x0001e80000100a00 */
[----:B0-----:R-:W3:Y:S04]  /*8a490*/  LDL.LU.64 R26, [R1+0x9be8] ;  /* 0x009be800011a7983 */ /* 0x001ee80000300a00 */
        /* <DEDUP_REMOVED lines=8> */
[----:B------:R-:W3:Y:S04]  /*8a520*/  LDL.LU.64 R8, [R1+0x9bc0] ;  /* 0x009bc00001087983 */ /* 0x000ee80000300a00 */
[----:B--2---:R-:W-:Y:S04]  /*8a530*/  STL.64 [R1+0x9aa0], R18 ;  /* 0x009aa01201007387 */ /* 0x004fe80000100a00 */
[----:B------:R0:W-:Y:S04]  /*8a540*/  STL.64 [R1+0x9a98], R16 ;  /* 0x009a981001007387 */ /* 0x0001e80000100a00 */
[----:B0-----:R-:W2:Y:S04]  /*8a550*/  LDL.LU R16, [R1+0x1130] ;  /* 0x0011300001107983 */ /* 0x001ea80000300800 */
[----:B------:R-:W2:Y:S04]  /*8a560*/  LDL.LU R17, [R1+0x1134] ;  /* 0x0011340001117983 */ /* 0x000ea80000300800 */
[----:B------:R-:W2:Y:S04]  /*8a570*/  LDL.LU R18, [R1+0x1138] ;  /* 0x0011380001127983 */ /* 0x000ea80000300800 */
[----:B------:R-:W2:Y:S02]  /*8a580*/  LDL.LU R19, [R1+0x113c] ;  /* 0x00113c0001137983 */ /* 0x000ea40000300800 */
[----:B--2---:R-:W-:Y:S07]  /*8a590*/  HMMA.16816.F32.BF16 R16, R12, R4, R16 ;  /* 0x000000040c10723c */ /* 0x004fee0000041810 */
[----:B----4-:R-:W-:-:S02]  /*8a5a0*/  IMAD.MOV.U32 R12, RZ, RZ, R10 ;  /* 0x000000ffff0c7224 */ /* 0x010fc400078e000a */
[----:B------:R-:W2:Y:S01]  /*8a5b0*/  LDL.LU R10, [R1+0x9bbc] ;  /* 0x009bbc00010a7983 */ /* 0x000ea20000300800 */
[----:B------:R-:W-:-:S13]  /*8a5c0*/  IMAD.MOV.U32 R13, RZ, RZ, R11 ;  /* 0x000000ffff0d7224 */ /* 0x000fda00078e000b */
[----:B------:R3:W-:Y:S04]  /*8a5d0*/  STL.64 [R1+0x30], R16 ;  /* 0x0000301001007387 */ /* 0x0007e80000100a00 */
[----:B------:R-:W-:Y:S04]  /*8a5e0*/  STL.64 [R1+0x38], R18 ;  /* 0x0000381201007387 */ /* 0x000fe80000100a00 */
[----:B------:R-:W2:Y:S04]  /*8a5f0*/  LDL.LU R11, [R1+0x9bb8] ;  /* 0x009bb800010b7983 */ /* 0x000ea80000300800 */
[----:B------:R0:W-:Y:S01]  /*8a600*/  STL.64 [R1+0x9b98], R12 ;  /* 0x009b980c01007387 */ /* 0x0001e20000100a00 */
[----:B---3--:R-:W-:-:S02]  /*8a610*/  IMAD.MOV.U32 R16, RZ, RZ, R27 ;  /* 0x000000ffff107224 */ /* 0x008fc400078e001b */
[----:B------:R-:W-:Y:S01]  /*8a620*/  IMAD.MOV.U32 R17, RZ, RZ, R26 ;  /* 0x000000ffff117224 */ /* 0x000fe200078e001a */
[----:B0-----:R-:W3:Y:S04]  /*8a630*/  LDL.LU R12, [R1+0x10f0] ;  /* 0x0010f000010c7983 */ /* 0x001ee80000300800 */
[----:B------:R-:W3:Y:S04]  /*8a640*/  LDL.LU R13, [R1+0x10f4] ;  /* 0x0010f400010d7983 */ /* 0x000ee80000300800 */
[----:B------:R-:W3:Y:S04]  /*8a650*/  LDL.LU R14, [R1+0x10f8] ;  /* 0x0010f800010e7983 */ /* 0x000ee80000300800 */
[----:B------:R-:W3:Y:S04]  /*8a660*/  LDL.LU R15, [R1+0x10fc] ;  /* 0x0010fc00010f7983 */ /* 0x000ee80000300800 */
[----:B------:R-:W4:Y:S04]  /*8a670*/  LDL.LU R27, [R1+0x9bb4] ;  /* 0x009bb400011b7983 */ /* 0x000f280000300800 */
[----:B------:R-:W4:Y:S04]  /*8a680*/  LDL.LU R26, [R1+0x9bb0] ;  /* 0x009bb000011a7983 */ /* 0x000f280000300800 */
[----:B------:R0:W-:Y:S04]  /*8a690*/  STL.64 [R1+0x9b90], R16 ;  /* 0x009b901001007387 */ /* 0x0001e80000100a00 */
[----:B0-----:R-:W4:Y:S04]  /*8a6a0*/  LDL.LU R16, [R1+0xfe0] ;  /* 0x000fe00001107983 */ /* 0x001f280000300800 */
        /* <DEDUP_REMOVED lines=9> */
[----:B------:R-:W3:Y:S02]  /*8a740*/  LDL.LU.64 R20, [R1+0x9ba0] ;  /* 0x009ba00001147983 */ /* 0x000ee40000300a00 */
[----:B---3--:R-:W-:-:S15]  /*8a750*/  HMMA.16816.F32.BF16 R12, R8, R20, R12 ;  /* 0x00000014080c723c */ /* 0x008fde000004180c */
[----:B------:R-:W-:-:S08]  /*8a760*/  NOP ;  /* 0x0000000000007918 */ /* 0x000fd00000000000 */
[----:B------:R0:W-:Y:S04]  /*8a770*/  STL.64 [R1+0x10], R12 ;  /* 0x0000100c01007387 */ /* 0x0001e80000100a00 */
[----:B------:R4:W-:Y:S04]  /*8a780*/  STL.64 [R1+0x18], R14 ;  /* 0x0000180e01007387 */ /* 0x0009e80000100a00 */
[----:B0-----:R-:W4:Y:S02]  /*8a790*/  LDL.LU.64 R12, [R1+0x9b98] ;  /* 0x009b9800010c7983 */ /* 0x001f240000300a00 */
[----:B----4-:R-:W-:Y:S02]  /*8a7a0*/  HMMA.16816.F32.BF16 R12, R8, R12, R16 ;  /* 0x0000000c080c723c */ /* 0x010fe40000041810 */
[----:B------:R-:W3:-:S15]  /*8a7b0*/  LDL.LU.64 R16, [R1+0x9b90] ;  /* 0x009b900001107983 */ /* 0x000ede0000300a00 */
[----:B------:R-:W-:-:S07]  /*8a7c0*/  NOP ;  /* 0x0000000000007918 */ /* 0x000fce0000000000 */
[----:B------:R-:W-:Y:S02]  /*8a7d0*/  IMAD.MOV.U32 R20, RZ, RZ, R15 ;  /* 0x000000ffff147224 */ /* 0x000fe400078e000f */
[----:B------:R-:W-:-:S03]  /*8a7e0*/  IMAD.MOV.U32 R21, RZ, RZ, R14 ;  /* 0x000000ffff157224 */ /* 0x000fc600078e000e */
[----:B------:R0:W-:Y:S04]  /*8a7f0*/  STL [R1+0x8cf0], R20 ;  /* 0x008cf01401007387 */ /* 0x0001e80000100800 */
[----:B------:R1:W-:Y:S04]  /*8a800*/  STL [R1+0x8cec], R21 ;  /* 0x008cec1501007387 */ /* 0x0003e80000100800 */
[----:B--2---:R2:W-:Y:S04]  /*8a810*/  STL.64 [R1+0x9a78], R22 ;  /* 0x009a781601007387 */ /* 0x0045e80000100a00 */
[----:B0-----:R-:W4:Y:S04]  /*8a820*/  LDL.LU R20, [R1+0x1010] ;  /* 0x0010100001147983 */ /* 0x001f280000300800 */
[----:B-1----:R-:W4:Y:S01]  /*8a830*/  LDL.LU R21, [R1+0x1014] ;  /* 0x0010140001157983 */ /* 0x002f220000300800 */
[----:B--2---:R-:W-:-:S03]  /*8a840*/  IMAD.MOV.U32 R22, RZ, RZ, R26 ;  /* 0x000000ffff167224 */ /* 0x004fc600078e001a */
[----:B------:R-:W2:Y:S01]  /*8a850*/  LDL.LU R26, [R1+0x9b8c] ;  /* 0x009b8c00011a7983 */ /* 0x000ea20000300800 */
[----:B------:R-:W-:-:S03]  /*8a860*/  IMAD.MOV.U32 R23, RZ, RZ, R27 ;  /* 0x000000ffff177224 */ /* 0x000fc600078e001b */
[----:B------:R-:W2:Y:S01]  /*8a870*/  LDL.LU R27, [R1+0x9b88] ;  /* 0x009b8800011b7983 */ /* 0x000ea20000300800 */
[----:B------:R-:W-:Y:S02]  /*8a880*/  IMAD.MOV.U32 R25, RZ, RZ, R12 ;  /* 0x000000ffff197224 */ /* 0x000fe400078e000c */
[----:B------:R-:W-:Y:S02]  /*8a890*/  IMAD.MOV.U32 R24, RZ, RZ, R13 ;  /* 0x000000ffff187224 */ /* 0x000fe400078e000d */
[----:B------:R-:W0:Y:S04]  /*8a8a0*/  LDSM.16.MT88.4 R12, [R29+UR4+0x6080] ;  /* 0x006080041d0c783b */ /* 0x000e280008004200 */
[----:B------:R-:W-:Y:S04]  /*8a8b0*/  STL.64 [R1+0x9ab8], R22 ;  /* 0x009ab81601007387 */ /* 0x000fe80000100a00 */
[----:B----4-:R1:W-:Y:S04]  /*8a8c0*/  STL.64 [R1+0x9ab0], R20 ;  /* 0x009ab01401007387 */ /* 0x0103e80000100a00 */
[----:B-1----:R-:W3:Y:S04]  /*8a8d0*/  LDL.LU R20, [R1+0x10d0] ;  /* 0x0010d00001147983 */ /* 0x002ee80000300800 */
[----:B------:R-:W3:Y:S04]  /*8a8e0*/  LDL.LU R21, [R1+0x10d4] ;  /* 0x0010d40001157983 */ /* 0x000ee80000300800 */
[----:B------:R-:W3:Y:S04]  /*8a8f0*/  LDL.LU R22, [R1+0x10d8] ;  /* 0x0010d80001167983 */ /* 0x000ee80000300800 */
[----:B------:R-:W3:Y:S04]  /*8a900*/  LDL.LU R23, [R1+0x10dc] ;  /* 0x0010dc0001177983 */ /* 0x000ee80000300800 */
[----:B------:R1:W-:Y:S04]  /*8a910*/  STL [R1+0x8aa8], R24 ;  /* 0x008aa81801007387 */ /* 0x0003e80000100800 */
[----:B------:R4:W-:Y:S04]  /*8a920*/  STL [R1+0x8968], R25 ;  /* 0x0089681901007387 */ /* 0x0009e80000100800 */
[----:B--2---:R-:W-:Y:S01]  /*8a930*/  STL.64 [R1+0x9a90], R26 ;  /* 0x009a901a01007387 */ /* 0x004fe20000100a00 */
[----:B-1----:R-:W-:-:S02]  /*8a940*/  IMAD.MOV.U32 R24, RZ, RZ, R28 ;  /* 0x000000ffff187224 */ /* 0x002fc400078e001c */
[----:B----4-:R-:W-:Y:S01]  /*8a950*/  IMAD.MOV.U32 R25, RZ, RZ, R0 ;  /* 0x000000ffff197224 */ /* 0x010fe200078e0000 */
[----:B------:R-:W2:Y:S04]  /*8a960*/  LDL.LU R28, [R1+0x9b84] ;  /* 0x009b8400011c7983 */ /* 0x000ea80000300800 */
[----:B------:R-:W4:Y:S04]  /*8a970*/  LDL.LU R0, [R1+0x9b80] ;  /* 0x009b800001007983 */ /* 0x000f280000300800 */
[----:B------:R-:W-:Y:S04]  /*8a980*/  STL.64 [R1+0x9ac0], R24 ;  /* 0x009ac01801007387 */ /* 0x000fe80000100a00 */
[----:B0-----:R-:W-:Y:S04]  /*8a990*/  STL.64 [R1+0x9968], R14 ;  /* 0x0099680e01007387 */ /* 0x001fe80000100a00 */
[----:B------:R0:W-:Y:S04]  /*8a9a0*/  STL.64 [R1+0x9960], R12 ;  /* 0x0099600c01007387 */ /* 0x0001e80000100a00 */
[----:B0-----:R-:W3:Y:S04]  /*8a9b0*/  LDL.LU.64 R12, [R1+0x160] ;  /* 0x00016000010c7983 */ /* 0x001ee80000300a00 */
[----:B------:R-:W2:Y:S04]  /*8a9c0*/  LDL.64 R14, [R1+0x168] ;  /* 0x00016800010e7983 */ /* 0x000ea80000100a00 */
[----:B--2---:R-:W-:Y:S04]  /*8a9d0*/  STL.64 [R1+0x9b18], R14 ;  /* 0x009b180e01007387 */ /* 0x004fe80000100a00 */
[----:B---3--:R0:W-:Y:S02]  /*8a9e0*/  STL.64 [R1+0x9b10], R12 ;  /* 0x009b100c01007387 */ /* 0x0081e40000100a00 */
[----:B0-----:R-:W-:Y:S07]  /*8a9f0*/  HMMA.16816.F32.BF16 R12, R8, R16, R20 ;  /* 0x00000010080c723c */ /* 0x001fee0000041814 */
[----:B------:R-:W-:-:S02]  /*8aa00*/  IMAD.MOV.U32 R16, RZ, RZ, R2 ;  /* 0x000000ffff107224 */ /* 0x000fc400078e0002 */
[----:B------:R-:W-:Y:S01]  /*8aa10*/  IMAD.MOV.U32 R17, RZ, RZ, R3 ;  /* 0x000000ffff117224 */ /* 0x000fe200078e0003 */
[----:B------:R-:W2:-:S13]  /*8aa20*/  LDL.LU R2, [R1+0x9b7c] ;  /* 0x009b7c0001027983 */ /* 0x000e9a0000300800 */
[----:B------:R-:W-:Y:S04]  /*8aa30*/  STL.64 [R1+0x10c0], R12 ;  /* 0x0010c00c01007387 */ /* 0x000fe80000100a00 */
[----:B------:R-:W-:Y:S04]  /*8aa40*/  STL.64 [R1+0x10c8], R14 ;  /* 0x0010c80e01007387 */ /* 0x000fe80000100a00 */
[----:B------:R-:W3:Y:S04]  /*8aa50*/  LDL.LU R3, [R1+0x9b78] ;  /* 0x009b780001037983 */ /* 0x000ee80000300800 */
[----:B------:R0:W-:Y:S04]  /*8aa60*/  STL.64 [R1+0x9ac8], R16 ;  /* 0x009ac81001007387 */ /* 0x0001e80000100a00 */
[----:B0-----:R-:W4:Y:S04]  /*8aa70*/  LDL.LU R16, [R1+0x1050] ;  /* 0x0010500001107983 */ /* 0x001f280000300800 */
[----:B------:R-:W4:Y:S04]  /*8aa80*/  LDL.LU R17, [R1+0x1054] ;  /* 0x0010540001117983 */ /* 0x000f280000300800 */
[----:B------:R-:W2:Y:S04]  /*8aa90*/  LDL.LU R18, [R1+0x1058] ;  /* 0x0010580001127983 */ /* 0x000ea80000300800 */
[----:B------:R-:W2:Y:S04]  /*8aaa0*/  LDL.LU R19, [R1+0x105c] ;  /* 0x00105c0001137983 */ /* 0x000ea80000300800 */
[----:B--2---:R-:W-:Y:S04]  /*8aab0*/  STL.64 [R1+0x9ad8], R18 ;  /* 0x009ad81201007387 */ /* 0x004fe80000100a00 */
[----:B----4-:R0:W-:Y:S04]  /*8aac0*/  STL.64 [R1+0x9ad0], R16 ;  /* 0x009ad01001007387 */ /* 0x0101e80000100a00 */
[----:B0-----:R-:W2:Y:S01]  /*8aad0*/  LDL.LU R16, [R1+0x140] ;  /* 0x0001400001107983 */ /* 0x001ea20000300800 */
[----:B------:R-:W-:-:S03]  /*8aae0*/  IMAD.MOV.U32 R17, RZ, RZ, R0 ;  /* 0x000000ffff117224 */ /* 0x000fc600078e0000 */
[----:B------:R-:W4:Y:S01]  /*8aaf0*/  LDL.LU R0, [R1+0x9b74] ;  /* 0x009b740001007983 */ /* 0x000f220000300800 */
[----:B---3--:R-:W-:Y:S01]  /*8ab00*/  IMAD.MOV.U32 R12, RZ, RZ, R3 ;  /* 0x000000ffff0c7224 */ /* 0x008fe200078e0003 */
[----:B------:R-:W-:Y:S02]  /*8ab10*/  MOV R13, R2 ;  /* 0x00000002000d7202 */ /* 0x000fe40000000f00 */
[----:B--2---:R0:W-:Y:S04]  /*8ab20*/  STL.64 [R1+0x9ae8], R16 ;  /* 0x009ae81001007387 */ /* 0x0041e80000100a00 */
[----:B0-----:R-:W2:Y:S04]  /*8ab30*/  LDL.LU R16, [R1+0x150] ;  /* 0x0001500001107983 */ /* 0x001ea80000300800 */
[----:B------:R-:W2:Y:S04]  /*8ab40*/  LDL.LU R17, [R1+0x154] ;  /* 0x0001540001117983 */ /* 0x000ea80000300800 */
[----:B------:R-:W3:Y:S04]  /*8ab50*/  LDL.LU R3, [R1+0x9b70] ;  /* 0x009b700001037983 */ /* 0x000ee80000300800 */
[----:B------:R-:W3:Y:S04]  /*8ab60*/  LDL.LU R2, [R1+0x9b6c] ;  /* 0x009b6c0001027983 */ /* 0x000ee80000300800 */
[----:B------:R0:W-:Y:S04]  /*8ab70*/  STL.64 [R1+0x9b30], R12 ;  /* 0x009b300c01007387 */ /* 0x0001e80000100a00 */
[----:B0-----:R-:W2:Y:S01]  /*8ab80*/  LDL.LU R12, [R1+0x180] ;  /* 0x00018000010c7983 */ /* 0x001ea20000300800 */
[----:B----4-:R-:W-:-:S03]  /*8ab90*/  IMAD.MOV.U32 R13, RZ, RZ, R0 ;  /* 0x000000ffff0d7224 */ /* 0x010fc600078e0000 */
[----:B------:R-:W4:Y:S04]  /*8aba0*/  LDL.LU R0, [R1+0x9b68] ;  /* 0x009b680001007983 */ /* 0x000f280000300800 */
[----:B--2---:R-:W-:Y:S04]  /*8abb0*/  STL.64 [R1+0x9b48], R12 ;  /* 0x009b480c01007387 */ /* 0x004fe80000100a00 */
[----:B------:R0:W-:Y:S04]  /*8abc0*/  STL.64 [R1+0x9b08], R16 ;  /* 0x009b081001007387 */ /* 0x0001e80000100a00 */
[----:B0-----:R-:W2:Y:S04]  /*8abd0*/  LDL.LU R16, [R1+0x1080] ;  /* 0x0010800001107983 */ /* 0x001ea80000300800 */
[----:B------:R-:W2:Y:S04]  /*8abe0*/  LDL.LU R17, [R1+0x1084] ;  /* 0x0010840001117983 */ /* 0x000ea80000300800 */
[----:B------:R-:W4:Y:S04]  /*8abf0*/  LDL.LU R18, [R1+0x1088] ;  /* 0x0010880001127983 */ /* 0x000f280000300800 */
[----:B------:R-:W4:Y:S01]  /*8ac00*/  LDL.LU R19, [R1+0x108c] ;  /* 0x00108c0001137983 */ /* 0x000f220000300800 */
[----:B---3--:R-:W-:-:S02]  /*8ac10*/  IMAD.MOV.U32 R12, RZ, RZ, R2 ;  /* 0x000000ffff0c7224 */ /* 0x008fc400078e0002 */
[----:B------:R-:W-:Y:S01]  /*8ac20*/  IMAD.MOV.U32 R13, RZ, RZ, R3 ;  /* 0x000000ffff0d7224 */ /* 0x000fe200078e0003 */
[----:B------:R-:W3:Y:S04]  /*8ac30*/  LDL.LU R2, [R1+0x9b64] ;  /* 0x009b640001027983 */ /* 0x000ee80000300800 */
[----:B------:R-:W3:Y:S04]  /*8ac40*/  LDL.LU R3, [R1+0x9b60] ;  /* 0x009b600001037983 */ /* 0x000ee80000300800 */
        /* <DEDUP_REMOVED lines=20> */
[----:B------:R0:W-:Y:S04]  /*8ad90*/  STL.64 [R1+0x9ae0], R20 ;  /* 0x009ae01401007387 */ /* 0x0001e80000100a00 */
        /* <DEDUP_REMOVED lines=16> */
[----:B------:R-:W2:Y:S04]  /*8aea0*/  LDL.LU.64 R18, [R1+0x9b58] ;  /* 0x009b580001127983 */ /* 0x000ea80000300a00 */
[----:B------:R-:W2:Y:S04]  /*8aeb0*/  LDL.LU.64 R16, [R1+0x9b50] ;  /* 0x009b500001107983 */ /* 0x000ea80000300a00 */
[----:B------:R0:W-:Y:S04]  /*8aec0*/  STL.64 [R1+0x10b0], R12 ;  /* 0x0010b00c01007387 */ /* 0x0001e80000100a00 */
[----:B------:R2:W-:Y:S04]  /*8aed0*/  STL.64 [R1+0x10b8], R14 ;  /* 0x0010b80e01007387 */ /* 0x0005e80000100a00 */
[----:B0-----:R-:W2:Y:S01]  /*8aee0*/  LDL.LU.64 R12, [R1+0x9b48] ;  /* 0x009b4800010c7983 */ /* 0x001ea20000300a00 */
[----:B------:R-:W-:Y:S01]  /*8aef0*/  IMAD.MOV.U32 R5, RZ, RZ, R3 ;  /* 0x000000ffff057224 */ /* 0x000fe200078e0003 */
[----:B--2---:R-:W-:Y:S02]  /*8af00*/  HMMA.16816.F32.BF16 R12, R8, R12, R16 ;  /* 0x0000000c080c723c */ /* 0x004fe40000041810 */
[----:B------:R-:W2:Y:S04]  /*8af10*/  LDL.LU.64 R18, [R1+0x9b40] ;  /* 0x009b400001127983 */ /* 0x000ea80000300a00 */
[----:B------:R-:W2:-:S15]  /*8af20*/  LDL.LU.64 R16, [R1+0x9b38] ;  /* 0x009b380001107983 */ /* 0x000e9e0000300a00 */
[----:B------:R-:W-:-:S02]  /*8af30*/  NOP ;  /* 0x0000000000007918 */ /* 0x000fc40000000000 */
[----:B------:R0:W-:Y:S01]  /*8af40*/  STL [R1+0x10a0], R12 ;  /* 0x0010a00c01007387 */ /* 0x0001e20000100800 */
[----:B------:R-:W-:-:S03]  /*8af50*/  IMAD.MOV.U32 R3, RZ, RZ, R13 ;  /* 0x000000ffff037224 */ /* 0x000fc600078e000d */
[----:B0-----:R-:W2:Y:S01]  /*8af60*/  LDL.LU.64 R12, [R1+0x9b30] ;  /* 0x009b3000010c7983 */ /* 0x001ea20000300a00 */
[----:B------:R-:W-:Y:S02]  /*8af70*/  IMAD.MOV.U32 R6, RZ, RZ, R2 ;  /* 0x000000ffff067224 */ /* 0x000fe400078e0002 */
[----:B------:R-:W-:Y:S02]  /*8af80*/  IMAD.MOV.U32 R7, RZ, RZ, R0 ;  /* 0x000000ffff077224 */ /* 0x000fe400078e0000 */
[----:B------:R-:W-:Y:S02]  /*8af90*/  IMAD.MOV.U32 R2, RZ, RZ, R14 ;  /* 0x000000ffff027224 */ /* 0x000fe400078e000e */
[----:B------:R-:W-:-:S05]  /*8afa0*/  IMAD.MOV.U32 R0, RZ, RZ, R15 ;  /* 0x000000ffff007224 */ /* 0x000fca00078e000f */
[----:B------:R-:W-:Y:S04]  /*8afb0*/  STL [R1+0x8958], R0 ;  /* 0x0089580001007387 */ /* 0x000fe80000100800 */
        /* <DEDUP_REMOVED lines=8> */
[----:B0-----:R-:W3:Y:S04]  /*8b040*/  LDL.LU.64 R14, [R1+0x9b18] ;  /* 0x009b1800010e7983 */ /* 0x001ee80000300a00 */
[----:B------:R-:W2:Y:S02]  /*8b050*/  LDL.LU.64 R12, [R1+0x9b10] ;  /* 0x009b1000010c7983 */ /* 0x000ea40000300a00 */
[----:B--2---:R-:W-:-:S15]  /*8b060*/  HMMA.16816.F32.BF16 R16, R8, R12, R16 ;  /* 0x0000000c0810723c */ /* 0x004fde0000041810 */
[----:B------:R-:W-:-:S08]  /*8b070*/  NOP ;  /* 0x0000000000007918 */ /* 0x000fd00000000000 */
[----:B------:R0:W-:Y:S04]  /*8b080*/  STL.64 [R1+0x1080], R16 ;  /* 0x0010801001007387 */ /* 0x0001e80000100a00 */
[----:B------:R1:W-:Y:S04]  /*8b090*/  STL.64 [R1+0x1088], R18 ;  /* 0x0010881201007387 */ /* 0x0003e80000100a00 */
[----:B0-----:R-:W1:Y:S04]  /*8b0a0*/  LDL.LU.64 R16, [R1+0x9b08] ;  /* 0x009b080001107983 */ /* 0x001e680000300a00 */
[----:B---3--:R-:W-:Y:S04]  /*8b0b0*/  STL.64 [R1+0x9a10], R14 ;  /* 0x009a100e01007387 */ /* 0x008fe80000100a00 */
[----:B------:R-:W2:Y:S01]  /*8b0c0*/  LDL.LU R12, [R1+0x130] ;  /* 0x00013000010c7983 */ /* 0x000ea20000300800 */
[----:B------:R-:W-:-:S03]  /*8b0d0*/  IMAD.MOV.U32 R13, RZ, RZ, R28 ;  /* 0x000000ffff0d7224 */ /* 0x000fc600078e001c */
[----:B------:R-:W3:Y:S01]  /*8b0e0*/  LDL.LU R28, [R1+0x9b00] ;  /* 0x009b0000011c7983 */ /* 0x000ee20000300800 */
[----:B-1----:R-:W-:Y:S03]  /*8b0f0*/  HMMA.16816.F32.BF16 R16, R8, R16, R20 ;  /* 0x000000100810723c */ /* 0x002fe60000041814 */
[----:B------:R-:W4:Y:S04]  /*8b100*/  LDL.LU.64 R22, [R1+0x9af8] ;  /* 0x009af80001167983 */ /* 0x000f280000300a00 */
[----:B------:R-:W4:-:S15]  /*8b110*/  LDL.LU.64 R20, [R1+0x9af0] ;  /* 0x009af00001147983 */ /* 0x000f1e0000300a00 */
[----:B------:R-:W-:-:S01]  /*8b120*/  NOP ;  /* 0x0000000000007918 */ /* 0x000fc20000000000 */
        /* <DEDUP_REMOVED lines=9> */
[----:B------:R-:W2:Y:S02]  /*8b1c0*/  LDL.LU.64 R16, [R1+0x9ad0] ;  /* 0x009ad00001107983 */ /* 0x000ea40000300a00 */
[----:B--2---:R-:W-:Y:S02]  /*8b1d0*/  HMMA.16816.F32.BF16 R12, R8, R12, R16 ;  /* 0x0000000c080c723c */ /* 0x004fe40000041810 */
[----:B------:R-:W2:-:S15]  /*8b1e0*/  LDL.LU.64 R16, [R1+0x9ac8] ;  /* 0x009ac80001107983 */ /* 0x000e9e0000300a00 */
[----:B------:R-:W-:-:S06]  /*8b1f0*/  NOP ;  /* 0x0000000000007918 */ /* 0x000fcc0000000000 */
[----:B------:R0:W-:Y:S04]  /*8b200*/  STL.64 [R1+0x1050], R12 ;  /* 0x0010500c01007387 */ /* 0x0001e80000100a00 */
[----:B------:R1:W-:Y:S04]  /*8b210*/  STL.64 [R1+0x1058], R14 ;  /* 0x0010580e01007387 */ /* 0x0003e80000100a00 */
[----:B0-----:R-:W3:Y:S04]  /*8b220*/  LDL.LU R12, [R1+0xf90] ;  /* 0x000f9000010c7983 */ /* 0x001ee80000300800 */
[----:B------:R-:W3:Y:S04]  /*8b230*/  LDL.LU R13, [R1+0xf94] ;  /* 0x000f9400010d7983 */ /* 0x000ee80000300800 */
[----:B-1----:R-:W4:Y:S04]  /*8b240*/  LDL.LU R14, [R1+0xf98] ;  /* 0x000f9800010e7983 */ /* 0x002f280000300800 */
[----:B------:R-:W4:Y:S04]  /*8b250*/  LDL.LU R15, [R1+0xf9c] ;  /* 0x000f9c00010f7983 */ /* 0x000f280000300800 */
[----:B----4-:R0:W-:Y:S04]  /*8b260*/  STL.64 [R1+0x9a20], R14 ;  /* 0x009a200e01007387 */ /* 0x0101e80000100a00 */
[----:B---3--:R-:W-:Y:S04]  /*8b270*/  STL.64 [R1+0x9a18], R12 ;  /* 0x009a180c01007387 */ /* 0x008fe80000100a00 */
[----:B0-----:R-:W3:Y:S01]  /*8b280*/  LDL.64 R14, [R1+0x188] ;  /* 0x00018800010e7983 */ /* 0x001ee20000100a00 */
[C---:B------:R-:W-:Y:S06]  /*8b290*/  HMMA.16816.F32.BF16 R20, R8.reuse, R20, R24 ;  /* 0x000000140814723c */ /* 0x040fec0000041818 */
[C---:B--2---:R-:W-:Y:S01]  /*8b2a0*/  HMMA.16816.F32.BF16 R16, R8.reuse, R16, R4 ;  /* 0x000000100810723c */ /* 0x044fe20000041804 */
[----:B---3--:R0:W-:Y:S04]  /*8b2b0*/  STL.64 [R1+0x9a30], R14 ;  /* 0x009a300e01007387 */ /* 0x0081e80000100a00 */
[----:B0-----:R-:W2:Y:S04]  /*8b2c0*/  LDL R14, [R1+0x198] ;  /* 0x00019800010e7983 */ /* 0x001ea80000100800 */
[----:B------:R-:W2:Y:S04]  /*8b2d0*/  LDL R15, [R1+0x19c] ;  /* 0x00019c00010f7983 */ /* 0x000ea80000100800 */
[----:B--2---:R0:W-:Y:S04]  /*8b2e0*/  STL.64 [R1+0x9a48], R14 ;  /* 0x009a480e01007387 */ /* 0x0041e80000100a00 */
[----:B------:R-:W2:Y:S04]  /*8b2f0*/  LDL.LU R12, [R1+0x1020] ;  /* 0x00102000010c7983 */ /* 0x000ea80000300800 */
[----:B------:R-:W2:Y:S04]  /*8b300*/  LDL.LU R13, [R1+0x1024] ;  /* 0x00102400010d7983 */ /* 0x000ea80000300800 */
[----:B0-----:R-:W2:Y:S04]  /*8b310*/  LDL.LU R14, [R1+0x1028] ;  /* 0x00102800010e7983 */ /* 0x001ea80000300800 */
[----:B------:R-:W2:Y:S04]  /*8b320*/  LDL.LU R15, [R1+0x102c] ;  /* 0x00102c00010f7983 */ /* 0x000ea80000300800 */
[----:B------:R-:W2:Y:S04]  /*8b330*/  LDL.LU.64 R24, [R1+0x9ac0] ;  /* 0x009ac00001187983 */ /* 0x000ea80000300a00 */
[----:B------:R-:W-:Y:S04]  /*8b340*/  STL.64 [R1+0x1040], R20 ;  /* 0x0010401401007387 */ /* 0x000fe80000100a00 */
[----:B------:R0:W-:Y:S04]  /*8b350*/  STL.64 [R1+0x1048], R22 ;  /* 0x0010481601007387 */ /* 0x0001e80000100a00 */
[----:B0-----:R-:W3:Y:S04]  /*8b360*/  LDL.LU.64 R22, [R1+0x9ab8] ;  /* 0x009ab80001167983 */ /* 0x001ee80000300a00 */
[----:B------:R-:W3:Y:S04]  /*8b370*/  LDL.LU.64 R20, [R1+0x9ab0] ;  /* 0x009ab00001147983 */ /* 0x000ee80000300a00 */
[----:B------:R-:W4:Y:S04]  /*8b380*/  LDL.LU.64 R4, [R1+0x9aa8] ;  /* 0x009aa80001047983 */ /* 0x000f280000300a00 */
[----:B------:R-:W-:Y:S04]  /*8b390*/  STL.64 [R1+0x1030], R16 ;  /* 0x0010301001007387 */ /* 0x000fe80000100a00 */
[----:B------:R0:W-:Y:S04]  /*8b3a0*/  STL.64 [R1+0x1038], R18 ;  /* 0x0010381201007387 */ /* 0x0001e80000100a00 */
[----:B0-----:R-:W4:Y:S04]  /*8b3b0*/  LDL.LU.64 R18, [R1+0x9aa0] ;  /* 0x009aa00001127983 */ /* 0x001f280000300a00 */
[----:B------:R-:W3:Y:S01]  /*8b3c0*/  LDL.LU.64 R16, [R1+0x9a98] ;  /* 0x009a980001107983 */ /* 0x000ee20000300a00 */
[C---:B--2---:R-:W-:Y:S06]  /*8b3d0*/  HMMA.16816.F32.BF16 R24, R8.reuse, R24, R12 ;  /* 0x000000180818723c */ /* 0x044fec000004180c */
[----:B---3--:R-:W-:-:S15]  /*8b3e0*/  HMMA.16816.F32.BF16 R12, R8, R16, R20 ;  /* 0x00000010080c723c */ /* 0x008fde0000041814 */
[----:B------:R-:W-:-:S02]  /*8b3f0*/  NOP ;  /* 0x0000000000007918 */ /* 0x000fc40000000000 */
[----:B------:R0:W-:Y:S04]  /*8b400*/  STL.64 [R1+0x1020], R24 ;  /* 0x0010201801007387 */ /* 0x0001e80000100a00 */
[----:B------:R1:W-:Y:S04]  /*8b410*/  STL.64 [R1+0x1028], R26 ;  /* 0x0010281a01007387 */ /* 0x0003e80000100a00 */
[----:B0-----:R-:W2:Y:S04]  /*8b420*/  LDL.LU R24, [R1+0x4b0] ;  /* 0x0004b00001187983 */ /* 0x001ea80000300800 */
[----:B------:R-:W-:Y:S04]  /*8b430*/  STL.64 [R1+0x11e0], R12 ;  /* 0x0011e00c01007387 */ /* 0x000fe80000100a00 */
[----:B------:R0:W-:Y:S04]  /*8b440*/  STL.64 [R1+0x11e8], R14 ;  /* 0x0011e80e01007387 */ /* 0x0001e80000100a00 */
[----:B------:R-:W2:Y:S04]  /*8b450*/  LDL.LU R25, [R1+0x4b4] ;  /* 0x0004b40001197983 */ /* 0x000ea80000300800 */
[----:B-1----:R-:W2:Y:S04]  /*8b460*/  LDL.LU R26, [R1+0x4b8] ;  /* 0x0004b800011a7983 */ /* 0x002ea80000300800 */
[----:B------:R-:W2:Y:S04]  /*8b470*/  LDL.LU R27, [R1+0x4bc] ;  /* 0x0004bc00011b7983 */ /* 0x000ea80000300800 */
[----:B0-----:R-:W3:Y:S04]  /*8b480*/  LDL R14, [R1+0x1a8] ;  /* 0x0001a800010e7983 */ /* 0x001ee80000100800 */
[----:B------:R-:W3:Y:S04]  /*8b490*/  LDL R15, [R1+0x1ac] ;  /* 0x0001ac00010f7983 */ /* 0x000ee80000100800 */
[----:B------:R-:W2:Y:S04]  /*8b4a0*/  LDL.LU R20, [R1+0x4a0] ;  /* 0x0004a00001147983 */ /* 0x000ea80000300800 */
[----:B------:R-:W2:Y:S04]  /*8b4b0*/  LDL.LU R21, [R1+0x4a4] ;  /* 0x0004a40001157983 */ /* 0x000ea80000300800 */
[----:B------:R-:W2:Y:S04]  /*8b4c0*/  LDL.LU R22, [R1+0x4a8] ;  /* 0x0004a80001167983 */ /* 0x000ea80000300800 */
[----:B------:R-:W2:Y:S04]  /*8b4d0*/  LDL.LU R23, [R1+0x4ac] ;  /* 0x0004ac0001177983 */ /* 0x000ea80000300800 */
[----:B---3--:R0:W-:Y:S04]  /*8b4e0*/  STL.64 [R1+0x9a60], R14 ;  /* 0x009a600e01007387 */ /* 0x0081e80000100a00 */
[----:B0-----:R-:W3:Y:S04]  /*8b4f0*/  LDL.64 R14, [R1+0x8] ;  /* 0x00000800010e7983 */ /* 0x001ee80000100a00 */
[----:B----4-:R0:W-:Y:S04]  /*8b500*/  STL.64 [R1+0x9a28], R18 ;  /* 0x009a281201007387 */ /* 0x0101e80000100a00 */
[----:B------:R-:W4:Y:S04]  /*8b510*/  LDL.LU R16, [R1+0xfa0] ;  /* 0x000fa00001107983 */ /* 0x000f280000300800 */
[----:B------:R-:W4:Y:S04]  /*8b520*/  LDL.LU R17, [R1+0xfa4] ;  /* 0x000fa40001117983 */ /* 0x000f280000300800 */
[----:B0-----:R-:W2:Y:S04]  /*8b530*/  LDL.LU R18, [R1+0xfa8] ;  /* 0x000fa80001127983 */ /* 0x001ea80000300800 */
[----:B------:R-:W2:Y:S04]  /*8b540*/  LDL.LU R19, [R1+0xfac] ;  /* 0x000fac0001137983 */ /* 0x000ea80000300800 */
[----:B--2---:R-:W-:Y:S04]  /*8b550*/  STL.64 [R1+0x9a40], R18 ;  /* 0x009a401201007387 */ /* 0x004fe80000100a00 */
[----:B----4-:R0:W-:Y:S04]  /*8b560*/  STL.64 [R1+0x9a38], R16 ;  /* 0x009a381001007387 */ /* 0x0101e80000100a00 */
        /* <DEDUP_REMOVED lines=10> */
[----:B------:R-:W-:Y:S03]  /*8b610*/  HMMA.16816.F32.BF16 R8, R8, R4, R24 ;  /* 0x000000040808723c */ /* 0x000fe60000041818 */
[----:B----4-:R-:W-:Y:S04]  /*8b620*/  STL.64 [R1+0x9a70], R18 ;  /* 0x009a701201007387 */ /* 0x010fe80000100a00 */
[----:B--2---:R0:W-:Y:S04]  /*8b630*/  STL.64 [R1+0x9a68], R16 ;  /* 0x009a681001007387 */ /* 0x0041e80000100a00 */
[----:B0-----:R-:W3:Y:S04]  /*8b640*/  LDL.LU R16, [R1+0xfd0] ;  /* 0x000fd00001107983 */ /* 0x001ee80000300800 */
[----:B------:R-:W3:Y:S04]  /*8b650*/  LDL.LU R17, [R1+0xfd4] ;  /* 0x000fd40001117983 */ /* 0x000ee80000300800 */
[----:B------:R-:W3:Y:S04]  /*8b660*/  LDL.LU R18, [R1+0xfd8] ;  /* 0x000fd80001127983 */ /* 0x000ee80000300800 */
[----:B------:R-:W3:Y:S04]  /*8b670*/  LDL.LU R19, [R1+0xfdc] ;  /* 0x000fdc0001137983 */ /* 0x000ee80000300800 */
[----:B------:R-:W2:Y:S04]  /*8b680*/  LDL.LU.64 R26, [R1+0x9a90] ;  /* 0x009a9000011a7983 */ /* 0x000ea80000300a00 */
        /* <DEDUP_REMOVED lines=18> */
[----:B---3--:R-:W-:Y:S06]  /*8b7b0*/  HMMA.16816.F32.BF16 R16, R4, R14, R16 ;  /* 0x0000000e0410723c */ /* 0x008fec0000041810 */
[----:B------:R-:W-:-:S02]  /*8b7c0*/  IMAD.MOV.U32 R21, RZ, RZ, R14 ;  /* 0x000000ffff157224 */ /* 0x000fc400078e000e */
[----:B------:R-:W-:Y:S01]  /*8b7d0*/  IMAD.MOV.U32 R20, RZ, RZ, R15 ;  /* 0x000000ffff147224 */ /* 0x000fe200078e000f */
[----:B----4-:R-:W-:-:S15]  /*8b7e0*/  HMMA.16816.F32.BF16 R8, R4, R22, R8 ;  /* 0x000000160408723c */ /* 0x010fde0000041808 */
[----:B------:R-:W-:-:S08]  /*8b7f0*/  NOP ;  /* 0x0000000000007918 */ /* 0x000fd00000000000 */
[----:B------:R-:W-:Y:S04]  /*8b800*/  STL.64 [R1+0x490], R8 ;  /* 0x0004900801007387 */ /* 0x000fe80000100a00 */
[----:B------:R-:W-:Y:S04]  /*8b810*/  STL.64 [R1+0x498], R10 ;  /* 0x0004980a01007387 */ /* 0x000fe80000100a00 */
[----:B------:R-:W0:Y:S04]  /*8b820*/  LDSM.16.MT88.4 R8, [R29+UR4+0x6100] ;  /* 0x006100041d08783b */ /* 0x000e280008004200 */
[----:B0-----:R0:W-:Y:S04]  /*8b830*/  STL.64 [R1+0x9850], R10 ;  /* 0x0098500a01007387 */ /* 0x0011e80000100a00 */
[----:B------:R-:W-:Y:S04]  /*8b840*/  STL.64 [R1+0x9848], R8 ;  /* 0x0098480801007387 */ /* 0x000fe80000100a00 */
[----:B0-----:R-:W3:Y:S04]  /*8b850*/  LDL R10, [R1+0xe8] ;  /* 0x0000e800010a7983 */ /* 0x001ee80000100800 */
[----:B------:R-:W3:Y:S04]  /*8b860*/  LDL R11, [R1+0xec] ;  /* 0x0000ec00010b7983 */ /* 0x000ee80000100800 */
[----:B------:R-:W-:Y:S04]  /*8b870*/  STL.64 [R1+0xfd0], R16 ;  /* 0x000fd01001007387 */ /* 0x000fe80000100a00 */
[----:B------:R0:W-:Y:S04]  /*8b880*/  STL.64 [R1+0xfd8], R18 ;  /* 0x000fd81201007387 */ /* 0x0001e80000100a00 */
[----:B0-----:R-:W4:Y:S04]  /*8b890*/  LDL.LU.64 R18, [R1+0x9a70] ;  /* 0x009a700001127983 */ /* 0x001f280000300a00 */
[----:B------:R-:W4:Y:S04]  /*8b8a0*/  LDL.LU.64 R16, [R1+0x9a68] ;  /* 0x009a680001107983 */ /* 0x000f280000300a00 */
[----:B------:R-:W4:Y:S04]  /*8b8b0*/  LDL.LU.64 R14, [R1+0x9a60] ;  /* 0x009a6000010e7983 */ /* 0x000f280000300a00 */
[----:B------:R0:W-:Y:S04]  /*8b8c0*/  STL.64 [R1+0x9958], R22 ;  /* 0x0099581601007387 */ /* 0x0001e80000100a00 */
[----:B------:R-:W-:Y:S04]  /*8b8d0*/  STL.64 [R1+0x9950], R20 ;  /* 0x0099501401007387 */ /* 0x000fe80000100a00 */
[----:B0-----:R-:W2:Y:S01]  /*8b8e0*/  LDL.64 R22, [R1+0x178] ;  /* 0x0001780001167983 */ /* 0x001ea20000100a00 */
[----:B----4-:R-:W-:Y:S03]  /*8b8f0*/  HMMA.16816.F32.BF16 R12, R4, R14, R16 ;  /* 0x0000000e040c723c */ /* 0x010fe60000041810 */
[----:B------:R-:W4:Y:S04]  /*8b900*/  LDL.LU.64 R18, [R1+0x9a58] ;  /* 0x009a580001127983 */ /* 0x000f280000300a00 */
[----:B------:R-:W4:-:S15]  /*8b910*/  LDL.LU.64 R16, [R1+0x9a50] ;  /* 0x009a500001107983 */ /* 0x000f1e0000300a00 */
[----:B------:R-:W-:-:S01]  /*8b920*/  NOP ;  /* 0x0000000000007918 */ /* 0x000fc20000000000 */
        /* <DEDUP_REMOVED lines=16> */
[----:B------:R-:W2:Y:S04]  /*8ba30*/  LDL.LU.64 R14, [R1+0x9a20] ;  /* 0x009a2000010e7983 */ /* 0x000ea80000300a00 */
[----:B------:R-:W2:Y:S04]  /*8ba40*/  LDL.LU.64 R12, [R1+0x9a18] ;  /* 0x009a1800010c7983 */ /* 0x000ea80000300a00 */
[----:B------:R-:W-:Y:S04]  /*8ba50*/  STL [R1+0x992c], R8 ;  /* 0x00992c0801007387 */ /* 0x000fe80000100800 */
[----:B------:R-:W-:Y:S01]  /*8ba60*/  STL [R1+0x9928], R9 ;  /* 0x0099280901007387 */ /* 0x000fe20000100800 */
[----:B--2---:R-:W-:-:S15]  /*8ba70*/  HMMA.16816.F32.BF16 R12, R4, R22, R12 ;  /* 0x00000016040c723c */ /* 0x004fde000004180c */
[----:B------:R-:W-:-:S08]  /*8ba80*/  NOP ;  /* 0x0000000000007918 */ /* 0x000fd00000000000 */
[----:B------:R-:W-:Y:S04]  /*8ba90*/  STL.64 [R1+0xf90], R12 ;  /* 0x000f900c01007387 */ /* 0x000fe80000100a00 */
[----:B------:R0:W-:Y:S04]  /*8baa0*/  STL.64 [R1+0xf98], R14 ;  /* 0x000f980e01007387 */ /* 0x0001e80000100a00 */
[----:B0-----:R-:W2:Y:S01]  /*8bab0*/  LDL.LU.64 R14, [R1+0x9a10] ;  /* 0x009a1000010e7983 */ /* 0x001ea20000300a00 */
[----:B------:R-:W-:Y:S01]  /*8bac0*/  IMAD.MOV.U32 R16, RZ, RZ, R23 ;  /* 0x000000ffff107224 */ /* 0x000fe200078e0017 */
[----:B------:R-:W-:-:S04]  /*8bad0*/  MOV R17, R22 ;  /* 0x0000001600117202 */ /* 0x000fc80000000f00 */
[----:B------:R-:W-:Y:S04]  /*8bae0*/  STL [R1+0x9934], R16 ;  /* 0x0099341001007387 */ /* 0x000fe80000100800 */
[----:B------:R-:W-:Y:S04]  /*8baf0*/  STL [R1+0x9930], R17 ;  /* 0x0099301101007387 */ /* 0x000fe80000100800 */
[----:B----4-:R2:W-:Y:S02]  /*8bb00*/  STL.64 [R1+0x9a08], R18 ;  /* 0x009a081201007387 */ /* 0x0105e40000100a00 */
[----:B--2---:R-:W-:Y:S06]  /*8bb10*/  HMMA.16816.F32.BF16 R16, R4, R14, R24 ;  /* 0x0000000e0410723c */ /* 0x004fec0000041818 */
[----:B------:R-:W-:-:S02]  /*8bb20*/  IMAD.MOV.U32 R8, RZ, RZ, R14 ;  /* 0x000000ffff087224 */ /* 0x000fc400078e000e */
[----:B------:R-:W-:-:S15]  /*8bb30*/  IMAD.MOV.U32 R9, RZ, RZ, R15 ;  /* 0x000000ffff097224 */ /* 0x000fde00078e000f */
[----:B------:R-:W-:Y:S04]  /*8bb40*/  STL.64 [R1+0xf80], R16 ;  /* 0x000f801001007387 */ /* 0x000fe80000100a00 */
[----:B------:R-:W-:Y:S04]  /*8bb50*/  STL.64 [R1+0xf88], R18 ;  /* 0x000f881201007387 */ /* 0x000fe80000100a00 */
[----:B---3--:R-:W-:Y:S04]  /*8bb60*/  STL.64 [R1+0x9980], R10 ;  /* 0x0099800a01007387 */ /* 0x008fe80000100a00 */
[----:B------:R0:W-:Y:S04]  /*8bb70*/  STL.64 [R1+0x9978], R8 ;  /* 0x0099780801007387 */ /* 0x0001e80000100a00 */
[----:B0-----:R-:W2:Y:S04]  /*8bb80*/  LDL.LU R8, [R1+0xf10] ;  /* 0x000f100001087983 */ /* 0x001ea80000300800 */
[----:B------:R-:W2:Y:S04]  /*8bb90*/  LDL.LU R9, [R1+0xf14] ;  /* 0x000f140001097983 */ /* 0x000ea80000300800 */
[----:B------:R-:W3:Y:S04]  /*8bba0*/  LDL.LU R10, [R1+0xf18] ;  /* 0x000f1800010a7983 */ /* 0x000ee80000300800 */
[----:B------:R-:W3:Y:S04]  /*8bbb0*/  LDL.LU R11, [R1+0xf1c] ;  /* 0x000f1c00010b7983 */ /* 0x000ee80000300800 */
[----:B---3--:R0:W-:Y:S04]  /*8bbc0*/  STL.64 [R1+0x9990], R10 ;  /* 0x0099900a01007387 */ /* 0x0081e80000100a00 */
[----:B--2---:R-:W-:Y:S04]  /*8bbd0*/  STL.64 [R1+0x9988], R8 ;  /* 0x0099880801007387 */ /* 0x004fe80000100a00 */
[----:B0-----:R-:W2:Y:S04]  /*8bbe0*/  LDL R10, [R1+0x108] ;  /* 0x00010800010a7983 */ /* 0x001ea80000100800 */
[----:B------:R-:W2:Y:S04]  /*8bbf0*/  LDL R11, [R1+0x10c] ;  /* 0x00010c00010b7983 */ /* 0x000ea80000100800 */
[----:B------:R-:W3:Y:S04]  /*8bc00*/  LDL.LU R24, [R1+0xf50] ;  /* 0x000f500001187983 */ /* 0x000ee80000300800 */
[----:B------:R-:W3:Y:S04]  /*8bc10*/  LDL.LU R25, [R1+0xf54] ;  /* 0x000f540001197983 */ /* 0x000ee80000300800 */
[----:B------:R-:W4:Y:S04]  /*8bc20*/  LDL.LU R26, [R1+0xf58] ;  /* 0x000f5800011a7983 */ /* 0x000f280000300800 */
[----:B------:R-:W4:Y:S04]  /*8bc30*/  LDL.LU R27, [R1+0xf5c] ;  /* 0x000f5c00011b7983 */ /* 0x000f280000300800 */
[----:B----4-:R0:W-:Y:S04]  /*8bc40*/  STL.64 [R1+0x99f0], R26 ;  /* 0x0099f01a01007387 */ /* 0x0101e80000100a00 */
[----:B---3--:R-:W-:Y:S04]  /*8bc50*/  STL.64 [R1+0x99e8], R24 ;  /* 0x0099e81801007387 */ /* 0x008fe80000100a00 */
[----:B0-----:R-:W3:Y:S04]  /*8bc60*/  LDL R26, [R1+0x148] ;  /* 0x00014800011a7983 */ /* 0x001ee80000100800 */
[----:B------:R-:W3:Y:S04]  /*8bc70*/  LDL R27, [R1+0x14c] ;  /* 0x00014c00011b7983 */ /* 0x000ee80000100800 */
[----:B------:R-:W4:Y:S04]  /*8bc80*/  LDL.LU R16, [R1+0xf70] ;  /* 0x000f700001107983 */ /* 0x000f280000300800 */
[----:B------:R-:W4:Y:S04]  /*8bc90*/  LDL.LU R17, [R1+0xf74] ;  /* 0x000f740001117983 */ /* 0x000f280000300800 */
[----:B------:R-:W4:Y:S04]  /*8bca0*/  LDL.LU R18, [R1+0xf78] ;  /* 0x000f780001127983 */ /* 0x000f280000300800 */
[----:B------:R-:W4:Y:S04]  /*8bcb0*/  LDL.LU R19, [R1+0xf7c] ;  /* 0x000f7c0001137983 */ /* 0x000f280000300800 */
[----:B---3--:R0:W-:Y:S04]  /*8bcc0*/  STL.64 [R1+0x9a00], R26 ;  /* 0x009a001a01007387 */ /* 0x0081e80000100a00 */
[----:B0-----:R-:W4:Y:S04]  /*8bcd0*/  LDL.64 R26, [R1+0x158] ;  /* 0x00015800011a7983 */ /* 0x001f280000100a00 */
[----:B--2---:R0:W-:Y:S04]  /*8bce0*/  STL.64 [R1+0x99a8], R10 ;  /* 0x0099a80a01007387 */ /* 0x0041e80000100a00 */
[----:B0-----:R-:W2:Y:S04]  /*8bcf0*/  LDL.64 R10, [R1+0x118] ;  /* 0x00011800010a7983 */ /* 0x001ea80000100a00 */
[----:B--2---:R0:W-:Y:S04]  /*8bd00*/  STL.64 [R1+0x99c0], R10 ;  /* 0x0099c00a01007387 */ /* 0x0041e80000100a00 */
[----:B0-----:R-:W2:Y:S04]  /*8bd10*/  LDL.64 R10, [R1+0x128] ;  /* 0x00012800010a7983 */ /* 0x001ea80000100a00 */
[----:B--2---:R0:W-:Y:S04]  /*8bd20*/  STL.64 [R1+0x99d8], R10 ;  /* 0x0099d80a01007387 */ /* 0x0041e80000100a00 */
[----:B0-----:R-:W2:Y:S04]  /*8bd30*/  LDL.64 R10, [R1+0x138] ;  /* 0x00013800010a7983 */ /* 0x001ea80000100a00 */
[----:B--2---:R0:W-:Y:S04]  /*8bd40*/  STL.64 [R1+0x99f8], R10 ;  /* 0x0099f80a01007387 */ /* 0x0041e80000100a00 */
[----:B------:R-:W2:Y:S04]  /*8bd50*/  LDL.LU R8, [R1+0xf60] ;  /* 0x000f600001087983 */ /* 0x000ea80000300800 */
[----:B------:R-:W2:Y:S04]  /*8bd60*/  LDL.LU R9, [R1+0xf64] ;  /* 0x000f640001097983 */ /* 0x000ea80000300800 */
[----:B0-----:R-:W2:Y:S04]  /*8bd70*/  LDL.LU R10, [R1+0xf68] ;  /* 0x000f6800010a7983 */ /* 0x001ea80000300800 */
[----:B------:R-:W2:Y:S04]  /*8bd80*/  LDL.LU R11, [R1+0xf6c] ;  /* 0x000f6c00010b7983 */ /* 0x000ea80000300800 */
        /* <DEDUP_REMOVED lines=48> */
[----:B---3--:R-:W-:Y:S06]  /*8c090*/  HMMA.16816.F32.BF16 R12, R4, R10, R12 ;  /* 0x0000000a040c723c */ /* 0x008fec000004180c */
[----:B------:R-:W-:-:S15]  /*8c0a0*/  IMAD.MOV.U32 R3, RZ, RZ, R11 ;  /* 0x000000ffff037224 */ /* 0x000fde00078e000b */
[----:B------:R-:W-:-:S02]  /*8c0b0*/  NOP ;  /* 0x0000000000007918 */ /* 0x000fc40000000000 */
        /* <DEDUP_REMOVED lines=26> */
[----:B------:R-:W4:Y:S04]  /*8c260*/  LDL.LU.64 R8, [R1+0x9978] ;  /* 0x0099780001087983 */ /* 0x000f280000300a00 */
[----:B------:R-:W-:Y:S04]  /*8c270*/  STL.64 [R1+0x9880], R18 ;  /* 0x0098801201007387 */ /* 0x000fe80000100a00 */
[----:B------:R0:W-:Y:S04]  /*8c280*/  STL.64 [R1+0x9938], R16 ;  /* 0x0099381001007387 */ /* 0x0001e80000100a00 */
[----:B0-----:R-:W2:Y:S04]  /*8c290*/  LDL.LU R16, [R1+0xc90] ;  /* 0x000c900001107983 */ /* 0x001ea80000300800 */
[----:B------:R-:W2:Y:S04]  /*8c2a0*/  LDL.LU R17, [R1+0xc94] ;  /* 0x000c940001117983 */ /* 0x000ea80000300800 */
[----:B------:R-:W4:Y:S01]  /*8c2b0*/  LDL.LU R18, [R1+0xc98] ;  /* 0x000c980001127983 */ /* 0x000f220000300800 */
[----:B------:R-:W-:-:S03]  /*8c2c0*/  IMAD.MOV.U32 R19, RZ, RZ, R28 ;  /* 0x000000ffff137224 */ /* 0x000fc600078e001c */
[----:B------:R-:W2:Y:S01]  /*8c2d0*/  LDL.LU R28, [R1+0x9970] ;  /* 0x00997000011c7983 */ /* 0x000ea20000300800 */
[----:B---3--:R-:W-:Y:S03]  /*8c2e0*/  HMMA.16816.F32.BF16 R4, R4, R10, R12 ;  /* 0x0000000a0404723c */ /* 0x008fe6000004180c */
        /* <DEDUP_REMOVED lines=10> */
[----:B0-----:R-:W4:Y:S04]  /*8c390*/  LDL.LU R4, [R1+0x3e0] ;  /* 0x0003e00001047983 */ /* 0x001f280000300800 */
[----:B------:R-:W4:Y:S04]  /*8c3a0*/  LDL.LU R5, [R1+0x3e4] ;  /* 0x0003e40001057983 */ /* 0x000f280000300800 */
[----:B-1----:R-:W4:Y:S04]  /*8c3b0*/  LDL.LU R6, [R1+0x3e8] ;  /* 0x0003e80001067983 */ /* 0x002f280000300800 */
[----:B------:R-:W-:Y:S01]  /*8c3c0*/  STL.64 [R1+0x9868], R10 ;  /* 0x0098680a01007387 */ /* 0x000fe20000100a00 */
[----:B---3--:R-:W-:-:S15]  /*8c3d0*/  HMMA.16816.F32.BF16 R20, R12, R26, R20 ;  /* 0x0000001a0c14723c */ /* 0x008fde0000041814 */
[----:B------:R-:W-:-:S08]  /*8c3e0*/  NOP ;  /* 0x0000000000007918 */ /* 0x000fd00000000000 */
[----:B------:R-:W-:Y:S04]  /*8c3f0*/  STL.64 [R1+0x3f0], R20 ;  /* 0x0003f01401007387 */ /* 0x000fe80000100a00 */
[----:B------:R0:W-:Y:S04]  /*8c400*/  STL.64 [R1+0x3f8], R22 ;  /* 0x0003f81601007387 */ /* 0x0001e80000100a00 */
[----:B0-----:R-:W4:Y:S04]  /*8c410*/  LDL.LU.64 R22, [R1+0x9958] ;  /* 0x0099580001167983 */ /* 0x001f280000300a00 */
[----:B------:R-:W3:Y:S01]  /*8c420*/  LDL.LU.64 R20, [R1+0x9950] ;  /* 0x0099500001147983 */ /* 0x000ee20000300a00 */
[----:B------:R-:W-:-:S03]  /*8c430*/  IMAD.MOV.U32 R7, RZ, RZ, R28 ;  /* 0x000000ffff077224 */ /* 0x000fc600078e001c */
[----:B------:R-:W-:Y:S04]  /*8c440*/  STL.64 [R1+0x98b8], R26 ;  /* 0x0098b81a01007387 */ /* 0x000fe80000100a00 */
[----:B----4-:R-:W-:Y:S06]  /*8c450*/  HMMA.16816.F32.BF16 R4, R12, R22, R4 ;  /* 0x000000160c04723c */ /* 0x010fec0000041804 */
[----:B------:R3:W-:-:S15]  /*8c460*/  STL.64 [R1+0x9840], R22 ;  /* 0x0098401601007387 */ /* 0x0007de0000100a00 */
[----:B------:R-:W-:-:S02]  /*8c470*/  NOP ;  /* 0x0000000000007918 */ /* 0x000fc40000000000 */
[----:B------:R-:W-:Y:S04]  /*8c480*/  STL.64 [R1+0x3e0], R4 ;  /* 0x0003e00401007387 */ /* 0x000fe80000100a00 */
[----:B------:R-:W-:Y:S04]  /*8c490*/  STL.64 [R1+0x3e8], R6 ;  /* 0x0003e80601007387 */ /* 0x000fe80000100a00 */
[----:B------:R-:W0:Y:S01]  /*8c4a0*/  LDSM.16.MT88.4 R4, [R29+UR4+0x6180] ;  /* 0x006180041d04783b */ /* 0x000e220008004200 */
[----:B---3--:R-:W-:Y:S02]  /*8c4b0*/  IMAD.MOV.U32 R22, RZ, RZ, R21 ;  /* 0x000000ffff167224 */ /* 0x008fe400078e0015 */
[----:B------:R-:W-:-:S07]  /*8c4c0*/  IMAD.MOV.U32 R23, RZ, RZ, R20 ;  /* 0x000000ffff177224 */ /* 0x000fce00078e0014 */
[----:B--2---:R-:W-:-:S15]  /*8c4d0*/  HMMA.16816.F32.BF16 R20, R12, R22, R16 ;  /* 0x000000160c14723c */ /* 0x004fde0000041810 */
[----:B------:R-:W-:-:S09]  /*8c4e0*/  NOP ;  /* 0x0000000000007918 */ /* 0x000fd20000000000 */
[----:B------:R-:W-:Y:S01]  /*8c4f0*/  IMAD.MOV.U32 R28, RZ, RZ, R23 ;  /* 0x000000ffff1c7224 */ /* 0x000fe200078e0017 */
[----:B0-----:R0:W-:Y:S04]  /*8c500*/  STL.64 [R1+0x9730], R6 ;  /* 0x0097300601007387 */ /* 0x0011e80000100a00 */
[----:B------:R-:W-:Y:S01]  /*8c510*/  STL.64 [R1+0x9728], R4 ;  /* 0x0097280401007387 */ /* 0x000fe20000100a00 */
[----:B------:R-:W-:-:S03]  /*8c520*/  MOV R23, R0 ;  /* 0x0000000000177202 */ /* 0x000fc60000000f00 */
[----:B0-----:R-:W2:Y:S04]  /*8c530*/  LDL.64 R6, [R1+0x198] ;  /* 0x0001980001067983 */ /* 0x001ea80000100a00 */
[----:B------:R-:W-:Y:S04]  /*8c540*/  STL [R1+0x8aac], R29 ;  /* 0x008aac1d01007387 */ /* 0x000fe80000100800 */
[----:B------:R-:W3:Y:S04]  /*8c550*/  LDL.LU.64 R18, [R1+0x9948] ;  /* 0x0099480001127983 */ /* 0x000ee80000300a00 */
[----:B------:R-:W3:Y:S04]  /*8c560*/  LDL.LU.64 R16, [R1+0x9940] ;  /* 0x0099400001107983 */ /* 0x000ee80000300a00 */
[----:B------:R-:W-:Y:S04]  /*8c570*/  STL.64 [R1+0xca0], R20 ;  /* 0x000ca01401007387 */ /* 0x000fe80000100a00 */
[----:B------:R0:W-:Y:S02]  /*8c580*/  STL [R1+0xca8], R22 ;  /* 0x000ca81601007387 */ /* 0x0001e40000100800 */
[----:B0-----:R-:W-:-:S05]  /*8c590*/  IMAD.MOV.U32 R22, RZ, RZ, R2 ;  /* 0x000000ffff167224 */ /* 0x001fca00078e0002 */
[----:B------:R0:W-:Y:S04]  /*8c5a0*/  STL.64 [R1+0x9888], R22 ;  /* 0x0098881601007387 */ /* 0x0001e80000100a00 */
[----:B0-----:R-:W3:Y:S04]  /*8c5b0*/  LDL.64 R22, [R1+0x1a8] ;  /* 0x0001a80001167983 */ /* 0x001ee80000100a00 */
[----:B------:R-:W-:Y:S01]  /*8c5c0*/  STL [R1+0x8798], R28 ;  /* 0x0087981c01007387 */ /* 0x000fe20000100800 */
[----:B---3--:R-:W-:Y:S06]  /*8c5d0*/  HMMA.16816.F32.BF16 R16, R12, R22, R16 ;  /* 0x000000160c10723c */ /* 0x008fec0000041810 */
[----:B------:R-:W-:-:S02]  /*8c5e0*/  IMAD.MOV.U32 R2, RZ, RZ, R22 ;  /* 0x000000ffff027224 */ /* 0x000fc400078e0016 */
[----:B------:R-:W-:-:S15]  /*8c5f0*/  IMAD.MOV.U32 R0, RZ, RZ, R23 ;  /* 0x000000ffff007224 */ /* 0x000fde00078e0017 */
[----:B------:R0:W-:Y:S04]  /*8c600*/  STL.64 [R1+0xc90], R16 ;  /* 0x000c901001007387 */ /* 0x0001e80000100a00 */
[----:B------:R-:W-:Y:S04]  /*8c610*/  STL.64 [R1+0xc98], R18 ;  /* 0x000c981201007387 */ /* 0x000fe80000100a00 */
[----:B0-----:R-:W3:Y:S04]  /*8c620*/  LDL.LU.64 R16, [R1+0x9938] ;  /* 0x0099380001107983 */ /* 0x001ee80000300a00 */
[----:B------:R-:W4:Y:S04]  /*8c630*/  LDL.LU R20, [R1+0xc10] ;  /* 0x000c100001147983 */ /* 0x000f280000300800 */
[----:B------:R-:W4:Y:S04]  /*8c640*/  LDL.LU R21, [R1+0xc14] ;  /* 0x000c140001157983 */ /* 0x000f280000300800 */
[----:B------:R-:W2:Y:S04]  /*8c650*/  LDL.LU R22, [R1+0xc18] ;  /* 0x000c180001167983 */ /* 0x000ea80000300800 */
[----:B------:R-:W2:Y:S04]  /*8c660*/  LDL.LU R23, [R1+0xc1c] ;  /* 0x000c1c0001177983 */ /* 0x000ea80000300800 */
[----:B--2---:R0:W-:Y:S04]  /*8c670*/  STL.64 [R1+0x9898], R22 ;  /* 0x0098981601007387 */ /* 0x0041e80000100a00 */
[----:B----4-:R-:W-:Y:S01]  /*8c680*/  STL.64 [R1+0x9890], R20 ;  /* 0x0098901401007387 */ /* 0x010fe20000100a00 */
[----:B0-----:R-:W-:-:S02]  /*8c690*/  IMAD.MOV.U32 R23, RZ, RZ, R24 ;  /* 0x000000ffff177224 */ /* 0x001fc400078e0018 */
[----:B------:R-:W-:Y:S01]  /*8c6a0*/  IMAD.MOV.U32 R22, RZ, RZ, R25 ;  /* 0x000000ffff167224 */ /* 0x000fe200078e0019 */
[----:B------:R-:W2:Y:S04]  /*8c6b0*/  LDL.LU R24, [R1+0xc30] ;  /* 0x000c300001187983 */ /* 0x000ea80000300800 */
[----:B------:R-:W2:Y:S04]  /*8c6c0*/  LDL.LU R25, [R1+0xc34] ;  /* 0x000c340001197983 */ /* 0x000ea80000300800 */
[----:B------:R-:W4:Y:S04]  /*8c6d0*/  LDL.LU R26, [R1+0xc38] ;  /* 0x000c3800011a7983 */ /* 0x000f280000300800 */
[----:B------:R-:W4:Y:S04]  /*8c6e0*/  LDL.LU R27, [R1+0xc3c] ;  /* 0x000c3c00011b7983 */ /* 0x000f280000300800 */
[----:B----4-:R3:W-:Y:S04]  /*8c6f0*/  STL.64 [R1+0x98c8], R26 ;  /* 0x0098c81a01007387 */ /* 0x0107e80000100a00 */
[----:B--2---:R-:W-:Y:S01]  /*8c700*/  STL.64 [R1+0x98c0], R24 ;  /* 0x0098c01801007387 */ /* 0x004fe20000100a00 */
[----:B---3--:R-:W-:-:S02]  /*8c710*/  IMAD.MOV.U32 R26, RZ, RZ, R16 ;  /* 0x000000ffff1a7224 */ /* 0x008fc400078e0010 */
[----:B------:R-:W-:Y:S01]  /*8c720*/  IMAD.MOV.U32 R27, RZ, RZ, R17 ;  /* 0x000000ffff1b7224 */ /* 0x000fe200078e0011 */
[----:B------:R-:W2:Y:S04]  /*8c730*/  LDL.LU R16, [R1+0x9934] ;  /* 0x0099340001107983 */ /* 0x000ea80000300800 */
[----:B------:R-:W3:Y:S04]  /*8c740*/  LDL.LU R17, [R1+0x9930] ;  /* 0x0099300001117983 */ /* 0x000ee80000300800 */
[----:B------:R0:W-:Y:S02]  /*8c750*/  STL.64 [R1+0x98d8], R26 ;  /* 0x0098d81a01007387 */ /* 0x0001e40000100a00 */
[----:B0-----:R-:W-:-:S02]  /*8c760*/  IMAD.MOV.U32 R26, RZ, RZ, R8 ;  /* 0x000000ffff1a7224 */ /* 0x001fc400078e0008 */
[----:B------:R-:W-:Y:S01]  /*8c770*/  IMAD.MOV.U32 R27, RZ, RZ, R9 ;  /* 0x000000ffff1b7224 */ /* 0x000fe200078e0009 */
[----:B------:R-:W4:Y:S04]  /*8c780*/  LDL.LU R8, [R1+0x992c] ;  /* 0x00992c0001087983 */ /* 0x000f280000300800 */
[----:B------:R-:W4:Y:S04]  /*8c790*/  LDL.LU R9, [R1+0x9928] ;  /* 0x0099280001097983 */ /* 0x000f280000300800 */
[----:B------:R-:W-:Y:S04]  /*8c7a0*/  STL.64 [R1+0x98f0], R26 ;  /* 0x0098f01a01007387 */ /* 0x000fe80000100a00 */
[----:B------:R0:W-:Y:S04]  /*8c7b0*/  STL.64 [R1+0x98b0], R22 ;  /* 0x0098b01601007387 */ /* 0x0001e80000100a00 */
[----:B0-----:R-:W2:Y:S04]  /*8c7c0*/  LDL.64 R22, [R1+0x148] ;  /* 0x0001480001167983 */ /* 0x001ea80000100a00 */
[----:B--2---:R0:W-:Y:S04]  /*8c7d0*/  STL.64 [R1+0x98d0], R22 ;  /* 0x0098d01601007387 */ /* 0x0041e80000100a00 */
[----:B------:R-:W2:Y:S04]  /*8c7e0*/  LDL.LU R20, [R1+0xc40] ;  /* 0x000c400001147983 */ /* 0x000ea80000300800 */
[----:B------:R-:W2:Y:S04]  /*8c7f0*/  LDL.LU R21, [R1+0xc44] ;  /* 0x000c440001157983 */ /* 0x000ea80000300800 */
[----:B0-----:R-:W4:Y:S04]  /*8c800*/  LDL.LU R22, [R1+0xc48] ;  /* 0x000c480001167983 */ /* 0x001f280000300800 */
[----:B------:R-:W4:Y:S01]  /*8c810*/  LDL.LU R23, [R1+0xc4c] ;  /* 0x000c4c0001177983 */ /* 0x000f220000300800 */
[----:B---3--:R-:W-:-:S02]  /*8c820*/  IMAD.MOV.U32 R26, RZ, RZ, R17 ;  /* 0x000000ffff1a7224 */ /* 0x008fc400078e0011 */
[----:B------:R-:W-:-:S05]  /*8c830*/  IMAD.MOV.U32 R27, RZ, RZ, R16 ;  /* 0x000000ffff1b7224 */ /* 0x000fca00078e0010 */
[----:B------:R-:W-:Y:S04]  /*8c840*/  STL.64 [R1+0x9908], R26 ;  /* 0x0099081a01007387 */ /* 0x000fe80000100a00 */
        /* <DEDUP_REMOVED lines=8> */
[----:B------:R0:W-:Y:S04]  /*8c8d0*/  STL.64 [R1+0x9920], R26 ;  /* 0x0099201a01007387 */ /* 0x0001e80000100a00 */
        /* <DEDUP_REMOVED lines=19> */
[----:B------:R-:W2:Y:S04]  /*8ca10*/  LDL.LU R11, [R1+0xbec] ;  /* 0x000bec00010b7983 */ /* 0x000ea80000300800 */
[----:B------:R-:W3:Y:S04]  /*8ca20*/  LDL.LU R16, [R1+0xbf0] ;  /* 0x000bf00001107983 */ /* 0x000ee80000300800 */
[----:B------:R-:W3:Y:S04]  /*8ca30*/  LDL.LU R17, [R1+0xbf4] ;  /* 0x000bf40001117983 */ /* 0x000ee80000300800 */
[----:B------:R-:W2:Y:S04]  /*8ca40*/  LDL.LU R18, [R1+0xbf8] ;  /* 0x000bf80001127983 */ /* 0x000ea80000300800 */
[----:B------:R-:W2:Y:S01]  /*8ca50*/  LDL.LU R19, [R1+0xbfc] ;  /* 0x000bfc0001137983 */ /* 0x000ea20000300800 */
[----:B----4-:R-:W-:-:S15]  /*8ca60*/  HMMA.16816.F32.BF16 R24, R12, R6, R24 ;  /* 0x000000060c18723c */ /* 0x010fde0000041818 */
[----:B------:R-:W-:-:S09]  /*8ca70*/  NOP ;  /* 0x0000000000007918 */ /* 0x000fd20000000000 */
[----:B------:R-:W-:Y:S01]  /*8ca80*/  IMAD.MOV.U32 R28, RZ, RZ, R27 ;  /* 0x000000ffff1c7224 */ /* 0x000fe200078e001b */
[----:B--2---:R-:W-:Y:S04]  /*8ca90*/  STL.64 [R1+0x98a8], R18 ;  /* 0x0098a81201007387 */ /* 0x004fe80000100a00 */
[----:B---3--:R0:W-:Y:S04]  /*8caa0*/  STL.64 [R1+0x98a0], R16 ;  /* 0x0098a01001007387 */ /* 0x0081e80000100a00 */
[----:B0-----:R-:W2:Y:S04]  /*8cab0*/  LDL.LU R16, [R1+0xc20] ;  /* 0x000c200001107983 */ /* 0x001ea80000300800 */
[----:B------:R-:W2:Y:S04]  /*8cac0*/  LDL.LU R17, [R1+0xc24] ;  /* 0x000c240001117983 */ /* 0x000ea80000300800 */
[----:B------:R-:W2:Y:S04]  /*8cad0*/  LDL.LU R18, [R1+0xc28] ;  /* 0x000c280001127983 */ /* 0x000ea80000300800 */
[----:B------:R-:W2:Y:S04]  /*8cae0*/  LDL.LU R19, [R1+0xc2c] ;  /* 0x000c2c0001137983 */ /* 0x000ea80000300800 */
[----:B------:R0:W-:Y:S04]  /*8caf0*/  STL.64 [R1+0x9878], R10 ;  /* 0x0098780a01007387 */ /* 0x0001e80000100a00 */
[----:B------:R-:W-:Y:S04]  /*8cb00*/  STL.64 [R1+0x9870], R8 ;  /* 0x0098700801007387 */ /* 0x000fe80000100a00 */
[----:B0-----:R-:W3:Y:S04]  /*8cb10*/  LDL.64 R10, [R1+0x108] ;  /* 0x00010800010a7983 */ /* 0x001ee80000100a00 */
[----:B------:R-:W-:Y:S04]  /*8cb20*/  STL.64 [R1+0xc80], R24 ;  /* 0x000c801801007387 */ /* 0x000fe80000100a00 */
[----:B------:R0:W-:Y:S04]  /*8cb30*/  STL [R1+0xc88], R26 ;  /* 0x000c881a01007387 */ /* 0x0001e80000100800 */
[----:B0-----:R-:W4:Y:S04]  /*8cb40*/  LDL.LU.64 R26, [R1+0x9920] ;  /* 0x00992000011a7983 */ /* 0x001f280000300a00 */
[----:B------:R0:W-:Y:S04]  /*8cb50*/  STL.64 [R1+0x9810], R6 ;  /* 0x0098100601007387 */ /* 0x0001e80000100a00 */
[----:B------:R-:W3:Y:S04]  /*8cb60*/  LDL.LU R4, [R1+0xc00] ;  /* 0x000c000001047983 */ /* 0x000ee80000300800 */
[----:B------:R-:W3:Y:S04]  /*8cb70*/  LDL.LU R5, [R1+0xc04] ;  /* 0x000c040001057983 */ /* 0x000ee80000300800 */
[----:B0-----:R-:W3:Y:S04]  /*8cb80*/  LDL.LU R6, [R1+0xc08] ;  /* 0x000c080001067983 */ /* 0x001ee80000300800 */
[----:B------:R-:W3:Y:S04]  /*8cb90*/  LDL.LU R7, [R1+0xc0c] ;  /* 0x000c0c0001077983 */ /* 0x000ee80000300800 */
[----:B------:R-:W-:Y:S01]  /*8cba0*/  STL [R1+0x87d8], R28 ;  /* 0x0087d81c01007387 */ /* 0x000fe20000100800 */
        /* <DEDUP_REMOVED lines=37> */
[----:B----4-:R0:W-:Y:S04]  /*8ce00*/  STL.64 [R1+0x9860], R26 ;  /* 0x0098601a01007387 */ /* 0x0101e80000100a00 */
[----:B------:R-:W-:Y:S04]  /*8ce10*/  STL.64 [R1+0x9858], R24 ;  /* 0x0098581801007387 */ /* 0x000fe80000100a00 */
[----:B0-----:R-:W2:Y:S04]  /*8ce20*/  LDL R26, [R1+0x128] ;  /* 0x00012800011a7983 */ /* 0x001ea80000100800 */
[----:B------:R-:W3:Y:S04]  /*8ce30*/  LDL.LU.64 R18, [R1+0x98a8] ;  /* 0x0098a80001127983 */ /* 0x000ee80000300a00 */
[----:B------:R-:W3:Y:S05]  /*8ce40*/  LDL.LU.64 R16, [R1+0x98a0] ;  /* 0x0098a00001107983 */ /* 0x000eea0000300a00 */
[----:B------:R-:W-:Y:S04]  /*8ce50*/  STL.64 [R1+0xc20], R20 ;  /* 0x000c201401007387 */ /* 0x000fe80000100a00 */
[----:B------:R0:W-:Y:S04]  /*8ce60*/  STL.64 [R1+0xc28], R22 ;  /* 0x000c281601007387 */ /* 0x0001e80000100a00 */
[----:B0-----:R-:W2:Y:S04]  /*8ce70*/  LDL.LU.64 R22, [R1+0x9898] ;  /* 0x0098980001167983 */ /* 0x001ea80000300a00 */
[----:B------:R-:W2:Y:S01]  /*8ce80*/  LDL.LU.64 R20, [R1+0x9890] ;  /* 0x0098900001147983 */ /* 0x000ea20000300a00 */
[----:B------:R-:W-:-:S07]  /*8ce90*/  IMAD.MOV.U32 R27, RZ, RZ, R3 ;  /* 0x000000ffff1b7224 */ /* 0x000fce00078e0003 */
[C---:B--2---:R-:W-:Y:S01]  /*8cea0*/  HMMA.16816.F32.BF16 R24, R12.reuse, R26, R20 ;  /* 0x0000001a0c18723c */ /* 0x044fe20000041814 */
[----:B------:R-:W2:Y:S05]  /*8ceb0*/  LDL.LU.64 R22, [R1+0x9888] ;  /* 0x0098880001167983 */ /* 0x000eaa0000300a00 */
[----:B---3--:R-:W-:-:S15]  /*8cec0*/  HMMA.16816.F32.BF16 R16, R12, R10, R16 ;  /* 0x0000000a0c10723c */ /* 0x008fde0000041810 */
[----:B------:R-:W-:-:S02]  /*8ced0*/  NOP ;  /* 0x0000000000007918 */ /* 0x000fc40000000000 */
[----:B------:R0:W-:Y:S04]  /*8cee0*/  STL.64 [R1+0xc10], R24 ;  /* 0x000c101801007387 */ /* 0x0001e80000100a00 */
[----:B------:R1:W-:Y:S01]  /*8cef0*/  STL.64 [R1+0xc18], R26 ;  /* 0x000c181a01007387 */ /* 0x0003e20000100a00 */
[----:B--2---:R-:W-:Y:S07]  /*8cf00*/  HMMA.16816.F32.BF16 R20, R12, R22, R4 ;  /* 0x000000160c14723c */ /* 0x004fee0000041804 */
[----:B------:R-:W-:Y:S01]  /*8cf10*/  MOV R6, R2 ;  /* 0x0000000200067202 */ /* 0x000fe20000000f00 */
[----:B------:R-:W-:-:S15]  /*8cf20*/  IMAD.MOV.U32 R7, RZ, RZ, R0 ;  /* 0x000000ffff077224 */ /* 0x000fde00078e0000 */
[----:B------:R2:W-:Y:S04]  /*8cf30*/  STL.64 [R1+0xc00], R20 ;  /* 0x000c001401007387 */ /* 0x0005e80000100a00 */
[----:B------:R3:W-:Y:S04]  /*8cf40*/  STL.64 [R1+0xc08], R22 ;  /* 0x000c081601007387 */ /* 0x0007e80000100a00 */
[----:B0-----:R-:W4:Y:S04]  /*8cf50*/  LDL.LU R24, [R1+0x3d0] ;  /* 0x0003d00001187983 */ /* 0x001f280000300800 */
[----:B------:R-:W4:Y:S04]  /*8cf60*/  LDL.LU R25, [R1+0x3d4] ;  /* 0x0003d40001197983 */ /* 0x000f280000300800 */
[----:B-1----:R-:W4:Y:S04]  /*8cf70*/  LDL.LU R26, [R1+0x3d8] ;  /* 0x0003d800011a7983 */ /* 0x002f280000300800 */
[----:B------:R-:W4:Y:S04]  /*8cf80*/  LDL.LU R27, [R1+0x3dc] ;  /* 0x0003dc00011b7983 */ /* 0x000f280000300800 */
[----:B--2---:R-:W2:Y:S04]  /*8cf90*/  LDL.LU R20, [R1+0x350] ;  /* 0x0003500001147983 */ /* 0x004ea80000300800 */
[----:B------:R-:W2:Y:S04]  /*8cfa0*/  LDL.LU R21, [R1+0x354] ;  /* 0x0003540001157983 */ /* 0x000ea80000300800 */
[----:B---3--:R-:W2:Y:S04]  /*8cfb0*/  LDL.LU R22, [R1+0x358] ;  /* 0x0003580001167983 */ /* 0x008ea80000300800 */
[----:B------:R-:W2:Y:S04]  /*8cfc0*/  LDL.LU R23, [R1+0x35c] ;  /* 0x00035c0001177983 */ /* 0x000ea80000300800 */
[----:B------:R0:W-:Y:S04]  /*8cfd0*/  STL.64 [R1+0x9828], R6 ;  /* 0x0098280601007387 */ /* 0x0001e80000100a00 */
[----:B0-----:R-:W3:Y:S04]  /*8cfe0*/  LDL.64 R6, [R1+0x8] ;  /* 0x0000080001067983 */ /* 0x001ee80000100a00 */
[----:B------:R0:W-:Y:S04]  /*8cff0*/  STL.64 [R1+0xbf0], R16 ;  /* 0x000bf01001007387 */ /* 0x0001e80000100a00 */
[----:B------:R1:W-:Y:S01]  /*8d000*/  STL.64 [R1+0xbf8], R18 ;  /* 0x000bf81201007387 */ /* 0x0003e20000100a00 */
[----:B0-----:R-:W-:-:S03]  /*8d010*/  IMAD.MOV.U32 R17, RZ, RZ, R10 ;  /* 0x000000ffff117224 */ /* 0x001fc600078e000a */
[----:B-1----:R-:W4:Y:S01]  /*8d020*/  LDL.LU.64 R18, [R1+0x9880] ;  /* 0x0098800001127983 */ /* 0x002f220000300a00 */
[----:B------:R-:W-:-:S03]  /*8d030*/  IMAD.MOV.U32 R16, RZ, RZ, R11 ;  /* 0x000000ffff107224 */ /* 0x000fc600078e000b */
[----:B------:R-:W4:Y:S04]  /*8d040*/  LDL.LU.64 R10, [R1+0x9878] ;  /* 0x00987800010a7983 */ /* 0x000f280000300a00 */
[----:B------:R-:W4:Y:S02]  /*8d050*/  LDL.LU.64 R8, [R1+0x9870] ;  /* 0x0098700001087983 */ /* 0x000f240000300a00 */
[----:B----4-:R-:W-:-:S15]  /*8d060*/  HMMA.16816.F32.BF16 R8, R12, R18, R8 ;  /* 0x000000120c08723c */ /* 0x010fde0000041808 */
[----:B------:R-:W-:-:S08]  /*8d070*/  NOP ;  /* 0x0000000000007918 */ /* 0x000fd00000000000 */
[----:B------:R-:W-:Y:S04]  /*8d080*/  STL.64 [R1+0xbe0], R8 ;  /* 0x000be00801007387 */ /* 0x000fe80000100a00 */
[----:B------:R0:W-:Y:S04]  /*8d090*/  STL.64 [R1+0xbe8], R10 ;  /* 0x000be80a01007387 */ /* 0x0001e80000100a00 */
[----:B0-----:R-:W4:Y:S04]  /*8d0a0*/  LDL.LU.64 R10, [R1+0x9868] ;  /* 0x00986800010a7983 */ /* 0x001f280000300a00 */
        /* <DEDUP_REMOVED lines=19> */
[----:B------:R-:W3:Y:S04]  /*8d1e0*/  LDL.LU.64 R26, [R1+0x9860] ;  /* 0x00986000011a7983 */ /* 0x000ee80000300a00 */
[----:B------:R-:W4:Y:S04]  /*8d1f0*/  LDL.LU.64 R24, [R1+0x9858] ;  /* 0x0098580001187983 */ /* 0x000f280000300a00 */
[----:B------:R-:W3:Y:S04]  /*8d200*/  LDL.LU.64 R10, [R1+0x9850] ;  /* 0x00985000010a7983 */ /* 0x000ee80000300a00 */
[----:B------:R-:W3:Y:S04]  /*8d210*/  LDL.LU.64 R8, [R1+0x9848] ;  /* 0x0098480001087983 */ /* 0x000ee80000300a00 */
        /* <DEDUP_REMOVED lines=8> */
[----:B------:R-:W-:Y:S04]  /*8d2a0*/  STL.64 [R1+0x350], R20 ;  /* 0x0003501401007387 */ /* 0x000fe80000100a00 */
[----:B------:R0:W-:Y:S04]  /*8d2b0*/  STL.64 [R1+0x358], R22 ;  /* 0x0003581601007387 */ /* 0x0001e80000100a00 */
[----:B0-----:R-:W4:Y:S01]  /*8d2c0*/  LDL.LU.64 R22, [R1+0x9840] ;  /* 0x0098400001167983 */ /* 0x001f220000300a00 */
[----:B------:R-:W0:Y:S03]  /*8d2d0*/  S2R R3, SR_TID.X ;  /* 0x0000000000037919 */ /* 0x000e260000002100 */
[----:B------:R-:W-:Y:S01]  /*8d2e0*/  STL.64 [R1+0x97f8], R26 ;  /* 0x0097f81a01007387 */ /* 0x000fe20000100a00 */
[C---:B0-----:R-:W-:Y:S01]  /*8d2f0*/  LOP3.LUT R2, R3.reuse, 0x7, RZ, 0xc0, !PT ;  /* 0x0000000703027812 */ /* 0x041fe200078ec0ff */
[----:B------:R-:W-:-:S02]  /*8d300*/  IMAD.SHL.U32 R0, R3, 0x100, RZ ;  /* 0x0000010003007824 */ /* 0x000fc400078e00ff */
[----:B------:R-:W-:Y:S02]  /*8d310*/  IMAD.SHL.U32 R3, R3, 0x2, RZ ;  /* 0x0000000203037824 */ /* 0x000fe400078e00ff */
[----:B------:R-:W-:-:S05]  /*8d320*/  IMAD R2, R2, 0x210, RZ ;  /* 0x0000021002027824 */ /* 0x000fca00078e02ff */
[----:B------:R-:W-:-:S04]  /*8d330*/  LOP3.LUT R3, R2, 0x10, R3, 0x78, !PT ;  /* 0x0000001002037812 */ /* 0x000fc800078e7803 */
[----:B------:R-:W-:-:S04]  /*8d340*/  LOP3.LUT R3, R3, 0x1000, R0, 0xf8, !PT ;  /* 0x0000100003037812 */ /* 0x000fc800078ef800 */
[----:B------:R-:W-:Y:S01]  /*8d350*/  LOP3.LUT R3, R3, 0x20, RZ, 0x3c, !PT ;  /* 0x0000002003037812 */ /* 0x000fe200078e3cff */
[C---:B--2---:R-:W-:Y:S06]  /*8d360*/  HMMA.16816.F32.BF16 R16, R8.reuse, R6, R16 ;  /* 0x000000060810723c */ /* 0x044fec0000041810 */
[----:B------:R-:W-:Y:S02]  /*8d370*/  IMAD.MOV.U32 R2, RZ, RZ, R6 ;  /* 0x000000ffff027224 */ /* 0x000fe400078e0006 */
[----:B------:R-:W-:Y:S01]  /*8d380*/  IMAD.MOV.U32 R0, RZ, RZ, R7 ;  /* 0x000000ffff007224 */ /* 0x000fe200078e0007 */
[----:B----4-:R-:W-:Y:S06]  /*8d390*/  HMMA.16816.F32.BF16 R12, R8, R22, R12 ;  /* 0x00000016080c723c */ /* 0x010fec000004180c */
[----:B------:R0:W-:Y:S04]  /*8d3a0*/  STL.64 [R1+0x97a0], R22 ;  /* 0x0097a01601007387 */ /* 0x0001e80000100a00 */
[----:B0-----:R-:W2:-:S13]  /*8d3b0*/  LDL.64 R22, [R1+0x188] ;  /* 0x0001880001167983 */ /* 0x001e9a0000100a00 */
[----:B------:R-:W-:Y:S04]  /*8d3c0*/  STL.64 [R1+0x340], R12 ;  /* 0x0003400c01007387 */ /* 0x000fe80000100a00 */
[----:B------:R-:W-:Y:S04]  /*8d3d0*/  STL.64 [R1+0x348], R14 ;  /* 0x0003480e01007387 */ /* 0x000fe80000100a00 */
[----:B------:R-:W0:Y:S04]  /*8d3e0*/  LDSM.16.MT88.4 R12, [R3+UR4+0x6000] ;  /* 0x00600004030c783b */ /* 0x000e280008004200 */
[----:B------:R-:W-:Y:S04]  /*8d3f0*/  STL [R1+0x9700], R3 ;  /* 0x0097000301007387 */ /* 0x000fe80000100800 */
[----:B0-----:R0:W-:Y:S04]  /*8d400*/  STL.64 [R1+0x9608], R14 ;  /* 0x0096080e01007387 */ /* 0x0011e80000100a00 */
[----:B------:R-:W-:Y:S04]  /*8d410*/  STL.64 [R1+0x9600], R12 ;  /* 0x0096000c01007387 */ /* 0x000fe80000100a00 */
[----:B0-----:R-:W3:Y:S04]  /*8d420*/  LDL.64 R14, [R1+0xe8] ;  /* 0x0000e800010e7983 */ /* 0x001ee80000100a00 */
[----:B------:R-:W-:Y:S04]  /*8d430*/  STL.64 [R1+0x940], R16 ;  /* 0x0009401001007387 */ /* 0x000fe80000100a00 */
[----:B------:R0:W-:Y:S04]  /*8d440*/  STL.64 [R1+0x948], R18 ;  /* 0x0009481201007387 */ /* 0x0001e80000100a00 */
[----:B0-----:R-:W4:Y:S04]  /*8d450*/  LDL.LU.64 R18, [R1+0x9838] ;  /* 0x0098380001127983 */ /* 0x001f280000300a00 */
[----:B------:R-:W4:Y:S04]  /*8d460*/  LDL.LU.64 R16, [R1+0x9830] ;  /* 0x0098300001107983 */ /* 0x000f280000300a00 */
[----:B------:R-:W4:Y:S04]  /*8d470*/  LDL.LU.64 R6, [R1+0x9828] ;  /* 0x0098280001067983 */ /* 0x000f280000300a00 */
[----:B------:R-:W-:Y:S04]  /*8d480*/  STL [R1+0x9708], R0 ;  /* 0x0097080001007387 */ /* 0x000fe80000100800 */
        /* <DEDUP_REMOVED lines=25> */
[----:B----4-:R2:W-:Y:S04]  /*8d620*/  STL.64 [R1+0x9750], R6 ;  /* 0x0097500601007387 */ /* 0x0105e80000100a00 */
[----:B---3--:R-:W-:Y:S01]  /*8d630*/  STL.64 [R1+0x9748], R4 ;  /* 0x0097480401007387 */ /* 0x008fe20000100a00 */
[----:B--2---:R-:W-:-:S02]  /*8d640*/  IMAD.MOV.U32 R6, RZ, RZ, R17 ;  /* 0x000000ffff067224 */ /* 0x004fc400078e0011 */
[----:B------:R-:W-:-:S05]  /*8d650*/  IMAD.MOV.U32 R7, RZ, RZ, R16 ;  /* 0x000000ffff077224 */ /* 0x000fca00078e0010 */
[----:B------:R0:W-:Y:S04]  /*8d660*/  STL.64 [R1+0x9768], R6 ;  /* 0x0097680601007387 */ /* 0x0001e80000100a00 */
[----:B0-----:R-:W2:Y:S04]  /*8d670*/  LDL.64 R6, [R1+0x118] ;  /* 0x0001180001067983 */ /* 0x001ea80000100a00 */
[----:B--2---:R0:W-:Y:S04]  /*8d680*/  STL.64 [R1+0x9780], R6 ;  /* 0x0097800601007387 */ /* 0x0041e80000100a00 */
[----:B------:R-:W2:Y:S04]  /*8d690*/  LDL.LU R4, [R1+0x910] ;  /* 0x0009100001047983 */ /* 0x000ea80000300800 */
[----:B------:R-:W2:Y:S04]  /*8d6a0*/  LDL.LU R5, [R1+0x914] ;  /* 0x0009140001057983 */ /* 0x000ea80000300800 */
[----:B0-----:R-:W2:Y:S04]  /*8d6b0*/  LDL.LU R6, [R1+0x918] ;  /* 0x0009180001067983 */ /* 0x001ea80000300800 */
[----:B------:R-:W2:Y:S04]  /*8d6c0*/  LDL.LU R7, [R1+0x91c] ;  /* 0x00091c0001077983 */ /* 0x000ea80000300800 */
[----:B------:R-:W-:Y:S04]  /*8d6d0*/  STL [R1+0x9710], R12 ;  /* 0x0097100c01007387 */ /* 0x000fe80000100800 */
[----:B------:R-:W-:Y:S04]  /*8d6e0*/  STL [R1+0x970c], R13 ;  /* 0x00970c0d01007387 */ /* 0x000fe80000100800 */
[----:B------:R-:W-:Y:S01]  /*8d6f0*/  STL.64 [R1+0x9788], R14 ;  /* 0x0097880e01007387 */ /* 0x000fe20000100a00 */
[----:B------:R-:W-:-:S02]  /*8d700*/  IMAD.MOV.U32 R17, RZ, RZ, R22 ;  /* 0x000000ffff117224 */ /* 0x000fc400078e0016 */
[----:B------:R-:W-:Y:S01]  /*8d710*/  IMAD.MOV.U32 R16, RZ, RZ, R23 ;  /* 0x000000ffff107224 */ /* 0x000fe200078e0017 */
[----:B--2---:R-:W-:-:S15]  /*8d720*/  HMMA.16816.F32.BF16 R4, R8, R22, R4 ;  /* 0x000000160804723c */ /* 0x004fde0000041804 */
[----:B------:R-:W-:-:S08]  /*8d730*/  NOP ;  /* 0x0000000000007918 */ /* 0x000fd00000000000 */
[----:B------:R-:W-:Y:S04]  /*8d740*/  STL.64 [R1+0x910], R4 ;  /* 0x0009100401007387 */ /* 0x000fe80000100a00 */
[----:B------:R-:W-:Y:S04]  /*8d750*/  STL.64 [R1+0x918], R6 ;  /* 0x0009180601007387 */ /* 0x000fe80000100a00 */
[----:B------:R-:W2:Y:S04]  /*8d760*/  LDL.LU R20, [R1+0x8c0] ;  /* 0x0008c00001147983 */ /* 0x000ea80000300800 */
[----:B------:R-:W2:Y:S04]  /*8d770*/  LDL.LU R21, [R1+0x8c4] ;  /* 0x0008c40001157983 */ /* 0x000ea80000300800 */
[----:B------:R-:W3:Y:S04]  /*8d780*/  LDL.LU R22, [R1+0x8c8] ;  /* 0x0008c80001167983 */ /* 0x000ee80000300800 */
[----:B------:R-:W3:Y:S04]  /*8d790*/  LDL.LU R23, [R1+0x8cc] ;  /* 0x0008cc0001177983 */ /* 0x000ee80000300800 */
[----:B---3--:R0:W-:Y:S04]  /*8d7a0*/  STL.64 [R1+0x97b0], R22 ;  /* 0x0097b01601007387 */ /* 0x0081e80000100a00 */
[----:B--2---:R-:W-:Y:S01]  /*8d7b0*/  STL.64 [R1+0x97a8], R20 ;  /* 0x0097a81401007387 */ /* 0x004fe20000100a00 */
[----:B0-----:R-:W-:-:S02]  /*8d7c0*/  IMAD.MOV.U32 R22, RZ, RZ, R25 ;  /* 0x000000ffff167224 */ /* 0x001fc400078e0019 */
[----:B------:R-:W-:-:S05]  /*8d7d0*/  IMAD.MOV.U32 R23, RZ, RZ, R24 ;  /* 0x000000ffff177224 */ /* 0x000fca00078e0018 */
[----:B------:R0:W-:Y:S04]  /*8d7e0*/  STL.64 [R1+0x97c0], R22 ;  /* 0x0097c01601007387 */ /* 0x0001e80000100a00 */
[----:B0-----:R-:W2:Y:S04]  /*8d7f0*/  LDL.64 R22, [R1+0x158] ;  /* 0x0001580001167983 */ /* 0x001ea80000100a00 */
[----:B--2---:R0:W-:Y:S04]  /*8d800*/  STL.64 [R1+0x97d8], R22 ;  /* 0x0097d81601007387 */ /* 0x0041e80000100a00 */
        /* <DEDUP_REMOVED lines=8> */
[----:B0-----:R-:W2:Y:S04]  /*8d890*/  LDL.64 R22, [R1+0x168] ;  /* 0x0001680001167983 */ /* 0x001ea80000100a00 */
[----:B--2---:R0:W-:Y:S04]  /*8d8a0*/  STL.64 [R1+0x97f0], R22 ;  /* 0x0097f01601007387 */ /* 0x0041e80000100a00 */
[----:B0-----:R-:W4:Y:S04]  /*8d8b0*/  LDL.64 R22, [R1+0x178] ;  /* 0x0001780001167983 */ /* 0x001f280000100a00 */
        /* <DEDUP_REMOVED lines=22> */
[----:B------:R-:W-:Y:S04]  /*8da20*/  STL [R1+0x9714], R17 ;  /* 0x0097141101007387 */ /* 0x000fe80000100800 */
[----:B------:R-:W-:Y:S04]  /*8da30*/  STL.64 [R1+0x9778], R18 ;  /* 0x0097781201007387 */ /* 0x000fe80000100a00 */
[----:B------:R0:W-:Y:S04]  /*8da40*/  STL [R1+0x9770], R16 ;  /* 0x0097701001007387 */ /* 0x0001e80000100800 */
[----:B0-----:R-:W4:Y:S04]  /*8da50*/  LDL.LU R16, [R1+0x8a0] ;  /* 0x0008a00001107983 */ /* 0x001f280000300800 */
[----:B------:R-:W4:Y:S04]  /*8da60*/  LDL.LU R17, [R1+0x8a4] ;  /* 0x0008a40001117983 */ /* 0x000f280000300800 */
[----:B------:R-:W4:Y:S04]  /*8da70*/  LDL.LU R18, [R1+0x8a8] ;  /* 0x0008a80001127983 */ /* 0x000f280000300800 */
[----:B------:R-:W4:Y:S04]  /*8da80*/  LDL.LU R19, [R1+0x8ac] ;  /* 0x0008ac0001137983 */ /* 0x000f280000300800 */
[----:B------:R0:W-:Y:S04]  /*8da90*/  STL.64 [R1+0x900], R24 ;  /* 0x0009001801007387 */ /* 0x0001e80000100a00 */
[----:B------:R1:W-:Y:S01]  /*8daa0*/  STL.64 [R1+0x908], R26 ;  /* 0x0009081a01007387 */ /* 0x0003e20000100a00 */
[----:B0-----:R-:W-:-:S03]  /*8dab0*/  IMAD.MOV.U32 R25, RZ, RZ, R22 ;  /* 0x000000ffff197224 */ /* 0x001fc600078e0016 */
[----:B-1----:R-:W3:Y:S01]  /*8dac0*/  LDL.LU.64 R26, [R1+0x97f8] ;  /* 0x0097f800011a7983 */ /* 0x002ee20000300a00 */
[----:B------:R-:W-:-:S03]  /*8dad0*/  MOV R24, R23 ;  /* 0x0000001700187202 */ /* 0x000fc60000000f00 */
[----:B------:R-:W2:Y:S02]  /*8dae0*/  LDL.LU.64 R22, [R1+0x97f0] ;  /* 0x0097f00001167983 */ /* 0x000ea40000300a00 */
[C---:B--2---:R-:W-:Y:S02]  /*8daf0*/  HMMA.16816.F32.BF16 R12, R8.reuse, R22, R12 ;  /* 0x00000016080c723c */ /* 0x044fe4000004180c */
[----:B---3--:R-:W-:Y:S04]  /*8db00*/  STL.64 [R1+0x9760], R26 ;  /* 0x0097601a01007387 */ /* 0x008fe80000100a00 */
[----:B------:R0:W-:Y:S01]  /*8db10*/  STL.64 [R1+0x9758], R24 ;  /* 0x0097581801007387 */ /* 0x0001e20000100a00 */
[----:B------:R-:W-:Y:S02]  /*8db20*/  IMAD.MOV.U32 R29, RZ, RZ, R22 ;  /* 0x000000ffff1d7224 */ /* 0x000fe400078e0016 */
[----:B------:R-:W-:Y:S01]  /*8db30*/  IMAD.MOV.U32 R28, RZ, RZ, R23 ;  /* 0x000000ffff1c7224 */ /* 0x000fe200078e0017 */
        /* <DEDUP_REMOVED lines=34> */
[----:B----4-:R-:W-:Y:S02]  /*8dd60*/  HMMA.16816.F32.BF16 R12, R8, R6, R12 ;  /* 0x00000006080c723c */ /* 0x010fe4000004180c */
[----:B---3--:R-:W-:Y:S04]  /*8dd70*/  STL.64 [R1+0x9720], R22 ;  /* 0x0097201601007387 */ /* 0x008fe80000100a00 */
[----:B------:R0:W-:Y:S04]  /*8dd80*/  STL.64 [R1+0x9718], R20 ;  /* 0x0097181401007387 */ /* 0x0001e80000100a00 */
[----:B0-----:R-:W3:Y:S04]  /*8dd90*/  LDL.LU R20, [R1+0x1d0] ;  /* 0x0001d00001147983 */ /* 0x001ee80000300800 */
[----:B------:R-:W3:Y:S04]  /*8dda0*/  LDL.LU R21, [R1+0x1d4] ;  /* 0x0001d40001157983 */ /* 0x000ee80000300800 */
[----:B------:R-:W3:Y:S04]  /*8ddb0*/  LDL.LU R22, [R1+0x1d8] ;  /* 0x0001d80001167983 */ /* 0x000ee80000300800 */
[----:B------:R-:W3:Y:S04]  /*8ddc0*/  LDL.LU R23, [R1+0x1dc] ;  /* 0x0001dc0001177983 */ /* 0x000ee80000300800 */
[----:B------:R0:W-:Y:S04]  /*8ddd0*/  STL.64 [R1+0x8b0], R12 ;  /* 0x0008b00c01007387 */ /* 0x0001e80000100a00 */
[----:B------:R1:W-:Y:S01]  /*8dde0*/  STL.64 [R1+0x8b8], R14 ;  /* 0x0008b80e01007387 */ /* 0x0003e20000100a00 */
[----:B0-----:R-:W-:-:S03]  /*8ddf0*/  IMAD.MOV.U32 R13, RZ, RZ, R6 ;  /* 0x000000ffff0d7224 */ /* 0x001fc600078e0006 */
[----:B-1----:R-:W4:Y:S04]  /*8de00*/  LDL.LU.64 R14, [R1+0x9788] ;  /* 0x00978800010e7983 */ /* 0x002f280000300a00 */
[----:B------:R-:W2:Y:S02]  /*8de10*/  LDL.LU.64 R6, [R1+0x9780] ;  /* 0x0097800001067983 */ /* 0x000ea40000300a00 */
[----:B--2---:R-:W-:Y:S06]  /*8de20*/  HMMA.16816.F32.BF16 R16, R8, R6, R16 ;  /* 0x000000060810723c */ /* 0x004fec0000041810 */
[----:B------:R-:W-:-:S15]  /*8de30*/  IMAD.MOV.U32 R12, RZ, RZ, R7 ;  /* 0x000000ffff0c7224 */ /* 0x000fde00078e0007 */
[----:B------:R-:W-:-:S02]  /*8de40*/  NOP ;  /* 0x0000000000007918 */ /* 0x000fc40000000000 */
[----:B------:R0:W-:Y:S04]  /*8de50*/  STL.64 [R1+0x8a0], R16 ;  /* 0x0008a01001007387 */ /* 0x0001e80000100a00 */
[----:B------:R1:W-:Y:S01]  /*8de60*/  STL.64 [R1+0x8a8], R18 ;  /* 0x0008a81201007387 */ /* 0x0003e20000100a00 */
[----:B0-----:R-:W-:-:S03]  /*8de70*/  IMAD.MOV.U32 R17, RZ, RZ, R6 ;  /* 0x000000ffff117224 */ /* 0x001fc600078e0006 */
[----:B-1----:R-:W2:Y:S04]  /*8de80*/  LDL.LU.64 R18, [R1+0x9778] ;  /* 0x0097780001127983 */ /* 0x002ea80000300a00 */
[----:B------:R-:W3:Y:S04]  /*8de90*/  LDL.LU R16, [R1+0x9770] ;  /* 0x0097700001107983 */ /* 0x000ee80000300800 */
[----:B------:R-:W4:Y:S02]  /*8dea0*/  LDL.LU.64 R6, [R1+0x9768] ;  /* 0x0097680001067983 */ /* 0x000f240000300a00 */
[----:B----4-:R-:W-:Y:S02]  /*8deb0*/  HMMA.16816.F32.BF16 R4, R8, R6, R24 ;  /* 0x000000060804723c */ /* 0x010fe40000041818 */
[----:B------:R-:W3:Y:S04]  /*8dec0*/  LDL.LU.64 R26, [R1+0x9760] ;  /* 0x00976000011a7983 */ /* 0x000ee80000300a00 */
[----:B------:R-:W4:-:S15]  /*8ded0*/  LDL.LU.64 R24, [R1+0x9758] ;  /* 0x0097580001187983 */ /* 0x000f1e0000300a00 */
[----:B------:R-:W-:-:S02]  /*8dee0*/  NOP ;  /* 0x0000000000007918 */ /* 0x000fc40000000000 */
[----:B------:R-:W-:Y:S04]  /*8def0*/  STL.64 [R1+0x890], R4 ;  /* 0x0008900401007387 */ /* 0x000fe80000100a00 */
[----:B------:R0:W-:Y:S04]  /*8df00*/  STL.64 [R1+0x898], R6 ;  /* 0x0008980601007387 */ /* 0x0001e80000100a00 */
[----:B0-----:R-:W2:Y:S04]  /*8df10*/  LDL.LU.64 R6, [R1+0x9750] ;  /* 0x0097500001067983 */ /* 0x001ea80000300a00 */
[----:B------:R-:W2:Y:S02]  /*8df20*/  LDL.LU.64 R4, [R1+0x9748] ;  /* 0x0097480001047983 */ /* 0x000ea40000300a00 */
[----:B--2---:R-:W-:-:S15]  /*8df30*/  HMMA.16816.F32.BF16 R4, R8, R18, R4 ;  /* 0x000000120804723c */ /* 0x004fde0000041804 */
[----:B------:R-:W-:-:S08]  /*8df40*/  NOP ;  /* 0x0000000000007918 */ /* 0x000fd00000000000 */
[----:B------:R-:W-:Y:S04]  /*8df50*/  STL.64 [R1+0x880], R4 ;  /* 0x0008800401007387 */ /* 0x000fe80000100a00 */
[----:B------:R0:W-:Y:S04]  /*8df60*/  STL.64 [R1+0x888], R6 ;  /* 0x0008880601007387 */ /* 0x0001e80000100a00 */
[----:B0-----:R-:W2:Y:S04]  /*8df70*/  LDL.LU.64 R6, [R1+0x9740] ;  /* 0x0097400001067983 */ /* 0x001ea80000300a00 */
[----:B------:R-:W2:Y:S04]  /*8df80*/  LDL.LU.64 R4, [R1+0x9738] ;  /* 0x0097380001047983 */ /* 0x000ea80000300a00 */
[----:B------:R-:W-:Y:S01]  /*8df90*/  STL.64 [R1+0x96e0], R18 ;  /* 0x0096e01201007387 */ /* 0x000fe20000100a00 */
[----:B--2---:R-:W-:Y:S03]  /*8dfa0*/  HMMA.16816.F32.BF16 R8, R8, R14, R4 ;  /* 0x0000000e0808723c */ /* 0x004fe60000041804 */
[----:B------:R-:W3:Y:S04]  /*8dfb0*/  LDL.LU.64 R6, [R1+0x9730] ;  /* 0x0097300001067983 */ /* 0x000ee80000300a00 */
[----:B------:R-:W3:-:S15]  /*8dfc0*/  LDL.LU.64 R4, [R1+0x9728] ;  /* 0x0097280001047983 */ /* 0x000ede0000300a00 */
[----:B------:R-:W-:-:S01]  /*8dfd0*/  NOP ;  /* 0x0000000000007918 */ /* 0x000fc20000000000 */
[----:B------:R0:W-:Y:S04]  /*8dfe0*/  STL.64 [R1+0x330], R8 ;  /* 0x0003300801007387 */ /* 0x0001e80000100a00 */
[----:B------:R1:W-:Y:S04]  /*8dff0*/  STL.64 [R1+0x338], R10 ;  /* 0x0003380a01007387 */ /* 0x0003e80000100a00 */
[----:B0-----:R-:W2:Y:S04]  /*8e000*/  LDL.LU R8, [R1+0x1c0] ;  /* 0x0001c00001087983 */ /* 0x001ea80000300800 */
[----:B------:R-:W2:Y:S04]  /*8e010*/  LDL.LU R9, [R1+0x1c4] ;  /* 0x0001c40001097983 */ /* 0x000ea80000300800 */
[----:B-1----:R-:W2:Y:S04]  /*8e020*/  LDL.LU R10, [R1+0x1c8] ;  /* 0x0001c800010a7983 */ /* 0x002ea80000300800 */
[----:B------:R-:W2:Y:S04]  /*8e030*/  LDL.LU R11, [R1+0x1cc] ;  /* 0x0001cc00010b7983 */ /* 0x000ea80000300800 */
[----:B------:R-:W-:Y:S01]  /*8e040*/  STL.64 [R1+0x9618], R14 ;  /* 0x0096180e01007387 */ /* 0x000fe20000100a00 */
[----:B---3--:R-:W-:-:S15]  /*8e050*/  HMMA.16816.F32.BF16 R20, R4, R26, R20 ;  /* 0x0000001a0414723c */ /* 0x008fde0000041814 */
[----:B------:R-:W-:-:S08]  /*8e060*/  NOP ;  /* 0x0000000000007918 */ /* 0x000fd00000000000 */
[----:B------:R-:W-:Y:S04]  /*8e070*/  STL.64 [R1+0x1100], R20 ;  /* 0x0011001401007387 */ /* 0x000fe80000100a00 */
[----:B------:R0:W-:Y:S04]  /*8e080*/  STL.64 [R1+0x1108], R22 ;  /* 0x0011081601007387 */ /* 0x0001e80000100a00 */
[----:B0-----:R-:W2:Y:S04]  /*8e090*/  LDL.LU.64 R22, [R1+0x9720] ;  /* 0x0097200001167983 */ /* 0x001ea80000300a00 */
[----:B------:R-:W3:Y:S04]  /*8e0a0*/  LDL.LU.64 R20, [R1+0x9718] ;  /* 0x0097180001147983 */ /* 0x000ee80000300a00 */
        /* <DEDUP_REMOVED lines=8> */
[----:B------:R-:W4:Y:S01]  /*8e130*/  LDL.LU R13, [R1+0x970c] ;  /* 0x00970c00010d7983 */ /* 0x000f220000300800 */
[----:B--2---:R-:W-:-:S15]  /*8e140*/  HMMA.16816.F32.BF16 R8, R4, R22, R8 ;  /* 0x000000160408723c */ /* 0x004fde0000041808 */
[----:B------:R-:W-:-:S08]  /*8e150*/  NOP ;  /* 0x0000000000007918 */ /* 0x000fd00000000000 */
[----:B------:R-:W-:Y:S04]  /*8e160*/  STL.64 [R1+0x10f0], R8 ;  /* 0x0010f00801007387 */ /* 0x000fe80000100a00 */
[----:B------:R-:W-:Y:S04]  /*8e170*/  STL.64 [R1+0x10f8], R10 ;  /* 0x0010f80a01007387 */ /* 0x000fe80000100a00 */
[----:B------:R-:W2:Y:S04]  /*8e180*/  LDL.LU R0, [R1+0x9708] ;  /* 0x0097080001007983 */ /* 0x000ea80000300800 */
[----:B------:R3:W-:Y:S02]  /*8e190*/  STL.64 [R1+0x9640], R26 ;  /* 0x0096401a01007387 */ /* 0x0007e40000100a00 */
[----:B---3--:R-:W-:-:S02]  /*8e1a0*/  IMAD.MOV.U32 R26, RZ, RZ, R21 ;  /* 0x000000ffff1a7224 */ /* 0x008fc400078e0015 */
[----:B------:R-:W-:-:S05]  /*8e1b0*/  IMAD.MOV.U32 R27, RZ, RZ, R20 ;  /* 0x000000ffff1b7224 */ /* 0x000fca00078e0014 */
[----:B------:R-:W-:Y:S04]  /*8e1c0*/  STL.64 [R1+0x9658], R26 ;  /* 0x0096581a01007387 */ /* 0x000fe80000100a00 */
[----:B------:R0:W-:Y:S04]  /*8e1d0*/  STL.64 [R1+0x95f8], R22 ;  /* 0x0095f81601007387 */ /* 0x0001e80000100a00 */
[----:B0-----:R-:W3:Y:S04]  /*8e1e0*/  LDL.64 R22, [R1+0x108] ;  /* 0x0001080001167983 */ /* 0x001ee80000100a00 */
[----:B---3--:R0:W-:Y:S04]  /*8e1f0*/  STL.64 [R1+0x9620], R22 ;  /* 0x0096201601007387 */ /* 0x0081e80000100a00 */
[----:B------:R-:W3:Y:S04]  /*8e200*/  LDL.LU R20, [R1+0x630] ;  /* 0x0006300001147983 */ /* 0x000ee80000300800 */
[----:B------:R-:W3:Y:S04]  /*8e210*/  LDL.LU R21, [R1+0x634] ;  /* 0x0006340001157983 */ /* 0x000ee80000300800 */
[----:B0-----:R-:W4:Y:S04]  /*8e220*/  LDL.LU R22, [R1+0x638] ;  /* 0x0006380001167983 */ /* 0x001f280000300800 */
[----:B------:R-:W4:Y:S04]  /*8e230*/  LDL.LU R23, [R1+0x63c] ;  /* 0x00063c0001177983 */ /* 0x000f280000300800 */
[----:B------:R-:W2:Y:S04]  /*8e240*/  LDL.64 R26, [R1+0x148] ;  /* 0x00014800011a7983 */ /* 0x000ea80000100a00 */
[----:B--2---:R-:W-:Y:S04]  /*8e250*/  STL.64 [R1+0x9670], R26 ;  /* 0x0096701a01007387 */ /* 0x004fe80000100a00 */
[----:B----4-:R-:W-:Y:S04]  /*8e260*/  STL.64 [R1+0x9638], R22 ;  /* 0x0096381601007387 */ /* 0x010fe80000100a00 */
        /* <DEDUP_REMOVED lines=9> */
[----:B------:R0:W-:Y:S01]  /*8e300*/  STL.64 [R1+0x9688], R26 ;  /* 0x0096881a01007387 */ /* 0x0001e20000100a00 */
[----:B------:R-:W-:Y:S02]  /*8e310*/  IMAD.MOV.U32 R14, RZ, RZ, R25 ;  /* 0x000000ffff0e7224 */ /* 0x000fe400078e0019 */
[----:B------:R-:W-:-:S02]  /*8e320*/  IMAD.MOV.U32 R15, RZ, RZ, R24 ;  /* 0x000000ffff0f7224 */ /* 0x000fc400078e0018 */
[----:B0-----:R-:W-:Y:S02]  /*8e330*/  IMAD.MOV.U32 R26, RZ, RZ, R29 ;  /* 0x000000ffff1a7224 */ /* 0x001fe400078e001d */
[----:B------:R-:W-:Y:S01]  /*8e340*/  IMAD.MOV.U32 R27, RZ, RZ, R28 ;  /* 0x000000ffff1b7224 */ /* 0x000fe200078e001c */
[----:B---3--:R-:W-:Y:S04]  /*8e350*/  STL.64 [R1+0x9650], R22 ;  /* 0x0096501601007387 */ /* 0x008fe80000100a00 */
[----:B--2---:R0:W-:Y:S04]  /*8e360*/  STL.64 [R1+0x9648], R20 ;  /* 0x0096481401007387 */ /* 0x0041e80000100a00 */
[----:B----4-:R-:W1:Y:S04]  /*8e370*/  LDSM.16.MT88.4 R8, [R3+UR4+0x6080] ;  /* 0x006080040308783b */ /* 0x010e680008004200 */
[----:B0-----:R-:W2:Y:S04]  /*8e380*/  LDL.LU R20, [R1+0x650] ;  /* 0x0006500001147983 */ /* 0x001ea80000300800 */
[----:B------:R-:W2:Y:S04]  /*8e390*/  LDL.LU R21, [R1+0x654] ;  /* 0x0006540001157983 */ /* 0x000ea80000300800 */
[----:B------:R-:W3:Y:S04]  /*8e3a0*/  LDL.LU R22, [R1+0x658] ;  /* 0x0006580001167983 */ /* 0x000ee80000300800 */
[----:B------:R-:W3:Y:S04]  /*8e3b0*/  LDL.LU R23, [R1+0x65c] ;  /* 0x00065c0001177983 */ /* 0x000ee80000300800 */
[----:B------:R0:W-:Y:S04]  /*8e3c0*/  STL.64 [R1+0x96a0], R26 ;  /* 0x0096a01a01007387 */ /* 0x0001e80000100a00 */
[----:B------:R4:W-:Y:S04]  /*8e3d0*/  STL.64 [R1+0x96a8], R14 ;  /* 0x0096a80e01007387 */ /* 0x0009e80000100a00 */
[----:B------:R-:W2:Y:S04]  /*8e3e0*/  LDL.LU R24, [R1+0x690] ;  /* 0x0006900001187983 */ /* 0x000ea80000300800 */
[----:B------:R-:W2:Y:S04]  /*8e3f0*/  LDL.LU R25, [R1+0x694] ;  /* 0x0006940001197983 */ /* 0x000ea80000300800 */
[----:B0-----:R-:W3:Y:S04]  /*8e400*/  LDL.LU R26, [R1+0x698] ;  /* 0x00069800011a7983 */ /* 0x001ee80000300800 */
[----:B------:R-:W3:Y:S01]  /*8e410*/  LDL.LU R27, [R1+0x69c] ;  /* 0x00069c00011b7983 */ /* 0x000ee20000300800 */
[----:B----4-:R-:W-:-:S02]  /*8e420*/  IMAD.MOV.U32 R14, RZ, RZ, R17 ;  /* 0x000000ffff0e7224 */ /* 0x010fc400078e0011 */
        /* <DEDUP_REMOVED lines=16> */
[----:B----4-:R-:W-:Y:S04]  /*8e530*/  STL.64 [R1+0x96e8], R16 ;  /* 0x0096e81001007387 */ /* 0x010fe80000100a00 */
[----:B0-----:R-:W2:Y:S04]  /*8e540*/  LDL.64 R14, [R1+0x1a8] ;  /* 0x0001a800010e7983 */ /* 0x001ea80000100a00 */
[----:B--2---:R0:W-:Y:S04]  /*8e550*/  STL.64 [R1+0x96f8], R14 ;  /* 0x0096f80e01007387 */ /* 0x0041e80000100a00 */
        /* <DEDUP_REMOVED lines=8> */
[----:B------:R-:W3:Y:S04]  /*8e5e0*/  LDL.LU R26, [R1+0x6b8] ;  /* 0x0006b800011a7983 */ /* 0x000ee80000300800 */
[----:B------:R-:W3:Y:S04]  /*8e5f0*/  LDL.LU R27, [R1+0x6bc] ;  /* 0x0006bc00011b7983 */ /* 0x000ee80000300800 */
[----:B------:R-:W-:Y:S04]  /*8e600*/  STL.64 [R1+0x9668], R22 ;  /* 0x0096681601007387 */ /* 0x000fe80000100a00 */
[----:B------:R0:W-:Y:S04]  /*8e610*/  STL.64 [R1+0x9660], R20 ;  /* 0x0096601401007387 */ /* 0x0001e80000100a00 */
[----:B0-----:R-:W4:Y:S04]  /*8e620*/  LDL.LU R20, [R1+0x660] ;  /* 0x0006600001147983 */ /* 0x001f280000300800 */
[----:B------:R-:W4:Y:S04]  /*8e630*/  LDL.LU R21, [R1+0x664] ;  /* 0x0006640001157983 */ /* 0x000f280000300800 */
[----:B------:R-:W2:Y:S04]  /*8e640*/  LDL.LU R22, [R1+0x668] ;  /* 0x0006680001167983 */ /* 0x000ea80000300800 */
[----:B------:R-:W2:Y:S01]  /*8e650*/  LDL.LU R23, [R1+0x66c] ;  /* 0x00066c0001177983 */ /* 0x000ea20000300800 */
[----:B------:R-:W-:-:S02]  /*8e660*/  IMAD.MOV.U32 R18, RZ, RZ, R2 ;  /* 0x000000ffff127224 */ /* 0x000fc400078e0002 */
[----:B------:R-:W-:Y:S01]  /*8e670*/  IMAD.MOV.U32 R19, RZ, RZ, R0 ;  /* 0x000000ffff137224 */ /* 0x000fe200078e0000 */
[----:B--2---:R-:W-:Y:S04]  /*8e680*/  STL.64 [R1+0x9680], R22 ;  /* 0x0096801601007387 */ /* 0x004fe80000100a00 */
[----:B----4-:R0:W-:Y:S04]  /*8e690*/  STL.64 [R1+0x9678], R20 ;  /* 0x0096781401007387 */ /* 0x0101e80000100a00 */
[----:B0-----:R-:W2:Y:S04]  /*8e6a0*/  LDL.LU R20, [R1+0x670] ;  /* 0x0006700001147983 */ /* 0x001ea80000300800 */
[----:B------:R-:W2:Y:S04]  /*8e6b0*/  LDL.LU R21, [R1+0x674] ;  /* 0x0006740001157983 */ /* 0x000ea80000300800 */
[----:B------:R-:W4:Y:S04]  /*8e6c0*/  LDL.LU R22, [R1+0x678] ;  /* 0x0006780001167983 */ /* 0x000f280000300800 */
[----:B------:R-:W4:Y:S01]  /*8e6d0*/  LDL.LU R23, [R1+0x67c] ;  /* 0x00067c0001177983 */ /* 0x000f220000300800 */
[C---:B------:R-:W-:Y:S03]  /*8e6e0*/  HMMA.16816.F32.BF16 R16, R4.reuse, R18, R12 ;  /* 0x000000120410723c */ /* 0x040fe6000004180c */
[----:B----4-:R-:W-:Y:S04]  /*8e6f0*/  STL.64 [R1+0x9698], R22 ;  /* 0x0096981601007387 */ /* 0x010fe80000100a00 */
[----:B--2---:R0:W-:Y:S04]  /*8e700*/  STL.64 [R1+0x9690], R20 ;  /* 0x0096901401007387 */ /* 0x0041e80000100a00 */
[----:B0-----:R-:W2:Y:S04]  /*8e710*/  LDL.LU R20, [R1+0x680] ;  /* 0x0006800001147983 */ /* 0x001ea80000300800 */
[----:B------:R-:W2:Y:S04]  /*8e720*/  LDL.LU R21, [R1+0x684] ;  /* 0x0006840001157983 */ /* 0x000ea80000300800 */
[----:B------:R-:W2:Y:S04]  /*8e730*/  LDL.LU R22, [R1+0x688] ;  /* 0x0006880001167983 */ /* 0x000ea80000300800 */
[----:B------:R-:W2:Y:S04]  /*8e740*/  LDL.LU R23, [R1+0x68c] ;  /* 0x00068c0001177983 */ /* 0x000ea80000300800 */
[----:B-1----:R-:W-:Y:S04]  /*8e750*/  STL.64 [R1+0x94f8], R10 ;  /* 0x0094f80a01007387 */ /* 0x002fe80000100a00 */
[----:B------:R0:W-:Y:S04]  /*8e760*/  STL.64 [R1+0x94f0], R8 ;  /* 0x0094f00801007387 */ /* 0x0001e80000100a00 */
[----:B0-----:R-:W4:Y:S04]  /*8e770*/  LDL.LU R8, [R1+0x620] ;  /* 0x0006200001087983 */ /* 0x001f280000300800 */
[----:B------:R-:W4:Y:S04]  /*8e780*/  LDL.LU R9, [R1+0x624] ;  /* 0x0006240001097983 */ /* 0x000f280000300800 */
[----:B------:R-:W4:Y:S04]  /*8e790*/  LDL.LU R10, [R1+0x628] ;  /* 0x00062800010a7983 */ /* 0x000f280000300800 */
[----:B------:R-:W4:Y:S04]  /*8e7a0*/  LDL.LU R11, [R1+0x62c] ;  /* 0x00062c00010b7983 */ /* 0x000f280000300800 */
[----:B------:R-:W3:Y:S04]  /*8e7b0*/  LDL.LU.64 R14, [R1+0x96f8] ;  /* 0x0096f800010e7983 */ /* 0x000ee80000300a00 */
        /* <DEDUP_REMOVED lines=72> */
[----:B------:R-:W4:-:S15]  /*8ec40*/  LDL.LU.64 R22, [R1+0x9620] ;  /* 0x0096200001167983 */ /* 0x000f1e0000300a00 */
[----:B------:R-:W-:-:S06]  /*8ec50*/  NOP ;  /* 0x0000000000007918 */ /* 0x000fcc0000000000 */
[----:B------:R0:W-:Y:S04]  /*8ec60*/  STL.64 [R1+0x630], R24 ;  /* 0x0006301801007387 */ /* 0x0001e80000100a00 */
[----:B------:R1:W-:Y:S04]  /*8ec70*/  STL.64 [R1+0x638], R26 ;  /* 0x0006381a01007387 */ /* 0x0003e80000100a00 */
[----:B0-----:R-:W2:Y:S04]  /*8ec80*/  LDL.LU R24, [R1+0x1b0] ;  /* 0x0001b00001187983 */ /* 0x001ea80000300800 */
[----:B------:R-:W2:Y:S04]  /*8ec90*/  LDL.LU R25, [R1+0x1b4] ;  /* 0x0001b40001197983 */ /* 0x000ea80000300800 */
[----:B-1----:R-:W2:Y:S04]  /*8eca0*/  LDL.LU R26, [R1+0x1b8] ;  /* 0x0001b800011a7983 */ /* 0x002ea80000300800 */
[----:B------:R-:W2:Y:S01]  /*8ecb0*/  LDL.LU R27, [R1+0x1bc] ;  /* 0x0001bc00011b7983 */ /* 0x000ea20000300800 */
[----:B----4-:R-:W-:-:S15]  /*8ecc0*/  HMMA.16816.F32.BF16 R8, R4, R22, R8 ;  /* 0x000000160408723c */ /* 0x010fde0000041808 */
[----:B------:R-:W-:-:S08]  /*8ecd0*/  NOP ;  /* 0x0000000000007918 */ /* 0x000fd00000000000 */
[----:B------:R0:W-:Y:S04]  /*8ece0*/  STL.64 [R1+0x620], R8 ;  /* 0x0006200801007387 */ /* 0x0001e80000100a00 */
[----:B------:R-:W-:Y:S04]  /*8ecf0*/  STL.64 [R1+0x628], R10 ;  /* 0x0006280a01007387 */ /* 0x000fe80000100a00 */
[----:B------:R-:W4:Y:S04]  /*8ed00*/  LDL.LU R20, [R1+0x470] ;  /* 0x0004700001147983 */ /* 0x000f280000300800 */
[----:B------:R-:W4:Y:S01]  /*8ed10*/  LDL.LU R21, [R1+0x474] ;  /* 0x0004740001157983 */ /* 0x000f220000300800 */
[----:B0-----:R-:W-:Y:S01]  /*8ed20*/  IMAD.MOV.U32 R9, RZ, RZ, R22 ;  /* 0x000000ffff097224 */ /* 0x001fe200078e0016 */
[----:B------:R-:W-:-:S02]  /*8ed30*/  MOV R8, R23 ;  /* 0x0000001700087202 */ /* 0x000fc40000000f00 */
[----:B------:R-:W4:Y:S04]  /*8ed40*/  LDL.LU R22, [R1+0x478] ;  /* 0x0004780001167983 */ /* 0x000f280000300800 */
[----:B------:R-:W4:Y:S04]  /*8ed50*/  LDL.LU R23, [R1+0x47c] ;  /* 0x00047c0001177983 */ /* 0x000f280000300800 */
[----:B------:R0:W-:Y:S04]  /*8ed60*/  STL.64 [R1+0x95c0], R8 ;  /* 0x0095c00801007387 */ /* 0x0001e80000100a00 */
[----:B0-----:R-:W2:Y:S04]  /*8ed70*/  LDL.LU R8, [R1+0xee0] ;  /* 0x000ee00001087983 */ /* 0x001ea80000300800 */
[----:B------:R-:W2:Y:S04]  /*8ed80*/  LDL.LU R9, [R1+0xee4] ;  /* 0x000ee40001097983 */ /* 0x000ea80000300800 */
[----:B------:R-:W4:Y:S04]  /*8ed90*/  LDL.LU R10, [R1+0xee8] ;  /* 0x000ee800010a7983 */ /* 0x000f280000300800 */
[----:B------:R-:W4:Y:S01]  /*8eda0*/  LDL.LU R11, [R1+0xeec] ;  /* 0x000eec00010b7983 */ /* 0x000f220000300800 */
[----:B---3--:R-:W-:Y:S03]  /*8edb0*/  HMMA.16816.F32.BF16 R12, R4, R18, R12 ;  /* 0x00000012040c723c */ /* 0x008fe6000004180c */
[----:B----4-:R0:W-:Y:S04]  /*8edc0*/  STL.64 [R1+0x95d0], R10 ;  /* 0x0095d00a01007387 */ /* 0x0101e80000100a00 */
[----:B--2---:R-:W-:Y:S01]  /*8edd0*/  STL.64 [R1+0x95c8], R8 ;  /* 0x0095c80801007387 */ /* 0x004fe20000100a00 */
[----:B0-----:R-:W-:-:S02]  /*8ede0*/  IMAD.MOV.U32 R10, RZ, RZ, R17 ;  /* 0x000000ffff0a7224 */ /* 0x001fc400078e0011 */
[----:B------:R-:W-:-:S05]  /*8edf0*/  IMAD.MOV.U32 R11, RZ, RZ, R16 ;  /* 0x000000ffff0b7224 */ /* 0x000fca00078e0010 */
[----:B------:R0:W-:Y:S04]  /*8ee00*/  STL.64 [R1+0x95e0], R10 ;  /* 0x0095e00a01007387 */ /* 0x0001e80000100a00 */
[----:B0-----:R-:W2:Y:S04]  /*8ee10*/  LDL.64 R10, [R1+0x8] ;  /* 0x00000800010a7983 */ /* 0x001ea80000100a00 */
[----:B------:R-:W-:Y:S04]  /*8ee20*/  STL.64 [R1+0x610], R12 ;  /* 0x0006100c01007387 */ /* 0x000fe80000100a00 */
[----:B------:R0:W-:Y:S04]  /*8ee30*/  STL.64 [R1+0x618], R14 ;  /* 0x0006180e01007387 */ /* 0x0001e80000100a00 */
[----:B0-----:R-:W3:Y:S04]  /*8ee40*/  LDL.LU.64 R14, [R1+0x9618] ;  /* 0x00961800010e7983 */ /* 0x001ee80000300a00 */
[----:B------:R0:W-:Y:S04]  /*8ee50*/  STL.64 [R1+0x95d8], R18 ;  /* 0x0095d81201007387 */ /* 0x0001e80000100a00 */
[----:B------:R-:W4:Y:S04]  /*8ee60*/  LDL.LU R16, [R1+0xef0] ;  /* 0x000ef00001107983 */ /* 0x000f280000300800 */
[----:B------:R-:W4:Y:S04]  /*8ee70*/  LDL.LU R17, [R1+0xef4] ;  /* 0x000ef40001117983 */ /* 0x000f280000300800 */
[----:B0-----:R-:W2:Y:S04]  /*8ee80*/  LDL.LU R18, [R1+0xef8] ;  /* 0x000ef80001127983 */ /* 0x001ea80000300800 */
[----:B------:R-:W2:Y:S01]  /*8ee90*/  LDL.LU R19, [R1+0xefc] ;  /* 0x000efc0001137983 */ /* 0x000ea20000300800 */
[----:B---3--:R-:W-:Y:S06]  /*8eea0*/  HMMA.16816.F32.BF16 R4, R4, R14, R24 ;  /* 0x0000000e0404723c */ /* 0x008fec0000041818 */
[----:B------:R-:W-:-:S02]  /*8eeb0*/  IMAD.MOV.U32 R9, RZ, RZ, R14 ;  /* 0x000000ffff097224 */ /* 0x000fc400078e000e */
[----:B------:R-:W-:Y:S01]  /*8eec0*/  IMAD.MOV.U32 R8, RZ, RZ, R15 ;  /* 0x000000ffff087224 */ /* 0x000fe200078e000f */
[----:B--2---:R-:W-:Y:S04]  /*8eed0*/  STL.64 [R1+0x95f0], R18 ;  /* 0x0095f01201007387 */ /* 0x004fe80000100a00 */
[----:B----4-:R0:W-:Y:S04]  /*8eee0*/  STL.64 [R1+0x95e8], R16 ;  /* 0x0095e81001007387 */ /* 0x0101e80000100a00 */
[----:B0-----:R-:W2:Y:S04]  /*8eef0*/  LDL.LU R16, [R1+0xf00] ;  /* 0x000f000001107983 */ /* 0x001ea80000300800 */
[----:B------:R-:W2:Y:S04]  /*8ef00*/  LDL.LU R17, [R1+0xf04] ;  /* 0x000f040001117983 */ /* 0x000ea80000300800 */
[----:B------:R-:W2:Y:S04]  /*8ef10*/  LDL.LU R18, [R1+0xf08] ;  /* 0x000f080001127983 */ /* 0x000ea80000300800 */
[----:B------:R-:W2:Y:S04]  /*8ef20*/  LDL.LU R19, [R1+0xf0c] ;  /* 0x000f0c0001137983 */ /* 0x000ea80000300800 */
[----:B------:R-:W3:Y:S04]  /*8ef30*/  LDL.LU.64 R26, [R1+0x9610] ;  /* 0x00961000011a7983 */ /* 0x000ee80000300a00 */
[----:B------:R0:W-:Y:S04]  /*8ef40*/  STL.64 [R1+0x10e0], R4 ;  /* 0x0010e00401007387 */ /* 0x0001e80000100a00 */
[----:B------:R1:W-:Y:S04]  /*8ef50*/  STL.64 [R1+0x10e8], R6 ;  /* 0x0010e80601007387 */ /* 0x0003e80000100a00 */
[----:B------:R-:W3:Y:S04]  /*8ef60*/  LDL.LU.64 R14, [R1+0x9608] ;  /* 0x00960800010e7983 */ /* 0x000ee80000300a00 */
[----:B------:R-:W3:Y:S04]  /*8ef70*/  LDL.LU.64 R12, [R1+0x9600] ;  /* 0x00960000010c7983 */ /* 0x000ee80000300a00 */
        /* <DEDUP_REMOVED lines=8> */
[----:B0-----:R-:W4:Y:S04]  /*8f000*/  LDL.LU.64 R22, [R1+0x95f8] ;  /* 0x0095f80001167983 */ /* 0x001f280000300a00 */
[----:B------:R0:W-:Y:S04]  /*8f010*/  STL.64 [R1+0x9500], R26 ;  /* 0x0095001a01007387 */ /* 0x0001e80000100a00 */
[----:B0-----:R-:W3:Y:S01]  /*8f020*/  LDL.64 R26, [R1+0x188] ;  /* 0x00018800011a7983 */ /* 0x001ee20000100a00 */
[C---:B--2---:R-:W-:Y:S06]  /*8f030*/  HMMA.16816.F32.BF16 R16, R12.reuse, R10, R16 ;  /* 0x0000000a0c10723c */ /* 0x044fec0000041810 */
[----:B----4-:R-:W-:Y:S06]  /*8f040*/  HMMA.16816.F32.BF16 R4, R12, R22, R4 ;  /* 0x000000160c04723c */ /* 0x010fec0000041804 */
[----:B------:R0:W-:Y:S04]  /*8f050*/  STL.64 [R1+0x9560], R22 ;  /* 0x0095601601007387 */ /* 0x0001e80000100a00 */
[----:B------:R-:W2:-:S13]  /*8f060*/  LDL.LU R20, [R1+0xed0] ;  /* 0x000ed00001147983 */ /* 0x000e9a0000300800 */
[----:B------:R-:W-:Y:S04]  /*8f070*/  STL.64 [R1+0x460], R4 ;  /* 0x0004600401007387 */ /* 0x000fe80000100a00 */
[----:B------:R-:W-:Y:S04]  /*8f080*/  STL.64 [R1+0x468], R6 ;  /* 0x0004680601007387 */ /* 0x000fe80000100a00 */
[----:B------:R-:W1:Y:S04]  /*8f090*/  LDSM.16.MT88.4 R4, [R3+UR4+0x6100] ;  /* 0x006100040304783b */ /* 0x000e680008004200 */
[----:B------:R-:W2:Y:S04]  /*8f0a0*/  LDL.LU R21, [R1+0xed4] ;  /* 0x000ed40001157983 */ /* 0x000ea80000300800 */
[----:B0-----:R-:W2:Y:S04]  /*8f0b0*/  LDL.LU R22, [R1+0xed8] ;  /* 0x000ed80001167983 */ /* 0x001ea80000300800 */
[----:B------:R-:W2:Y:S04]  /*8f0c0*/  LDL.LU R23, [R1+0xedc] ;  /* 0x000edc0001177983 */ /* 0x000ea80000300800 */
[----:B------:R-:W-:Y:S04]  /*8f0d0*/  STL [R1+0x94c0], R3 ;  /* 0x0094c00301007387 */ /* 0x000fe80000100800 */
[----:B-1----:R-:W-:Y:S04]  /*8f0e0*/  STL.64 [R1+0x93b8], R6 ;  /* 0x0093b80601007387 */ /* 0x002fe80000100a00 */
[----:B------:R0:W-:Y:S04]  /*8f0f0*/  STL.64 [R1+0x93b0], R4 ;  /* 0x0093b00401007387 */ /* 0x0001e80000100a00 */
[----:B------:R-:W-:Y:S04]  /*8f100*/  STL.64 [R1+0xf00], R16 ;  /* 0x000f001001007387 */ /* 0x000fe80000100a00 */
[----:B------:R1:W-:Y:S01]  /*8f110*/  STL.64 [R1+0xf08], R18 ;  /* 0x000f081201007387 */ /* 0x0003e20000100a00 */
[----:B0-----:R-:W-:-:S02]  /*8f120*/  IMAD.MOV.U32 R5, RZ, RZ, R10 ;  /* 0x000000ffff057224 */ /* 0x001fc400078e000a */
[----:B------:R-:W-:Y:S01]  /*8f130*/  IMAD.MOV.U32 R4, RZ, RZ, R11 ;  /* 0x000000ffff047224 */ /* 0x000fe200078e000b */
[----:B-1----:R-:W4:Y:S04]  /*8f140*/  LDL.LU.64 R18, [R1+0x95f0] ;  /* 0x0095f00001127983 */ /* 0x002f280000300a00 */
[----:B------:R-:W4:Y:S04]  /*8f150*/  LDL.LU.64 R16, [R1+0x95e8] ;  /* 0x0095e80001107983 */ /* 0x000f280000300a00 */
[----:B------:R-:W4:Y:S01]  /*8f160*/  LDL.LU.64 R10, [R1+0x95e0] ;  /* 0x0095e000010a7983 */ /* 0x000f220000300a00 */
[----:B------:R-:W-:-:S02]  /*8f170*/  IMAD.MOV.U32 R6, RZ, RZ, R9 ;  /* 0x000000ffff067224 */ /* 0x000fc400078e0009 */
[----:B------:R-:W-:Y:S01]  /*8f180*/  IMAD.MOV.U32 R7, RZ, RZ, R8 ;  /* 0x000000ffff077224 */ /* 0x000fe200078e0008 */
[----:B------:R-:W-:Y:S04]  /*8f190*/  STL [R1+0x94c8], R4 ;  /* 0x0094c80401007387 */ /* 0x000fe80000100800 */
[----:B------:R-:W-:Y:S04]  /*8f1a0*/  STL [R1+0x94c4], R5 ;  /* 0x0094c40501007387 */ /* 0x000fe80000100800 */
[----:B------:R0:W-:Y:S04]  /*8f1b0*/  STL.64 [R1+0x95b8], R6 ;  /* 0x0095b80601007387 */ /* 0x0001e80000100a00 */
[----:B0-----:R-:W3:Y:S01]  /*8f1c0*/  LDL.64 R6, [R1+0x198] ;  /* 0x0001980001067983 */ /* 0x001ee20000100a00 */
[----:B----4-:R-:W-:Y:S03]  /*8f1d0*/  HMMA.16816.F32.BF16 R8, R12, R10, R16 ;  /* 0x0000000a0c08723c */ /* 0x010fe60000041810 */
[----:B------:R-:W4:-:S15]  /*8f1e0*/  LDL.LU.64 R18, [R1+0x95d8] ;  /* 0x0095d80001127983 */ /* 0x000f1e0000300a00 */
[----:B------:R-:W-:-:S05]  /*8f1f0*/  NOP ;  /* 0x0000000000007918 */ /* 0x000fca0000000000 */
[----:B------:R-:W-:Y:S04]  /*8f200*/  STL.64 [R1+0xef0], R8 ;  /* 0x000ef00801007387 */ /* 0x000fe80000100a00 */
[----:B------:R0:W-:Y:S04]  /*8f210*/  STL.64 [R1+0xef8], R10 ;  /* 0x000ef80a01007387 */ /* 0x0001e80000100a00 */
[----:B0-----:R-:W2:Y:S04]  /*8f220*/  LDL.LU.64 R10, [R1+0x95d0] ;  /* 0x0095d000010a7983 */ /* 0x001ea80000300a00 */
[----:B------:R-:W2:Y:S01]  /*8f230*/  LDL.LU.64 R8, [R1+0x95c8] ;  /* 0x0095c80001087983 */ /* 0x000ea20000300a00 */
[----:B---3--:R-:W-:-:S02]  /*8f240*/  IMAD.MOV.U32 R17, RZ, RZ, R6 ;  /* 0x000000ffff117224 */ /* 0x008fc400078e0006 */
[----:B------:R-:W-:Y:S02]  /*8f250*/  IMAD.MOV.U32 R16, RZ, RZ, R7 ;  /* 0x000000ffff107224 */ /* 0x000fe400078e0007 */
[----:B------:R-:W-:Y:S02]  /*8f260*/  IMAD.MOV.U32 R29, RZ, RZ, R26 ;  /* 0x000000ffff1d7224 */ /* 0x000fe400078e001a */
[----:B------:R-:W-:Y:S01]  /*8f270*/  IMAD.MOV.U32 R28, RZ, RZ, R27 ;  /* 0x000000ffff1c7224 */ /* 0x000fe200078e001b */
[C---:B--2---:R-:W-:Y:S06]  /*8f280*/  HMMA.16816.F32.BF16 R8, R12.reuse, R6, R8 ;  /* 0x000000060c08723c */ /* 0x044fec0000041808 */
[----:B------:R-:W-:-:S15]  /*8f290*/  HMMA.16816.F32.BF16 R4, R12, R26, R20 ;  /* 0x0000001a0c04723c */ /* 0x000fde0000041814 */
[----:B------:R-:W-:-:S02]  /*8f2a0*/  NOP ;  /* 0x0000000000007918 */ /* 0x000fc40000000000 */
[----:B------:R0:W-:Y:S04]  /*8f2b0*/  STL.64 [R1+0xee0], R8 ;  /* 0x000ee00801007387 */ /* 0x0001e80000100a00 */
[----:B------:R-:W-:Y:S04]  /*8f2c0*/  STL.64 [R1+0xee8], R10 ;  /* 0x000ee80a01007387 */ /* 0x000fe80000100a00 */
[----:B0-----:R-:W2:Y:S04]  /*8f2d0*/  LDL.LU.64 R8, [R1+0x95c0] ;  /* 0x0095c00001087983 */ /* 0x001ea80000300a00 */
[----:B------:R-:W-:Y:S04]  /*8f2e0*/  STL [R1+0x94d0], R16 ;  /* 0x0094d01001007387 */ /* 0x000fe80000100800 */
[----:B------:R-:W-:Y:S04]  /*8f2f0*/  STL [R1+0x94cc], R17 ;  /* 0x0094cc1101007387 */ /* 0x000fe80000100800 */
[----:B----4-:R-:W-:Y:S04]  /*8f300*/  STL.64 [R1+0x95a0], R18 ;  /* 0x0095a01201007387 */ /* 0x010fe80000100a00 */
[----:B------:R-:W-:Y:S04]  /*8f310*/  STL.64 [R1+0xed0], R4 ;  /* 0x000ed00401007387 */ /* 0x000fe80000100a00 */
[----:B------:R-:W-:Y:S04]  /*8f320*/  STL.64 [R1+0xed8], R6 ;  /* 0x000ed80601007387 */ /* 0x000fe80000100a00 */
[----:B------:R-:W3:Y:S04]  /*8f330*/  LDL.LU R24, [R1+0xe40] ;  /* 0x000e400001187983 */ /* 0x000ee80000300800 */
[----:B------:R-:W3:Y:S04]  /*8f340*/  LDL.LU R25, [R1+0xe44] ;  /* 0x000e440001197983 */ /* 0x000ee80000300800 */
[----:B------:R-:W4:Y:S04]  /*8f350*/  LDL.LU R26, [R1+0xe48] ;  /* 0x000e4800011a7983 */ /* 0x000f280000300800 */
[----:B------:R-:W4:Y:S04]  /*8f360*/  LDL.LU R27, [R1+0xe4c] ;  /* 0x000e4c00011b7983 */ /* 0x000f280000300800 */
[----:B----4-:R2:W-:Y:S04]  /*8f370*/  STL.64 [R1+0x9510], R26 ;  /* 0x0095101a01007387 */ /* 0x0105e80000100a00 */
[----:B---3--:R-:W-:Y:S01]  /*8f380*/  STL.64 [R1+0x9508], R24 ;  /* 0x0095081801007387 */ /* 0x008fe20000100a00 */
[----:B--2---:R-:W-:-:S02]  /*8f390*/  IMAD.MOV.U32 R26, RZ, RZ, R9 ;  /* 0x000000ffff1a7224 */ /* 0x004fc400078e0009 */
[----:B------:R-:W-:-:S05]  /*8f3a0*/  IMAD.MOV.U32 R27, RZ, RZ, R8 ;  /* 0x000000ffff1b7224 */ /* 0x000fca00078e0008 */
        /* <DEDUP_REMOVED lines=10> */
[----:B----4-:R-:W-:Y:S01]  /*8f450*/  STL.64 [R1+0x9568], R20 ;  /* 0x0095681401007387 */ /* 0x010fe20000100a00 */
[----:B0-----:R-:W-:-:S02]  /*8f460*/  IMAD.MOV.U32 R22, RZ, RZ, R2 ;  /* 0x000000ffff167224 */ /* 0x001fc400078e0002 */
[----:B------:R-:W-:-:S05]  /*8f470*/  IMAD.MOV.U32 R23, RZ, RZ, R0 ;  /* 0x000000ffff177224 */ /* 0x000fca00078e0000 */
[----:B------:R0:W-:Y:S04]  /*8f480*/  STL.64 [R1+0x9580], R22 ;  /* 0x0095801601007387 */ /* 0x0001e80000100a00 */
[----:B0-----:R-:W2:Y:S04]  /*8f490*/  LDL.64 R22, [R1+0x158] ;  /* 0x0001580001167983 */ /* 0x001ea80000100a00 */
[----:B--2---:R-:W-:Y:S04]  /*8f4a0*/  STL.64 [R1+0x9598], R22 ;  /* 0x0095981601007387 */ /* 0x004fe80000100a00 */
[----:B------:R-:W2:Y:S04]  /*8f4b0*/  LDL.64 R26, [R1+0x118] ;  /* 0x00011800011a7983 */ /* 0x000ea80000100a00 */
[----:B--2---:R0:W-:Y:S04]  /*8f4c0*/  STL.64 [R1+0x9540], R26 ;  /* 0x0095401a01007387 */ /* 0x0041e80000100a00 */
[----:B0-----:R-:W2:Y:S04]  /*8f4d0*/  LDL.64 R26, [R1+0x128] ;  /* 0x00012800011a7983 */ /* 0x001ea80000100a00 */
[----:B--2---:R0:W-:Y:S04]  /*8f4e0*/  STL.64 [R1+0x9558], R26 ;  /* 0x0095581a01007387 */ /* 0x0041e80000100a00 */
[----:B0-----:R-:W2:Y:S04]  /*8f4f0*/  LDL.64 R26, [R1+0x138] ;  /* 0x00013800011a7983 */ /* 0x001ea80000100a00 */
[----:B--2---:R0:W-:Y:S04]  /*8f500*/  STL.64 [R1+0x9578], R26 ;  /* 0x0095781a01007387 */ /* 0x0041e80000100a00 */
[----:B------:R-:W2:Y:S04]  /*8f510*/  LDL.LU R24, [R1+0xe90] ;  /* 0x000e900001187983 */ /* 0x000ea80000300800 */
[----:B------:R-:W2:Y:S04]  /*8f520*/  LDL.LU R25, [R1+0xe94] ;  /* 0x000e940001197983 */ /* 0x000ea80000300800 */
[----:B0-----:R-:W4:Y:S04]  /*8f530*/  LDL.LU R26, [R1+0xe98] ;  /* 0x000e9800011a7983 */ /* 0x001f280000300800 */
[----:B------:R-:W4:Y:S04]  /*8f540*/  LDL.LU R27, [R1+0xe9c] ;  /* 0x000e9c00011b7983 */ /* 0x000f280000300800 */
[----:B------:R-:W3:Y:S04]  /*8f550*/  LDL.LU R16, [R1+0xeb0] ;  /* 0x000eb00001107983 */ /* 0x000ee80000300800 */
[----:B------:R-:W3:Y:S04]  /*8f560*/  LDL.LU R17, [R1+0xeb4] ;  /* 0x000eb40001117983 */ /* 0x000ee80000300800 */
[----:B------:R-:W2:Y:S04]  /*8f570*/  LDL.LU R18, [R1+0xeb8] ;  /* 0x000eb80001127983 */ /* 0x000ea80000300800 */
[----:B------:R-:W2:Y:S04]  /*8f580*/  LDL.LU R19, [R1+0xebc] ;  /* 0x000ebc0001137983 */ /* 0x000ea80000300800 */
[----:B------:R-:W4:Y:S04]  /*8f590*/  LDL.LU R4, [R1+0xec0] ;  /* 0x000ec00001047983 */ /* 0x000f280000300800 */
[----:B------:R-:W4:Y:S04]  /*8f5a0*/  LDL.LU R5, [R1+0xec4] ;  /* 0x000ec40001057983 */ /* 0x000f280000300800 */
[----:B------:R-:W4:Y:S04]  /*8f5b0*/  LDL.LU R6, [R1+0xec8] ;  /* 0x000ec80001067983 */ /* 0x000f280000300800 */
[----:B------:R-:W4:Y:S04]  /*8f5c0*/  LDL.LU R7, [R1+0xecc] ;  /* 0x000ecc0001077983 */ /* 0x000f280000300800 */
[----:B--2---:R0:W-:Y:S04]  /*8f5d0*/  STL.64 [R1+0x95b0], R18 ;  /* 0x0095b01201007387 */ /* 0x0041e80000100a00 */
[----:B---3--:R-:W-:Y:S04]  /*8f5e0*/  STL.64 [R1+0x95a8], R16 ;  /* 0x0095a81001007387 */ /* 0x008fe80000100a00 */
[----:B------:R-:W2:Y:S04]  /*8f5f0*/  LDL.64 R22, [R1+0x168] ;  /* 0x0001680001167983 */ /* 0x000ea80000100a00 */
[----:B0-----:R-:W3:Y:S04]  /*8f600*/  LDL.64 R18, [R1+0x178] ;  /* 0x0001780001127983 */ /* 0x001ee80000100a00 */
[----:B----4-:R-:W-:Y:S04]  /*8f610*/  STL.64 [R1+0x9590], R26 ;  /* 0x0095901a01007387 */ /* 0x010fe80000100a00 */
[----:B------:R0:W-:Y:S04]  /*8f620*/  STL.64 [R1+0x9588], R24 ;  /* 0x0095881801007387 */ /* 0x0001e80000100a00 */
        /* <DEDUP_REMOVED lines=27> */
[----:B------:R1:W-:Y:S01]  /*8f7e0*/  STL.64 [R1+0xec8], R6 ;  /* 0x000ec80601007387 */ /* 0x0003e20000100a00 */
[----:B0-----:R-:W-:-:S03]  /*8f7f0*/  MOV R5, R18 ;  /* 0x0000001200057202 */ /* 0x001fc60000000f00 */
[----:B-1----:R-:W3:Y:S04]  /*8f800*/  LDL.LU.64 R6, [R1+0x95b8] ;  /* 0x0095b80001067983 */ /* 0x002ee80000300a00 */
[----:B------:R-:W4:Y:S04]  /*8f810*/  LDL.LU.64 R18, [R1+0x95b0] ;  /* 0x0095b00001127983 */ /* 0x000f280000300a00 */
[----:B------:R-:W4:Y:S04]  /*8f820*/  LDL.LU.64 R16, [R1+0x95a8] ;  /* 0x0095a80001107983 */ /* 0x000f280000300a00 */
[----:B------:R-:W-:Y:S01]  /*8f830*/  STL [R1+0x94dc], R5 ;  /* 0x0094dc0501007387 */ /* 0x000fe20000100800 */
        /* <DEDUP_REMOVED lines=67> */
[----:B------:R-:W-:Y:S04]  /*8fc70*/  STL.64 [R1+0x9498], R18 ;  /* 0x0094981201007387 */ /* 0x000fe80000100a00 */
        /* <DEDUP_REMOVED lines=15> */
[----:B------:R0:W-:Y:S04]  /*8fd70*/  STL.64 [R1+0x93c0], R26 ;  /* 0x0093c01a01007387 */ /* 0x0001e80000100a00 */
[----:B0-----:R-:W4:Y:S04]  /*8fd80*/  LDL.64 R26, [R1+0x108] ;  /* 0x00010800011a7983 */ /* 0x001f280000100a00 */
[----:B----4-:R0:W-:Y:S04]  /*8fd90*/  STL.64 [R1+0x93d0], R26 ;  /* 0x0093d01a01007387 */ /* 0x0101e80000100a00 */
[----:B------:R-:W4:Y:S04]  /*8fda0*/  LDL.LU R24, [R1+0xb30] ;  /* 0x000b300001187983 */ /* 0x000f280000300800 */
[----:B------:R-:W4:Y:S04]  /*8fdb0*/  LDL.LU R25, [R1+0xb34] ;  /* 0x000b340001197983 */ /* 0x000f280000300800 */
[----:B0-----:R-:W2:Y:S04]  /*8fdc0*/  LDL.LU R26, [R1+0xb38] ;  /* 0x000b3800011a7983 */ /* 0x001ea80000300800 */
[----:B------:R-:W2:Y:S01]  /*8fdd0*/  LDL.LU R27, [R1+0xb3c] ;  /* 0x000b3c00011b7983 */ /* 0x000ea20000300800 */
[----:B---3--:R-:W-:Y:S03]  /*8fde0*/  HMMA.16816.F32.BF16 R12, R8, R22, R12 ;  /* 0x00000016080c723c */ /* 0x008fe6000004180c */
[----:B--2---:R0:W-:Y:S04]  /*8fdf0*/  STL.64 [R1+0x93e0], R26 ;  /* 0x0093e01a01007387 */ /* 0x0041e80000100a00 */
[----:B----4-:R-:W-:Y:S01]  /*8fe00*/  STL.64 [R1+0x93d8], R24 ;  /* 0x0093d81801007387 */ /* 0x010fe20000100a00 */
[----:B0-----:R-:W-:-:S02]  /*8fe10*/  IMAD.MOV.U32 R26, RZ, RZ, R5 ;  /* 0x000000ffff1a7224 */ /* 0x001fc400078e0005 */
[----:B------:R-:W-:Y:S01]  /*8fe20*/  IMAD.MOV.U32 R27, RZ, RZ, R28 ;  /* 0x000000ffff1b7224 */ /* 0x000fe200078e001c */
[----:B------:R-:W2:Y:S04]  /*8fe30*/  LDL.LU R5, [R1+0x94dc] ;  /* 0x0094dc0001057983 */ /* 0x000ea80000300800 */
[----:B------:R-:W3:Y:S04]  /*8fe40*/  LDL.LU R28, [R1+0x94d8] ;  /* 0x0094d800011c7983 */ /* 0x000ee80000300800 */
[----:B------:R0:W-:Y:S04]  /*8fe50*/  STL.64 [R1+0x93f8], R26 ;  /* 0x0093f81a01007387 */ /* 0x0001e80000100a00 */
[----:B------:R-:W-:Y:S04]  /*8fe60*/  STL.64 [R1+0x3b0], R12 ;  /* 0x0003b00c01007387 */ /* 0x000fe80000100a00 */
[----:B------:R-:W-:Y:S01]  /*8fe70*/  STL.64 [R1+0x3b8], R14 ;  /* 0x0003b80e01007387 */ /* 0x000fe20000100a00 */
[----:B0-----:R-:W-:-:S02]  /*8fe80*/  IMAD.MOV.U32 R26, RZ, RZ, R21 ;  /* 0x000000ffff1a7224 */ /* 0x001fc400078e0015 */
[----:B------:R-:W-:-:S05]  /*8fe90*/  IMAD.MOV.U32 R27, RZ, RZ, R20 ;  /* 0x000000ffff1b7224 */ /* 0x000fca00078e0014 */
[----:B------:R-:W-:Y:S04]  /*8fea0*/  STL.64 [R1+0x9410], R26 ;  /* 0x0094101a01007387 */ /* 0x000fe80000100a00 */
[----:B------:R0:W-:Y:S04]  /*8feb0*/  STL.64 [R1+0x93a8], R22 ;  /* 0x0093a81601007387 */ /* 0x0001e80000100a00 */
[----:B------:R-:W4:Y:S04]  /*8fec0*/  LDL.LU R20, [R1+0xb20] ;  /* 0x000b200001147983 */ /* 0x000f280000300800 */
[----:B------:R-:W4:Y:S04]  /*8fed0*/  LDL.LU R21, [R1+0xb24] ;  /* 0x000b240001157983 */ /* 0x000f280000300800 */
[----:B0-----:R-:W3:Y:S04]  /*8fee0*/  LDL.LU R22, [R1+0xb28] ;  /* 0x000b280001167983 */ /* 0x001ee80000300800 */
[----:B------:R-:W3:Y:S04]  /*8fef0*/  LDL.LU R23, [R1+0xb2c] ;  /* 0x000b2c0001177983 */ /* 0x000ee80000300800 */
[----:B------:R-:W4:Y:S01]  /*8ff00*/  LDL.64 R26, [R1+0x148] ;  /* 0x00014800011a7983 */ /* 0x000f220000100a00 */
[----:B------:R-:W-:-:S02]  /*8ff10*/  IMAD.MOV.U32 R7, RZ, RZ, R3 ;  /* 0x000000ffff077224 */ /* 0x000fc400078e0003 */
[----:B--2---:R-:W-:Y:S01]  /*8ff20*/  IMAD.MOV.U32 R6, RZ, RZ, R5 ;  /* 0x000000ffff067224 */ /* 0x004fe200078e0005 */
[----:B----4-:R0:W-:Y:S02]  /*8ff30*/  STL.64 [R1+0x9428], R26 ;  /* 0x0094281a01007387 */ /* 0x0101e40000100a00 */
[----:B0-----:R-:W-:Y:S01]  /*8ff40*/  IMAD.MOV.U32 R26, RZ, RZ, R29 ;  /* 0x000000ffff1a7224 */ /* 0x001fe200078e001d */
[----:B------:R-:W-:Y:S01]  /*8ff50*/  MOV R27, R16 ;  /* 0x00000010001b7202 */ /* 0x000fe20000000f00 */
[----:B------:R-:W2:Y:S04]  /*8ff60*/  LDL.LU R29, [R1+0x94d4] ;  /* 0x0094d400011d7983 */ /* 0x000ea80000300800 */
[----:B------:R-:W4:Y:S04]  /*8ff70*/  LDL.LU R16, [R1+0x94d0] ;  /* 0x0094d00001107983 */ /* 0x000f280000300800 */
[----:B------:R0:W-:Y:S04]  /*8ff80*/  STL.64 [R1+0x9440], R26 ;  /* 0x0094401a01007387 */ /* 0x0001e80000100a00 */
[----:B---3--:R-:W-:Y:S04]  /*8ff90*/  STL.64 [R1+0x93f0], R22 ;  /* 0x0093f01601007387 */ /* 0x008fe80000100a00 */
[----:B------:R1:W-:Y:S01]  /*8ffa0*/  STL.64 [R1+0x93e8], R20 ;  /* 0x0093e81401007387 */ /* 0x0003e20000100a00 */
[----:B0-----:R-:W-:-:S02]  /*8ffb0*/  IMAD.MOV.U32 R26, RZ, RZ, R17 ;  /* 0x000000ffff1a7224 */ /* 0x001fc400078e0011 */
[----:B------:R-:W-:Y:S01]  /*8ffc0*/  IMAD.MOV.U32 R27, RZ, RZ, R4 ;  /* 0x000000ffff1b7224 */ /* 0x000fe200078e0004 */
[----:B-1----:R-:W3:Y:S04]  /*8ffd0*/  LDL.LU R20, [R1+0xb40] ;  /* 0x000b400001147983 */ /* 0x002ee80000300800 */
[----:B------:R-:W3:Y:S04]  /*8ffe0*/  LDL.LU R21, [R1+0xb44] ;  /* 0x000b440001157983 */ /* 0x000ee80000300800 */
[----:B------:R-:W3:Y:S04]  /*8fff0*/  LDL.LU R22, [R1+0xb48] ;  /* 0x000b480001167983 */ /* 0x000ee80000300800 */
[----:B------:R-:W3:Y:S04]  /*90000*/  LDL.LU R23, [R1+0xb4c] ;  /* 0x000b4c0001177983 */ /* 0x000ee80000300800 */
[----:B------:R-:W4:Y:S04]  /*90010*/  LDL.LU R17, [R1+0x94cc] ;  /* 0x0094cc0001117983 */ /* 0x000f280000300800 */
[----:B------:R-:W3:Y:S04]  /*90020*/  LDL.LU R4, [R1+0x94c8] ;  /* 0x0094c80001047983 */ /* 0x000ee80000300800 */
[----:B------:R0:W-:Y:S04]  /*90030*/  STL.64 [R1+0x9458], R26 ;  /* 0x0094581a01007387 */ /* 0x0001e80000100a00 */
[----:B------:R-:W3:Y:S04]  /*90040*/  LDL.LU R5, [R1+0x94c4] ;  /* 0x0094c40001057983 */ /* 0x000ee80000300800 */
[----:B------:R-:W4:Y:S04]  /*90050*/  LDL.LU R3, [R1+0x94c0] ;  /* 0x0094c00001037983 */ /* 0x000f280000300800 */
[----:B------:R1:W-:Y:S04]  /*90060*/  STL.64 [R1+0x9460], R6 ;  /* 0x0094600601007387 */ /* 0x0003e80000100a00 */
[----:B------:R-:W3:Y:S04]  /*90070*/  LDL.LU R24, [R1+0xb90] ;  /* 0x000b900001187983 */ /* 0x000ee80000300800 */
[----:B------:R-:W3:Y:S04]  /*90080*/  LDL.LU R25, [R1+0xb94] ;  /* 0x000b940001197983 */ /* 0x000ee80000300800 */
[----:B0-----:R-:W3:Y:S04]  /*90090*/  LDL.LU R26, [R1+0xb98] ;  /* 0x000b9800011a7983 */ /* 0x001ee80000300800 */
[----:B------:R-:W3:Y:S01]  /*900a0*/  LDL.LU R27, [R1+0xb9c] ;  /* 0x000b9c00011b7983 */ /* 0x000ee20000300800 */
[----:B-1----:R-:W-:-:S02]  /*900b0*/  IMAD.MOV.U32 R7, RZ, RZ, R28 ;  /* 0x000000ffff077224 */ /* 0x002fc400078e001c */
[----:B--2---:R-:W-:Y:S01]  /*900c0*/  IMAD.MOV.U32 R6, RZ, RZ, R29 ;  /* 0x000000ffff067224 */ /* 0x004fe200078e001d */
[----:B----4-:R-:W0:Y:S04]  /*900d0*/  LDSM.16.MT88.4 R12, [R3+UR4+0x6180] ;  /* 0x00618004030c783b */ /* 0x010e280008004200 */
[----:B---3--:R-:W-:Y:S04]  /*900e0*/  STL.64 [R1+0x9470], R26 ;  /* 0x0094701a01007387 */ /* 0x008fe80000100a00 */
[----:B------:R1:W-:Y:S04]  /*900f0*/  STL.64 [R1+0x9468], R24 ;  /* 0x0094681801007387 */ /* 0x0003e80000100a00 */
[----:B------:R2:W-:Y:S04]  /*90100*/  STL.64 [R1+0x9478], R6 ;  /* 0x0094780601007387 */ /* 0x0005e80000100a00 */
[----:B-1----:R-:W3:Y:S04]  /*90110*/  LDL.LU R24, [R1+0xba0] ;  /* 0x000ba00001187983 */ /* 0x002ee80000300800 */
[----:B------:R-:W3:Y:S04]  /*90120*/  LDL.LU R25, [R1+0xba4] ;  /* 0x000ba40001197983 */ /* 0x000ee80000300800 */
[----:B------:R-:W4:Y:S04]  /*90130*/  LDL.LU R26, [R1+0xba8] ;  /* 0x000ba800011a7983 */ /* 0x000f280000300800 */
[----:B------:R-:W4:Y:S01]  /*90140*/  LDL.LU R27, [R1+0xbac] ;  /* 0x000bac00011b7983 */ /* 0x000f220000300800 */
[----:B--2---:R-:W-:-:S02]  /*90150*/  IMAD.MOV.U32 R6, RZ, RZ, R17 ;  /* 0x000000ffff067224 */ /* 0x004fc400078e0011 */
[----:B------:R-:W-:Y:S01]  /*90160*/  IMAD.MOV.U32 R7, RZ, RZ, R16 ;  /* 0x000000ffff077224 */ /* 0x000fe200078e0010 */
[----:B----4-:R-:W-:Y:S04]  /*90170*/  STL.64 [R1+0x9488], R26 ;  /* 0x0094881a01007387 */ /* 0x010fe80000100a00 */
[----:B---3--:R1:W-:Y:S04]  /*90180*/  STL.64 [R1+0x9480], R24 ;  /* 0x0094801801007387 */ /* 0x0083e80000100a00 */
[----:B------:R-:W-:Y:S04]  /*90190*/  STL.64 [R1+0x9490], R6 ;  /* 0x0094900601007387 */ /* 0x000fe80000100a00 */
[----:B-1----:R-:W2:Y:S04]  /*901a0*/  LDL.LU R24, [R1+0xbb0] ;  /* 0x000bb00001187983 */ /* 0x002ea80000300800 */
[----:B------:R-:W2:Y:S04]  /*901b0*/  LDL.LU R25, [R1+0xbb4] ;  /* 0x000bb40001197983 */ /* 0x000ea80000300800 */
[----:B------:R-:W3:Y:S04]  /*901c0*/  LDL.LU R26, [R1+0xbb8] ;  /* 0x000bb800011a7983 */ /* 0x000ee80000300800 */
[----:B------:R-:W3:Y:S04]  /*901d0*/  LDL.LU R27, [R1+0xbbc] ;  /* 0x000bbc00011b7983 */ /* 0x000ee80000300800 */
[----:B---3--:R-:W-:Y:S04]  /*901e0*/  STL.64 [R1+0x94a8], R26 ;  /* 0x0094a81a01007387 */ /* 0x008fe80000100a00 */
[----:B--2---:R-:W-:Y:S04]  /*901f0*/  STL.64 [R1+0x94a0], R24 ;  /* 0x0094a01801007387 */ /* 0x004fe80000100a00 */
[----:B------:R-:W2:Y:S04]  /*90200*/  LDL.LU R16, [R1+0xbc0] ;  /* 0x000bc00001107983 */ /* 0x000ea80000300800 */
[----:B------:R-:W2:Y:S04]  /*90210*/  LDL.LU R17, [R1+0xbc4] ;  /* 0x000bc40001117983 */ /* 0x000ea80000300800 */
[----:B------:R-:W3:Y:S04]  /*90220*/  LDL.LU R18, [R1+0xbc8] ;  /* 0x000bc80001127983 */ /* 0x000ee80000300800 */
[----:B------:R-:W3:Y:S04]  /*90230*/  LDL.LU R19, [R1+0xbcc] ;  /* 0x000bcc0001137983 */ /* 0x000ee80000300800 */
[----:B---3--:R-:W-:Y:S04]  /*90240*/  STL.64 [R1+0x94b8], R18 ;  /* 0x0094b81201007387 */ /* 0x008fe80000100a00 */
[----:B--2---:R1:W-:Y:S04]  /*90250*/  STL.64 [R1+0x94b0], R16 ;  /* 0x0094b01001007387 */ /* 0x0043e80000100a00 */
[----:B-1----:R-:W2:Y:S04]  /*90260*/  LDL.LU R16, [R1+0xbd0] ;  /* 0x000bd00001107983 */ /* 0x002ea80000300800 */
[----:B------:R-:W2:Y:S04]  /*90270*/  LDL.LU R17, [R1+0xbd4] ;  /* 0x000bd40001117983 */ /* 0x000ea80000300800 */
[----:B------:R-:W2:Y:S04]  /*90280*/  LDL.LU R18, [R1+0xbd8] ;  /* 0x000bd80001127983 */ /* 0x000ea80000300800 */
[----:B------:R-:W2:Y:S04]  /*90290*/  LDL.LU R19, [R1+0xbdc] ;  /* 0x000bdc0001137983 */ /* 0x000ea80000300800 */
[----:B------:R-:W3:Y:S04]  /*902a0*/  LDL.64 R6, [R1+0x1a8] ;  /* 0x0001a80001067983 */ /* 0x000ee80000100a00 */
[----:B------:R-:W-:Y:S04]  /*902b0*/  STL.64 [R1+0x9408], R22 ;  /* 0x0094081601007387 */ /* 0x000fe80000100a00 */
[----:B------:R1:W-:Y:S04]  /*902c0*/  STL.64 [R1+0x9400], R20 ;  /* 0x0094001401007387 */ /* 0x0003e80000100a00 */
[----:B-1----:R-:W4:Y:S04]  /*902d0*/  LDL.LU R20, [R1+0xb50] ;  /* 0x000b500001147983 */ /* 0x002f280000300800 */
[----:B------:R-:W4:Y:S04]  /*902e0*/  LDL.LU R21, [R1+0xb54] ;  /* 0x000b540001157983 */ /* 0x000f280000300800 */
[----:B------:R-:W2:Y:S04]  /*902f0*/  LDL.LU R22, [R1+0xb58] ;  /* 0x000b580001167983 */ /* 0x000ea80000300800 */
[----:B------:R-:W2:Y:S04]  /*90300*/  LDL.LU R23, [R1+0xb5c] ;  /* 0x000b5c0001177983 */ /* 0x000ea80000300800 */
[----:B--2---:R-:W-:Y:S04]  /*90310*/  STL.64 [R1+0x9420], R22 ;  /* 0x0094201601007387 */ /* 0x004fe80000100a00 */
[----:B----4-:R1:W-:Y:S04]  /*90320*/  STL.64 [R1+0x9418], R20 ;  /* 0x0094181401007387 */ /* 0x0103e80000100a00 */
[----:B-1----:R-:W2:Y:S04]  /*90330*/  LDL.LU R20, [R1+0xb60] ;  /* 0x000b600001147983 */ /* 0x002ea80000300800 */
[----:B------:R-:W2:Y:S04]  /*90340*/  LDL.LU R21, [R1+0xb64] ;  /* 0x000b640001157983 */ /* 0x000ea80000300800 */
[----:B------:R-:W4:Y:S04]  /*90350*/  LDL.LU R22, [R1+0xb68] ;  /* 0x000b680001167983 */ /* 0x000f280000300800 */
[----:B------:R-:W4:Y:S04]  /*90360*/  LDL.LU R23, [R1+0xb6c] ;  /* 0x000b6c0001177983 */ /* 0x000f280000300800 */
[----:B----4-:R-:W-:Y:S04]  /*90370*/  STL.64 [R1+0x9438], R22 ;  /* 0x0094381601007387 */ /* 0x010fe80000100a00 */
[----:B--2---:R1:W-:Y:S04]  /*90380*/  STL.64 [R1+0x9430], R20 ;  /* 0x0094301401007387 */ /* 0x0043e80000100a00 */
[----:B-1----:R-:W2:Y:S04]  /*90390*/  LDL.LU R20, [R1+0xb70] ;  /* 0x000b700001147983 */ /* 0x002ea80000300800 */
[----:B------:R-:W2:Y:S04]  /*903a0*/  LDL.LU R21, [R1+0xb74] ;  /* 0x000b740001157983 */ /* 0x000ea80000300800 */
[----:B------:R-:W4:Y:S04]  /*903b0*/  LDL.LU R22, [R1+0xb78] ;  /* 0x000b780001167983 */ /* 0x000f280000300800 */
[----:B------:R-:W4:Y:S01]  /*903c0*/  LDL.LU R23, [R1+0xb7c] ;  /* 0x000b7c0001177983 */ /* 0x000f220000300800 */
[----:B------:R-:W-:-:S02]  /*903d0*/  IMAD.MOV.U32 R26, RZ, RZ, R5 ;  /* 0x000000ffff1a7224 */ /* 0x000fc400078e0005 */
[----:B------:R-:W-:-:S07]  /*903e0*/  IMAD.MOV.U32 R27, RZ, RZ, R4 ;  /* 0x000000ffff1b7224 */ /* 0x000fce00078e0004 */
[----:B------:R-:W-:Y:S01]  /*903f0*/  HMMA.16816.F32.BF16 R24, R8, R26, R16 ;  /* 0x0000001a0818723c */ /* 0x000fe20000041810 */
[----:B----4-:R-:W-:Y:S04]  /*90400*/  STL.64 [R1+0x9450], R22 ;  /* 0x0094501601007387 */ /* 0x010fe80000100a00 */
[----:B--2---:R1:W-:Y:S04]  /*90410*/  STL.64 [R1+0x9448], R20 ;  /* 0x0094481401007387 */ /* 0x0043e80000100a00 */
[----:B-1----:R-:W2:Y:S04]  /*90420*/  LDL.LU R20, [R1+0xb80] ;  /* 0x000b800001147983 */ /* 0x002ea80000300800 */
[----:B------:R-:W2:Y:S04]  /*90430*/  LDL.LU R21, [R1+0xb84] ;  /* 0x000b840001157983 */ /* 0x000ea80000300800 */
[----:B------:R-:W2:Y:S04]  /*90440*/  LDL.LU R22, [R1+0xb88] ;  /* 0x000b880001167983 */ /* 0x000ea80000300800 */
[----:B------:R-:W2:Y:S04]  /*90450*/  LDL.LU R23, [R1+0xb8c] ;  /* 0x000b8c0001177983 */ /* 0x000ea80000300800 */
[----:B0-----:R-:W-:Y:S04]  /*90460*/  STL.64 [R1+0x92a8], R14 ;  /* 0x0092a80e01007387 */ /* 0x001fe80000100a00 */
[----:B------:R-:W-:Y:S04]  /*90470*/  STL.64 [R1+0x92a0], R12 ;  /* 0x0092a00c01007387 */ /* 0x000fe80000100a00 */
[----:B------:R-:W4:Y:S04]  /*90480*/  LDL.LU.64 R18, [R1+0x94b8] ;  /* 0x0094b80001127983 */ /* 0x000f280000300a00 */
[----:B------:R-:W4:Y:S04]  /*90490*/  LDL.LU.64 R16, [R1+0x94b0] ;  /* 0x0094b00001107983 */ /* 0x000f280000300a00 */
[----:B------:R-:W-:Y:S04]  /*904a0*/  STL.64 [R1+0xbd0], R24 ;  /* 0x000bd01801007387 */ /* 0x000fe80000100a00 */
[----:B------:R0:W-:Y:S01]  /*904b0*/  STL.64 [R1+0xbd8], R26 ;  /* 0x000bd81a01007387 */ /* 0x0001e20000100a00 */
[----:B---3--:R-:W-:-:S03]  /*904c0*/  IMAD.MOV.U32 R3, RZ, RZ, R7 ;  /* 0x000000ffff037224 */ /* 0x008fc600078e0007 */
[----:B0-----:R-:W3:Y:S04]  /*904d0*/  LDL.LU.64 R26, [R1+0x94a8] ;  /* 0x0094a800011a7983 */ /* 0x001ee80000300a00 */
[----:B------:R-:W3:Y:S01]  /*904e0*/  LDL.LU.64 R24, [R1+0x94a0] ;  /* 0x0094a00001187983 */ /* 0x000ee20000300a00 */
[----:B----4-:R-:W-:-:S15]  /*904f0*/  HMMA.16816.F32.BF16 R16, R8, R6, R16 ;  /* 0x000000060810723c */ /* 0x010fde0000041810 */
[----:B------:R-:W-:-:S08]  /*90500*/  NOP ;  /* 0x0000000000007918 */ /* 0x000fd00000000000 */
[----:B------:R0:W-:Y:S04]  /*90510*/  STL.64 [R1+0xbc0], R16 ;  /* 0x000bc01001007387 */ /* 0x0001e80000100a00 */
[----:B------:R1:W-:Y:S01]  /*90520*/  STL.64 [R1+0xbc8], R18 ;  /* 0x000bc81201007387 */ /* 0x0003e20000100a00 */
[----:B0-----:R-:W-:-:S03]  /*90530*/  IMAD.MOV.U32 R16, RZ, RZ, R6 ;  /* 0x000000ffff107224 */ /* 0x001fc600078e0006 */
[----:B-1----:R-:W4:Y:S04]  /*90540*/  LDL.LU.64 R18, [R1+0x9498] ;  /* 0x0094980001127983 */ /* 0x002f280000300a00 */
        /* <DEDUP_REMOVED lines=16> */
[----:B------:R-:W2:-:S15]  /*90650*/  LDL.LU.64 R26, [R1+0x9458] ;  /* 0x00945800011a7983 */ /* 0x000e9e0000300a00 */
[----:B------:R-:W-:-:S06]  /*90660*/  NOP ;  /* 0x0000000000007918 */ /* 0x000fcc0000000000 */
[----:B------:R0:W-:Y:S04]  /*90670*/  STL.64 [R1+0xb90], R4 ;  /* 0x000b900401007387 */ /* 0x0001e80000100a00 */
[----:B------:R1:W-:Y:S04]  /*90680*/  STL.64 [R1+0xb98], R6 ;  /* 0x000b980601007387 */ /* 0x0003e80000100a00 */
[----:B0-----:R-:W4:Y:S04]  /*90690*/  LDL.LU R4, [R1+0xb10] ;  /* 0x000b100001047983 */ /* 0x001f280000300800 */
[----:B------:R-:W4:Y:S04]  /*906a0*/  LDL.LU R5, [R1+0xb14] ;  /* 0x000b140001057983 */ /* 0x000f280000300800 */
[----:B-1----:R-:W4:Y:S04]  /*906b0*/  LDL.LU R6, [R1+0xb18] ;  /* 0x000b180001067983 */ /* 0x002f280000300800 */
[----:B------:R-:W4:Y:S01]  /*906c0*/  LDL.LU R7, [R1+0xb1c] ;  /* 0x000b1c0001077983 */ /* 0x000f220000300800 */
        /* <DEDUP_REMOVED lines=14> */
[----:B------:R-:W-:Y:S02]  /*907b0*/  IMAD.MOV.U32 R14, RZ, RZ, R2 ;  /* 0x000000ffff0e7224 */ /* 0x000fe400078e0002 */
[----:B------:R-:W-:Y:S01]  /*907c0*/  IMAD.MOV.U32 R15, RZ, RZ, R0 ;  /* 0x000000ffff0f7224 */ /* 0x000fe200078e0000 */
        /* <DEDUP_REMOVED lines=23> */
[----:B---3--:R-:W-:Y:S02]  /*90940*/  HMMA.16816.F32.BF16 R12, R8, R14, R24 ;  /* 0x0000000e080c723c */ /* 0x008fe40000041818 */
[----:B------:R-:W2:-:S15]  /*90950*/  LDL.LU.64 R26, [R1+0x93d0] ;  /* 0x0093d000011a7983 */ /* 0x000e9e0000300a00 */
[----:B------:R-:W-:-:S06]  /*90960*/  NOP ;  /* 0x0000000000007918 */ /* 0x000fcc0000000000 */
[----:B------:R0:W-:Y:S04]  /*90970*/  STL.64 [R1+0xb30], R12 ;  /* 0x000b300c01007387 */ /* 0x0001e80000100a00 */
[----:B------:R-:W-:Y:S01]  /*90980*/  STL.64 [R1+0xb38], R14 ;  /* 0x000b380e01007387 */ /* 0x000fe20000100a00 */
[----:B--2---:R-:W-:Y:S06]  /*90990*/  HMMA.16816.F32.BF16 R20, R8, R26, R20 ;  /* 0x0000001a0814723c */ /* 0x004fec0000041814 */
[----:B0-----:R-:W-:Y:S01]  /*909a0*/  MOV R13, R26 ;  /* 0x0000001a000d7202 */ /* 0x001fe20000000f00 */
[----:B------:R-:W-:-:S15]  /*909b0*/  IMAD.MOV.U32 R12, RZ, RZ, R27 ;  /* 0x000000ffff0c7224 */ /* 0x000fde00078e001b */
[----:B------:R-:W-:-:S01]  /*909c0*/  NOP ;  /* 0x0000000000007918 */ /* 0x000fc20000000000 */
[----:B------:R0:W-:Y:S04]  /*909d0*/  STL.64 [R1+0xb20], R20 ;  /* 0x000b201401007387 */ /* 0x0001e80000100a00 */
[----:B------:R1:W-:Y:S04]  /*909e0*/  STL.64 [R1+0xb28], R22 ;  /* 0x000b281601007387 */ /* 0x0003e80000100a00 */
[----:B------:R-:W2:Y:S04]  /*909f0*/  LDL.LU R24, [R1+0x3a0] ;  /* 0x0003a00001187983 */ /* 0x000ea80000300800 */
[----:B------:R-:W2:Y:S04]  /*90a00*/  LDL.LU R25, [R1+0x3a4] ;  /* 0x0003a40001197983 */ /* 0x000ea80000300800 */
[----:B------:R-:W2:Y:S04]  /*90a10*/  LDL.LU R26, [R1+0x3a8] ;  /* 0x0003a800011a7983 */ /* 0x000ea80000300800 */
[----:B------:R-:W2:Y:S04]  /*90a20*/  LDL.LU R27, [R1+0x3ac] ;  /* 0x0003ac00011b7983 */ /* 0x000ea80000300800 */
[----:B0-----:R-:W3:Y:S04]  /*90a30*/  LDL.LU R20, [R1+0x320] ;  /* 0x0003200001147983 */ /* 0x001ee80000300800 */
[----:B------:R-:W3:Y:S04]  /*90a40*/  LDL.LU R21, [R1+0x324] ;  /* 0x0003240001157983 */ /* 0x000ee80000300800 */
[----:B-1----:R-:W3:Y:S04]  /*90a50*/  LDL.LU R22, [R1+0x328] ;  /* 0x0003280001167983 */ /* 0x002ee80000300800 */
[----:B------:R-:W3:Y:S04]  /*90a60*/  LDL.LU R23, [R1+0x32c] ;  /* 0x00032c0001177983 */ /* 0x000ee80000300800 */
[----:B------:R0:W-:Y:S04]  /*90a70*/  STL.64 [R1+0x9370], R12 ;  /* 0x0093700c01007387 */ /* 0x0001e80000100a00 */
[----:B0-----:R-:W2:Y:S04]  /*90a80*/  LDL.LU R12, [R1+0x850] ;  /* 0x00085000010c7983 */ /* 0x001ea80000300800 */
[----:B------:R-:W2:Y:S04]  /*90a90*/  LDL.LU R13, [R1+0x854] ;  /* 0x00085400010d7983 */ /* 0x000ea80000300800 */
[----:B------:R-:W3:Y:S04]  /*90aa0*/  LDL.LU R14, [R1+0x858] ;  /* 0x00085800010e7983 */ /* 0x000ee80000300800 */
[----:B------:R-:W3:Y:S01]  /*90ab0*/  LDL.LU R15, [R1+0x85c] ;  /* 0x00085c00010f7983 */ /* 0x000ee20000300800 */
[----:B----4-:R-:W-:Y:S03]  /*90ac0*/  HMMA.16816.F32.BF16 R4, R8, R18, R4 ;  /* 0x000000120804723c */ /* 0x010fe60000041804 */
[----:B---3--:R0:W-:Y:S04]  /*90ad0*/  STL.64 [R1+0x9380], R14 ;  /* 0x0093800e01007387 */ /* 0x0081e80000100a00 */
        /* <DEDUP_REMOVED lines=16> */
[----:B--2---:R-:W-:Y:S04]  /*90be0*/  STL.64 [R1+0x93a0], R18 ;  /* 0x0093a01201007387 */ /* 0x004fe80000100a00 */
[----:B----4-:R0:W-:Y:S04]  /*90bf0*/  STL.64 [R1+0x9398], R16 ;  /* 0x0093981001007387 */ /* 0x0101e80000100a00 */
[----:B0-----:R-:W2:Y:S04]  /*90c00*/  LDL.LU R16, [R1+0x870] ;  /* 0x0008700001107983 */ /* 0x001ea80000300800 */
[----:B------:R-:W2:Y:S04]  /*90c10*/  LDL.LU R17, [R1+0x874] ;  /* 0x0008740001117983 */ /* 0x000ea80000300800 */
[----:B------:R-:W2:Y:S04]  /*90c20*/  LDL.LU R18, [R1+0x878] ;  /* 0x0008780001127983 */ /* 0x000ea80000300800 */
[----:B------:R-:W2:Y:S04]  /*90c30*/  LDL.LU R19, [R1+0x87c] ;  /* 0x00087c0001137983 */ /* 0x000ea80000300800 */
[----:B------:R-:W3:Y:S04]  /*90c40*/  LDL.LU.64 R26, [R1+0x93c0] ;  /* 0x0093c000011a7983 */ /* 0x000ee80000300a00 */
        /* <DEDUP_REMOVED lines=14> */
[----:B------:R1:W-:Y:S04]  /*90d30*/  STL.64 [R1+0x9318], R26 ;  /* 0x0093181a01007387 */ /* 0x0003e80000100a00 */
[----:B------:R-:W3:Y:S04]  /*90d40*/  LDL.LU R24, [R1+0x840] ;  /* 0x0008400001187983 */ /* 0x000ee80000300800 */
[----:B------:R-:W3:Y:S04]  /*90d50*/  LDL.LU R25, [R1+0x844] ;  /* 0x0008440001197983 */ /* 0x000ee80000300800 */
[----:B-1----:R-:W3:Y:S04]  /*90d60*/  LDL.LU R26, [R1+0x848] ;  /* 0x00084800011a7983 */ /* 0x002ee80000300800 */
        /* <DEDUP_REMOVED lines=9> */
[----:B----4-:R-:W-:-:S15]  /*90e00*/  HMMA.16816.F32.BF16 R8, R4, R22, R8 ;  /* 0x000000160408723c */ /* 0x010fde0000041808 */
[----:B------:R-:W-:-:S08]  /*90e10*/  NOP ;  /* 0x0000000000007918 */ /* 0x000fd00000000000 */
[----:B------:R-:W-:Y:S04]  /*90e20*/  STL.64 [R1+0x310], R8 ;  /* 0x0003100801007387 */ /* 0x000fe80000100a00 */
[----:B------:R-:W-:Y:S04]  /*90e30*/  STL.64 [R1+0x318], R10 ;  /* 0x0003180a01007387 */ /* 0x000fe80000100a00 */
[----:B------:R-:W0:Y:S04]  /*90e40*/  LDSM.16.MT88.4 R8, [R3+UR4+0x6000] ;  /* 0x006000040308783b */ /* 0x000e280008004200 */
[----:B0-----:R0:W-:Y:S04]  /*90e50*/  STL.64 [R1+0x9168], R10 ;  /* 0x0091680a01007387 */ /* 0x0011e80000100a00 */
[----:B------:R1:W-:Y:S04]  /*90e60*/  STL.64 [R1+0x9160], R8 ;  /* 0x0091600801007387 */ /* 0x0003e80000100a00 */
[----:B0-----:R-:W2:Y:S04]  /*90e70*/  LDL.64 R10, [R1+0xe8] ;  /* 0x0000e800010a7983 */ /* 0x001ea80000100a00 */
[----:B------:R-:W-:Y:S04]  /*90e80*/  STL.64 [R1+0x870], R16 ;  /* 0x0008701001007387 */ /* 0x000fe80000100a00 */
[----:B------:R0:W-:Y:S01]  /*90e90*/  STL.64 [R1+0x878], R18 ;  /* 0x0008781201007387 */ /* 0x0001e20000100a00 */
[----:B-1----:R-:W-:-:S02]  /*90ea0*/  IMAD.MOV.U32 R9, RZ, RZ, R14 ;  /* 0x000000ffff097224 */ /* 0x002fc400078e000e */
[----:B------:R-:W-:Y:S01]  /*90eb0*/  IMAD.MOV.U32 R8, RZ, RZ, R15 ;  /* 0x000000ffff087224 */ /* 0x000fe200078e000f */
[----:B0-----:R-:W4:Y:S04]  /*90ec0*/  LDL.LU.64 R18, [R1+0x93a0] ;  /* 0x0093a00001127983 */ /* 0x001f280000300a00 */
[----:B------:R-:W4:Y:S04]  /*90ed0*/  LDL.LU.64 R16, [R1+0x9398] ;  /* 0x0093980001107983 */ /* 0x000f280000300a00 */
[----:B------:R-:W4:Y:S02]  /*90ee0*/  LDL.LU.64 R14, [R1+0x9390] ;  /* 0x00939000010e7983 */ /* 0x000f240000300a00 */
[----:B----4-:R-:W-:Y:S02]  /*90ef0*/  HMMA.16816.F32.BF16 R12, R4, R14, R16 ;  /* 0x0000000e040c723c */ /* 0x010fe40000041810 */
[----:B--2---:R0:W-:Y:S04]  /*90f00*/  STL.64 [R1+0x92b8], R10 ;  /* 0x0092b80a01007387 */ /* 0x0041e80000100a00 */
[----:B------:R-:W-:Y:S04]  /*90f10*/  STL.64 [R1+0x92b0], R8 ;  /* 0x0092b00801007387 */ /* 0x000fe80000100a00 */
[----:B0-----:R-:W2:Y:S04]  /*90f20*/  LDL.64 R10, [R1+0x198] ;  /* 0x00019800010a7983 */ /* 0x001ea80000100a00 */
[----:B------:R-:W3:Y:S09]  /*90f30*/  LDL.LU.64 R18, [R1+0x9388] ;  /* 0x0093880001127983 */ /* 0x000ef20000300a00 */
[----:B------:R-:W-:Y:S04]  /*90f40*/  STL.64 [R1+0x860], R12 ;  /* 0x0008600c01007387 */ /* 0x000fe80000100a00 */
[----:B------:R0:W-:Y:S04]  /*90f50*/  STL.64 [R1+0x868], R14 ;  /* 0x0008680e01007387 */ /* 0x0001e80000100a00 */
[----:B0-----:R-:W4:Y:S04]  /*90f60*/  LDL.LU.64 R14, [R1+0x9380] ;  /* 0x00938000010e7983 */ /* 0x001f280000300a00 */
[----:B------:R-:W4:Y:S01]  /*90f70*/  LDL.LU.64 R12, [R1+0x9378] ;  /* 0x00937800010c7983 */ /* 0x000f220000300a00 */
[----:B--2---:R-:W-:-:S02]  /*90f80*/  IMAD.MOV.U32 R21, RZ, RZ, R10 ;  /* 0x000000ffff157224 */ /* 0x004fc400078e000a */
[----:B------:R-:W-:Y:S01]  /*90f90*/  IMAD.MOV.U32 R20, RZ, RZ, R11 ;  /* 0x000000ffff147224 */ /* 0x000fe200078e000b */
        /* <DEDUP_REMOVED lines=8> */
[----:B------:R-:W-:Y:S04]  /*91020*/  STL.64 [R1+0x9368], R22 ;  /* 0x0093681601007387 */ /* 0x000fe80000100a00 */
        /* <DEDUP_REMOVED lines=8> */
[----:B--2---:R-:W-:-:S02]  /*910b0*/  IMAD.MOV.U32 R10, RZ, RZ, R13 ;  /* 0x000000ffff0a7224 */ /* 0x004fc400078e000d */
[----:B------:R-:W-:-:S05]  /*910c0*/  IMAD.MOV.U32 R11, RZ, RZ, R12 ;  /* 0x000000ffff0b7224 */ /* 0x000fca00078e000c */
[----:B------:R0:W-:Y:S04]  /*910d0*/  STL.64 [R1+0x92e0], R10 ;  /* 0x0092e00a01007387 */ /* 0x0001e80000100a00 */
[----:B0-----:R-:W2:Y:S01]  /*910e0*/  LDL.64 R10, [R1+0x118] ;  /* 0x00011800010a7983 */ /* 0x001ea20000100a00 */
[----:B------:R-:W-:Y:S02]  /*910f0*/  IMAD.MOV.U32 R29, RZ, RZ, R18 ;  /* 0x000000ffff1d7224 */ /* 0x000fe400078e0012 */
[----:B------:R-:W-:Y:S01]  /*91100*/  IMAD.MOV.U32 R28, RZ, RZ, R19 ;  /* 0x000000ffff1c7224 */ /* 0x000fe200078e0013 */
[----:B--2---:R-:W-:Y:S04]  /*91110*/  STL.64 [R1+0x92f8], R10 ;  /* 0x0092f80a01007387 */ /* 0x004fe80000100a00 */
        /* <DEDUP_REMOVED lines=27> */
[----:B0-----:R-:W3:Y:S04]  /*912d0*/  LDL.64 R26, [R1+0x168] ;  /* 0x00016800011a7983 */ /* 0x001ee80000100a00 */
[----:B---3--:R0:W-:Y:S04]  /*912e0*/  STL.64 [R1+0x9360], R26 ;  /* 0x0093601a01007387 */ /* 0x0081e80000100a00 */
[----:B0-----:R-:W4:Y:S04]  /*912f0*/  LDL.64 R26, [R1+0x178] ;  /* 0x00017800011a7983 */ /* 0x001f280000100a00 */
[----:B--2---:R0:W-:Y:S04]  /*91300*/  STL.64 [R1+0x9310], R18 ;  /* 0x0093101201007387 */ /* 0x0041e80000100a00 */
        /* <DEDUP_REMOVED lines=31> */
[----:B0-----:R-:W-:-:S03]  /*91500*/  IMAD.MOV.U32 R20, RZ, RZ, R26 ;  /* 0x000000ffff147224 */ /* 0x001fc600078e001a */
[----:B-1----:R-:W4:Y:S01]  /*91510*/  LDL.LU.64 R22, [R1+0x9368] ;  /* 0x0093680001167983 */ /* 0x002f220000300a00 */
[----:B------:R-:W-:-:S03]  /*91520*/  IMAD.MOV.U32 R21, RZ, RZ, R27 ;  /* 0x000000ffff157224 */ /* 0x000fc600078e001b */
[----:B------:R-:W3:Y:S02]  /*91530*/  LDL.LU.64 R26, [R1+0x9360] ;  /* 0x00936000011a7983 */ /* 0x000ee40000300a00 */
[----:B---3--:R-:W-:Y:S02]  /*91540*/  HMMA.16816.F32.BF16 R16, R4, R26, R16 ;  /* 0x0000001a0410723c */ /* 0x008fe40000041810 */
[----:B----4-:R0:W-:Y:S04]  /*91550*/  STL.64 [R1+0x9298], R22 ;  /* 0x0092981601007387 */ /* 0x0101e80000100a00 */
[----:B------:R-:W-:Y:S01]  /*91560*/  STL.64 [R1+0x9290], R20 ;  /* 0x0092901401007387 */ /* 0x000fe20000100a00 */
[----:B0-----:R-:W-:Y:S01]  /*91570*/  IMAD.MOV.U32 R22, RZ, RZ, R2 ;  /* 0x000000ffff167224 */ /* 0x001fe200078e0002 */
[----:B------:R-:W-:Y:S01]  /*91580*/  MOV R23, R0 ;  /* 0x0000000000177202 */ /* 0x000fe20000000f00 */
[----:B------:R-:W-:-:S02]  /*91590*/  IMAD.MOV.U32 R2, RZ, RZ, R26 ;  /* 0x000000ffff027224 */ /* 0x000fc400078e001a */
[----:B------:R-:W-:-:S12]  /*915a0*/  IMAD.MOV.U32 R0, RZ, RZ, R27 ;  /* 0x000000ffff007224 */ /* 0x000fd800078e001b */
        /* <DEDUP_REMOVED lines=59> */
[----:B0-----:R-:W2:Y:S04]  /*91960*/  LDL.LU.64 R10, [R1+0x92b8] ;  /* 0x0092b800010a7983 */ /* 0x001ea80000300a00 */
[----:B------:R-:W3:Y:S04]  /*91970*/  LDL.LU.64 R8, [R1+0x92b0] ;  /* 0x0092b00001087983 */ /* 0x000ee80000300a00 */
[----:B------:R3:W-:Y:S04]  /*91980*/  STL.64 [R1+0x9188], R18 ;  /* 0x0091881201007387 */ /* 0x0007e80000100a00 */
[----:B------:R-:W-:Y:S01]  /*91990*/  STL.64 [R1+0x9278], R16 ;  /* 0x0092781001007387 */ /* 0x000fe20000100a00 */
[----:B--2---:R-:W-:Y:S03]  /*919a0*/  HMMA.16816.F32.BF16 R4, R4, R10, R12 ;  /* 0x0000000a0404723c */ /* 0x004fe6000004180c */
[----:B------:R-:W4:Y:S04]  /*919b0*/  LDL.LU.64 R14, [R1+0x92a8] ;  /* 0x0092a800010e7983 */ /* 0x000f280000300a00 */
[----:B------:R-:W4:Y:S01]  /*919c0*/  LDL.LU.64 R12, [R1+0x92a0] ;  /* 0x0092a000010c7983 */ /* 0x000f220000300a00 */
[----:B---3--:R-:W-:-:S02]  /*919d0*/  IMAD.MOV.U32 R19, RZ, RZ, R8 ;  /* 0x000000ffff137224 */ /* 0x008fc400078e0008 */
[----:B------:R-:W-:-:S13]  /*919e0*/  IMAD.MOV.U32 R18, RZ, RZ, R9 ;  /* 0x000000ffff127224 */ /* 0x000fda00078e0009 */
[----:B------:R0:W-:Y:S04]  /*919f0*/  STL.64 [R1+0x300], R4 ;  /* 0x0003000401007387 */ /* 0x0001e80000100a00 */
[----:B------:R1:W-:Y:S04]  /*91a00*/  STL.64 [R1+0x308], R6 ;  /* 0x0003080601007387 */ /* 0x0003e80000100a00 */
[----:B0-----:R-:W2:Y:S04]  /*91a10*/  LDL.LU R4, [R1+0xc0] ;  /* 0x0000c00001047983 */ /* 0x001ea80000300800 */
[----:B------:R-:W2:Y:S04]  /*91a20*/  LDL.LU R5, [R1+0xc4] ;  /* 0x0000c40001057983 */ /* 0x000ea80000300800 */
[----:B-1----:R-:W2:Y:S04]  /*91a30*/  LDL.LU R6, [R1+0xc8] ;  /* 0x0000c80001067983 */ /* 0x002ea80000300800 */
[----:B------:R-:W2:Y:S04]  /*91a40*/  LDL.LU R7, [R1+0xcc] ;  /* 0x0000cc0001077983 */ /* 0x000ea80000300800 */
[----:B------:R0:W-:Y:S04]  /*91a50*/  STL.64 [R1+0x9180], R10 ;  /* 0x0091800a01007387 */ /* 0x0001e80000100a00 */
[----:B------:R-:W3:Y:S04]  /*91a60*/  LDL.LU R8, [R1+0x5f0] ;  /* 0x0005f00001087983 */ /* 0x000ee80000300800 */
[----:B------:R-:W3:Y:S04]  /*91a70*/  LDL.LU R9, [R1+0x5f4] ;  /* 0x0005f40001097983 */ /* 0x000ee80000300800 */
[----:B0-----:R-:W2:Y:S04]  /*91a80*/  LDL.LU R10, [R1+0x5f8] ;  /* 0x0005f800010a7983 */ /* 0x001ea80000300800 */
[----:B------:R-:W2:Y:S01]  /*91a90*/  LDL.LU R11, [R1+0x5fc] ;  /* 0x0005fc00010b7983 */ /* 0x000ea20000300800 */
[C---:B----4-:R-:W-:Y:S03]  /*91aa0*/  HMMA.16816.F32.BF16 R20, R12.reuse, R26, R20 ;  /* 0x0000001a0c14723c */ /* 0x050fe60000041814 */
[----:B--2---:R-:W-:Y:S04]  /*91ab0*/  STL.64 [R1+0x9288], R10 ;  /* 0x0092880a01007387 */ /* 0x004fe80000100a00 */
        /* <DEDUP_REMOVED lines=8> */
[----:B------:R-:W4:Y:S04]  /*91b40*/  LDL.LU.64 R20, [R1+0x9290] ;  /* 0x0092900001147983 */ /* 0x000f280000300a00 */
[----:B------:R-:W-:Y:S01]  /*91b50*/  STL.64 [R1+0x91f0], R26 ;  /* 0x0091f01a01007387 */ /* 0x000fe20000100a00 */
[----:B---3--:R-:W-:Y:S06]  /*91b60*/  HMMA.16816.F32.BF16 R4, R12, R22, R4 ;  /* 0x000000160c04723c */ /* 0x008fec0000041804 */
[----:B------:R-:W-:-:S15]  /*91b70*/  STL.64 [R1+0x9158], R22 ;  /* 0x0091581601007387 */ /* 0x000fde0000100a00 */
[----:B------:R-:W-:-:S02]  /*91b80*/  NOP ;  /* 0x0000000000007918 */ /* 0x000fc40000000000 */
[----:B------:R-:W-:Y:S04]  /*91b90*/  STL.64 [R1+0xc0], R4 ;  /* 0x0000c00401007387 */ /* 0x000fe80000100a00 */
[----:B------:R-:W-:Y:S04]  /*91ba0*/  STL.64 [R1+0xc8], R6 ;  /* 0x0000c80601007387 */ /* 0x000fe80000100a00 */
[----:B------:R-:W0:Y:S01]  /*91bb0*/  LDSM.16.MT88.4 R4, [R3+UR4+0x6080] ;  /* 0x006080040304783b */ /* 0x000e220008004200 */
[C---:B--2---:R-:W-:Y:S03]  /*91bc0*/  HMMA.16816.F32.BF16 R16, R12.reuse, R18, R8 ;  /* 0x000000120c10723c */ /* 0x044fe60000041808 */
[----:B0-----:R0:W-:Y:S04]  /*91bd0*/  STL.64 [R1+0x9050], R6 ;  /* 0x0090500601007387 */ /* 0x0011e80000100a00 */
[----:B------:R-:W-:Y:S04]  /*91be0*/  STL.64 [R1+0x9048], R4 ;  /* 0x0090480401007387 */ /* 0x000fe80000100a00 */
[----:B0-----:R-:W2:Y:S04]  /*91bf0*/  LDL.64 R6, [R1+0x1a8] ;  /* 0x0001a80001067983 */ /* 0x001ea80000100a00 */
[----:B------:R-:W2:Y:S04]  /*91c00*/  LDL.LU.64 R10, [R1+0x9288] ;  /* 0x00928800010a7983 */ /* 0x000ea80000300a00 */
[----:B------:R-:W2:Y:S04]  /*91c10*/  LDL.LU.64 R8, [R1+0x9280] ;  /* 0x0092800001087983 */ /* 0x000ea80000300a00 */
[----:B------:R0:W-:Y:S04]  /*91c20*/  STL.64 [R1+0x600], R16 ;  /* 0x0006001001007387 */ /* 0x0001e80000100a00 */
[----:B------:R-:W-:Y:S04]  /*91c30*/  STL.64 [R1+0x608], R18 ;  /* 0x0006081201007387 */ /* 0x000fe80000100a00 */
[----:B0-----:R-:W3:Y:S01]  /*91c40*/  LDL.LU.64 R16, [R1+0x9278] ;  /* 0x0092780001107983 */ /* 0x001ee20000300a00 */
[----:B--2---:R-:W-:-:S15]  /*91c50*/  HMMA.16816.F32.BF16 R8, R12, R6, R8 ;  /* 0x000000060c08723c */ /* 0x004fde0000041808 */
[----:B------:R-:W-:-:S08]  /*91c60*/  NOP ;  /* 0x0000000000007918 */ /* 0x000fd00000000000 */
[----:B------:R0:W-:Y:S04]  /*91c70*/  STL.64 [R1+0x5f0], R8 ;  /* 0x0005f00801007387 */ /* 0x0001e80000100a00 */
[----:B------:R1:W-:Y:S04]  /*91c80*/  STL.64 [R1+0x5f8], R10 ;  /* 0x0005f80a01007387 */ /* 0x0003e80000100a00 */
[----:B0-----:R-:W2:Y:S04]  /*91c90*/  LDL.LU R8, [R1+0x540] ;  /* 0x0005400001087983 */ /* 0x001ea80000300800 */
[----:B------:R-:W2:Y:S04]  /*91ca0*/  LDL.LU R9, [R1+0x544] ;  /* 0x0005440001097983 */ /* 0x000ea80000300800 */
[----:B-1----:R-:W4:Y:S04]  /*91cb0*/  LDL.LU R10, [R1+0x548] ;  /* 0x00054800010a7983 */ /* 0x002f280000300800 */
[----:B------:R-:W4:Y:S04]  /*91cc0*/  LDL.LU R11, [R1+0x54c] ;  /* 0x00054c00010b7983 */ /* 0x000f280000300800 */
[----:B----4-:R-:W-:Y:S04]  /*91cd0*/  STL.64 [R1+0x9198], R10 ;  /* 0x0091980a01007387 */ /* 0x010fe80000100a00 */
[----:B--2---:R0:W-:Y:S04]  /*91ce0*/  STL.64 [R1+0x9190], R8 ;  /* 0x0091900801007387 */ /* 0x0041e80000100a00 */
[----:B0-----:R-:W2:Y:S04]  /*91cf0*/  LDL.LU R8, [R1+0x550] ;  /* 0x0005500001087983 */ /* 0x001ea80000300800 */
[----:B------:R-:W2:Y:S04]  /*91d00*/  LDL.LU R9, [R1+0x554] ;  /* 0x0005540001097983 */ /* 0x000ea80000300800 */
[----:B------:R-:W4:Y:S04]  /*91d10*/  LDL.LU R10, [R1+0x558] ;  /* 0x00055800010a7983 */ /* 0x000f280000300800 */
[----:B------:R-:W4:Y:S04]  /*91d20*/  LDL.LU R11, [R1+0x55c] ;  /* 0x00055c00010b7983 */ /* 0x000f280000300800 */
[----:B----4-:R0:W-:Y:S04]  /*91d30*/  STL.64 [R1+0x91a8], R10 ;  /* 0x0091a80a01007387 */ /* 0x0101e80000100a00 */
[----:B--2---:R-:W-:Y:S01]  /*91d40*/  STL.64 [R1+0x91a0], R8 ;  /* 0x0091a00801007387 */ /* 0x004fe20000100a00 */
[----:B0-----:R-:W-:-:S02]  /*91d50*/  IMAD.MOV.U32 R10, RZ, RZ, R28 ;  /* 0x000000ffff0a7224 */ /* 0x001fc400078e001c */
[----:B------:R-:W-:Y:S01]  /*91d60*/  IMAD.MOV.U32 R11, RZ, RZ, R29 ;  /* 0x000000ffff0b7224 */ /* 0x000fe200078e001d */
[----:B------:R-:W2:Y:S04]  /*91d70*/  LDL.LU R28, [R1+0x9274] ;  /* 0x00927400011c7983 */ /* 0x000ea80000300800 */
[----:B------:R-:W4:Y:S04]  /*91d80*/  LDL.LU R29, [R1+0x9270] ;  /* 0x00927000011d7983 */ /* 0x000f280000300800 */
[----:B------:R3:W-:Y:S02]  /*91d90*/  STL.64 [R1+0x91b8], R10 ;  /* 0x0091b80a01007387 */ /* 0x0007e40000100a00 */
[----:B---3--:R-:W-:-:S02]  /*91da0*/  IMAD.MOV.U32 R10, RZ, RZ, R17 ;  /* 0x000000ffff0a7224 */ /* 0x008fc400078e0011 */
[----:B------:R-:W-:-:S05]  /*91db0*/  IMAD.MOV.U32 R11, RZ, RZ, R16 ;  /* 0x000000ffff0b7224 */ /* 0x000fca00078e0010 */
[----:B------:R-:W-:Y:S04]  /*91dc0*/  STL.64 [R1+0x91d0], R10 ;  /* 0x0091d00a01007387 */ /* 0x000fe80000100a00 */
[----:B------:R-:W3:Y:S04]  /*91dd0*/  LDL.64 R18, [R1+0x108] ;  /* 0x0001080001127983 */ /* 0x000ee80000100a00 */
[----:B---3--:R0:W-:Y:S04]  /*91de0*/  STL.64 [R1+0x91b0], R18 ;  /* 0x0091b01201007387 */ /* 0x0081e80000100a00 */
[----:B------:R-:W3:Y:S04]  /*91df0*/  LDL.LU R16, [R1+0x560] ;  /* 0x0005600001107983 */ /* 0x000ee80000300800 */
[----:B------:R-:W3:Y:S04]  /*91e00*/  LDL.LU R17, [R1+0x564] ;  /* 0x0005640001117983 */ /* 0x000ee80000300800 */
[----:B0-----:R-:W2:Y:S04]  /*91e10*/  LDL.LU R18, [R1+0x568] ;  /* 0x0005680001127983 */ /* 0x001ea80000300800 */
[----:B------:R-:W2:Y:S01]  /*91e20*/  LDL.LU R19, [R1+0x56c] ;  /* 0x00056c0001137983 */ /* 0x000ea20000300800 */
[----:B------:R-:W-:-:S02]  /*91e30*/  IMAD.MOV.U32 R10, RZ, RZ, R25 ;  /* 0x000000ffff0a7224 */ /* 0x000fc400078e0019 */
[----:B------:R-:W-:-:S05]  /*91e40*/  IMAD.MOV.U32 R11, RZ, RZ, R24 ;  /* 0x000000ffff0b7224 */ /* 0x000fca00078e0018 */
[----:B------:R-:W-:Y:S04]  /*91e50*/  STL.64 [R1+0x91e8], R10 ;  /* 0x0091e80a01007387 */ /* 0x000fe80000100a00 */
[----:B--2---:R-:W-:Y:S04]  /*91e60*/  STL.64 [R1+0x91c8], R18 ;  /* 0x0091c81201007387 */ /* 0x004fe80000100a00 */
        /* <DEDUP_REMOVED lines=10> */
[----:B----4-:R1:W-:Y:S04]  /*91f10*/  STL.64 [R1+0x91f8], R24 ;  /* 0x0091f81801007387 */ /* 0x0103e80000100a00 */
[----:B0-----:R-:W2:Y:S04]  /*91f20*/  LDL.64 R26, [R1+0x158] ;  /* 0x00015800011a7983 */ /* 0x001ea80000100a00 */
[----:B--2---:R0:W-:Y:S04]  /*91f30*/  STL.64 [R1+0x9210], R26 ;  /* 0x0092101a01007387 */ /* 0x0041e80000100a00 */
[----:B-1----:R-:W2:Y:S04]  /*91f40*/  LDL.LU R24, [R1+0x5b0] ;  /* 0x0005b00001187983 */ /* 0x002ea80000300800 */
[----:B------:R-:W2:Y:S04]  /*91f50*/  LDL.LU R25, [R1+0x5b4] ;  /* 0x0005b40001197983 */ /* 0x000ea80000300800 */
[----:B0-----:R-:W4:Y:S04]  /*91f60*/  LDL.LU R26, [R1+0x5b8] ;  /* 0x0005b800011a7983 */ /* 0x001f280000300800 */
[----:B------:R-:W4:Y:S04]  /*91f70*/  LDL.LU R27, [R1+0x5bc] ;  /* 0x0005bc00011b7983 */ /* 0x000f280000300800 */
[----:B----4-:R0:W-:Y:S04]  /*91f80*/  STL.64 [R1+0x9220], R26 ;  /* 0x0092201a01007387 */ /* 0x0101e80000100a00 */
[----:B--2---:R-:W-:Y:S01]  /*91f90*/  STL.64 [R1+0x9218], R24 ;  /* 0x0092181801007387 */ /* 0x004fe20000100a00 */
[----:B0-----:R-:W-:Y:S01]  /*91fa0*/  MOV R26, R20 ;  /* 0x00000014001a7202 */ /* 0x001fe20000000f00 */
[----:B------:R-:W-:-:S02]  /*91fb0*/  IMAD.MOV.U32 R27, RZ, RZ, R21 ;  /* 0x000000ffff1b7224 */ /* 0x000fc400078e0015 */
[----:B------:R-:W2:Y:S04]  /*91fc0*/  LDL.LU R20, [R1+0x926c] ;  /* 0x00926c0001147983 */ /* 0x000ea80000300800 */
[----:B------:R-:W4:Y:S04]  /*91fd0*/  LDL.LU R21, [R1+0x9268] ;  /* 0x0092680001157983 */ /* 0x000f280000300800 */
[----:B------:R0:W-:Y:S02]  /*91fe0*/  STL.64 [R1+0x9238], R26 ;  /* 0x0092381a01007387 */ /* 0x0001e40000100a00 */
[----:B0-----:R-:W-:-:S02]  /*91ff0*/  IMAD.MOV.U32 R26, RZ, RZ, R29 ;  /* 0x000000ffff1a7224 */ /* 0x001fc400078e001d */
[----:B------:R-:W-:-:S05]  /*92000*/  IMAD.MOV.U32 R27, RZ, RZ, R28 ;  /* 0x000000ffff1b7224 */ /* 0x000fca00078e001c */
[----:B------:R-:W-:Y:S04]  /*92010*/  STL.64 [R1+0x9250], R26 ;  /* 0x0092501a01007387 */ /* 0x000fe80000100a00 */
[----:B------:R-:W3:Y:S04]  /*92020*/  LDL.64 R10, [R1+0x148] ;  /* 0x00014800010a7983 */ /* 0x000ee80000100a00 */
[----:B---3--:R0:W-:Y:S04]  /*92030*/  STL.64 [R1+0x9208], R10 ;  /* 0x0092080a01007387 */ /* 0x0081e80000100a00 */
[----:B------:R-:W3:Y:S04]  /*92040*/  LDL.LU R8, [R1+0x5a0] ;  /* 0x0005a00001087983 */ /* 0x000ee80000300800 */
[----:B------:R-:W3:Y:S04]  /*92050*/  LDL.LU R9, [R1+0x5a4] ;  /* 0x0005a40001097983 */ /* 0x000ee80000300800 */
[----:B0-----:R-:W2:Y:S04]  /*92060*/  LDL.LU R10, [R1+0x5a8] ;  /* 0x0005a800010a7983 */ /* 0x001ea80000300800 */
        /* <DEDUP_REMOVED lines=14> */
[----:B----4-:R-:W-:Y:S01]  /*92150*/  IMAD.MOV.U32 R26, RZ, RZ, R21 ;  /* 0x000000ffff1a7224 */ /* 0x010fe200078e0015 */
        /* <DEDUP_REMOVED lines=46> */
[----:B----4-:R-:W-:Y:S01]  /*92440*/  HMMA.16816.F32.BF16 R4, R12, R6, R24 ;  /* 0x000000060c04723c */ /* 0x010fe20000041818 */
[----:B------:R-:W3:-:S15]  /*92450*/  LDL.LU.64 R26, [R1+0x9210] ;  /* 0x00921000011a7983 */ /* 0x000ede0000300a00 */
[----:B------:R-:W-:-:S07]  /*92460*/  NOP ;  /* 0x0000000000007918 */ /* 0x000fce0000000000 */
[----:B------:R0:W-:Y:S04]  /*92470*/  STL.64 [R1+0x5b0], R4 ;  /* 0x0005b00401007387 */ /* 0x0001e80000100a00 */
[----:B------:R1:W-:Y:S04]  /*92480*/  STL.64 [R1+0x5b8], R6 ;  /* 0x0005b80601007387 */ /* 0x0003e80000100a00 */
[----:B0-----:R-:W4:Y:S04]  /*92490*/  LDL.LU R4, [R1+0xe30] ;  /* 0x000e300001047983 */ /* 0x001f280000300800 */
[----:B------:R-:W4:Y:S04]  /*924a0*/  LDL.LU R5, [R1+0xe34] ;  /* 0x000e340001057983 */ /* 0x000f280000300800 */
[----:B-1----:R-:W4:Y:S04]  /*924b0*/  LDL.LU R6, [R1+0xe38] ;  /* 0x000e380001067983 */ /* 0x002f280000300800 */
[----:B------:R-:W4:Y:S01]  /*924c0*/  LDL.LU R7, [R1+0xe3c] ;  /* 0x000e3c0001077983 */ /* 0x000f220000300800 */
        /* <DEDUP_REMOVED lines=9> */
[----:B------:R-:W-:Y:S01]  /*92560*/  STL [R1+0x9148], R2 ;  /* 0x0091480201007387 */ /* 0x000fe20000100800 */
        /* <DEDUP_REMOVED lines=29> */
[----:B--2---:R-:W-:-:S02]  /*92740*/  IMAD.MOV.U32 R0, RZ, RZ, R18 ;  /* 0x000000ffff007224 */ /* 0x004fc400078e0012 */
[----:B------:R-:W-:Y:S01]  /*92750*/  IMAD.MOV.U32 R2, RZ, RZ, R19 ;  /* 0x000000ffff027224 */ /* 0x000fe200078e0013 */
[----:B----4-:R-:W-:-:S15]  /*92760*/  HMMA.16816.F32.BF16 R8, R12, R18, R8 ;  /* 0x000000120c08723c */ /* 0x010fde0000041808 */
        /* <DEDUP_REMOVED lines=8> */
[----:B------:R-:W-:Y:S04]  /*927f0*/  STL.64 [R1+0x540], R8 ;  /* 0x0005400801007387 */ /* 0x000fe80000100a00 */
[----:B------:R0:W-:Y:S04]  /*92800*/  STL.64 [R1+0x548], R10 ;  /* 0x0005480a01007387 */ /* 0x0001e80000100a00 */
[----:B0-----:R-:W2:Y:S02]  /*92810*/  LDL.LU.64 R10, [R1+0x9180] ;  /* 0x00918000010a7983 */ /* 0x001ea40000300a00 */
[----:B--2---:R-:W-:Y:S02]  /*92820*/  HMMA.16816.F32.BF16 R12, R12, R10, R20 ;  /* 0x0000000a0c0c723c */ /* 0x004fe40000041814 */
[----:B------:R-:W3:Y:S04]  /*92830*/  LDL.LU.64 R22, [R1+0x9178] ;  /* 0x0091780001167983 */ /* 0x000ee80000300a00 */
[----:B------:R-:W3:Y:S01]  /*92840*/  LDL.LU.64 R20, [R1+0x9170] ;  /* 0x0091700001147983 */ /* 0x000ee20000300a00 */
[----:B------:R-:W-:-:S02]  /*92850*/  IMAD.MOV.U32 R17, RZ, RZ, R10 ;  /* 0x000000ffff117224 */ /* 0x000fc400078e000a */
[----:B------:R-:W-:-:S14]  /*92860*/  IMAD.MOV.U32 R16, RZ, RZ, R11 ;  /* 0x000000ffff107224 */ /* 0x000fdc00078e000b */
        /* <DEDUP_REMOVED lines=13> */
[----:B------:R-:W-:Y:S01]  /*92940*/  STL.64 [R1+0x9128], R26 ;  /* 0x0091281a01007387 */ /* 0x000fe20000100a00 */
[----:B--2---:R-:W-:Y:S06]  /*92950*/  HMMA.16816.F32.BF16 R12, R8, R22, R12 ;  /* 0x00000016080c723c */ /* 0x004fec000004180c */
        /* <DEDUP_REMOVED lines=9> */
[----:B-1----:R0:W-:Y:S04]  /*929f0*/  STL.64 [R1+0x8f28], R14 ;  /* 0x008f280e01007387 */ /* 0x0021e80000100a00 */
[----:B------:R-:W-:Y:S01]  /*92a00*/  STL.64 [R1+0x8f20], R12 ;  /* 0x008f200c01007387 */ /* 0x000fe20000100a00 */
[----:B0-----:R-:W-:Y:S01]  /*92a10*/  IMAD.MOV.U32 R14, RZ, RZ, R17 ;  /* 0x000000ffff0e7224 */ /* 0x001fe200078e0011 */
[----:B------:R-:W-:-:S05]  /*92a20*/  MOV R15, R16 ;  /* 0x00000010000f7202 */ /* 0x000fca0000000f00 */
[----:B------:R0:W-:Y:S04]  /*92a30*/  STL.64 [R1+0x9100], R14 ;  /* 0x0091000e01007387 */ /* 0x0001e80000100a00 */
[----:B0-----:R-:W3:Y:S02]  /*92a40*/  LDL.64 R14, [R1+0x8] ;  /* 0x00000800010e7983 */ /* 0x001ee40000100a00 */
[----:B---3--:R-:W-:-:S15]  /*92a50*/  HMMA.16816.F32.BF16 R4, R8, R14, R4 ;  /* 0x0000000e0804723c */ /* 0x008fde0000041804 */
[----:B------:R-:W-:-:S08]  /*92a60*/  NOP ;  /* 0x0000000000007918 */ /* 0x000fd00000000000 */
[----:B------:R-:W-:Y:S04]  /*92a70*/  STL.64 [R1+0xe30], R4 ;  /* 0x000e300401007387 */ /* 0x000fe80000100a00 */
[----:B------:R0:W-:Y:S04]  /*92a80*/  STL.64 [R1+0xe38], R6 ;  /* 0x000e380601007387 */ /* 0x0001e80000100a00 */
[----:B0-----:R-:W2:Y:S01]  /*92a90*/  LDL.LU.64 R6, [R1+0x9150] ;  /* 0x0091500001067983 */ /* 0x001ea20000300a00 */
[----:B------:R-:W-:Y:S02]  /*92aa0*/  IMAD.MOV.U32 R17, RZ, RZ, R14 ;  /* 0x000000ffff117224 */ /* 0x000fe400078e000e */
[----:B------:R-:W-:-:S05]  /*92ab0*/  IMAD.MOV.U32 R16, RZ, RZ, R15 ;  /* 0x000000ffff107224 */ /* 0x000fca00078e000f */
[----:B------:R-:W-:Y:S04]  /*92ac0*/  STL [R1+0x9030], R16 ;  /* 0x0090301001007387 */ /* 0x000fe80000100800 */
[----:B------:R-:W-:Y:S04]  /*92ad0*/  STL [R1+0x902c], R17 ;  /* 0x00902c1101007387 */ /* 0x000fe80000100800 */
[----:B------:R-:W-:Y:S01]  /*92ae0*/  STL.64 [R1+0x9140], R18 ;  /* 0x0091401201007387 */ /* 0x000fe20000100a00 */
[----:B--2---:R-:W-:Y:S06]  /*92af0*/  HMMA.16816.F32.BF16 R12, R8, R6, R20 ;  /* 0x00000006080c723c */ /* 0x004fec0000041814 */
[----:B------:R-:W-:-:S02]  /*92b00*/  IMAD.MOV.U32 R29, RZ, RZ, R6 ;  /* 0x000000ffff1d7224 */ /* 0x000fc400078e0006 */
        /* <DEDUP_REMOVED lines=20> */
[----:B--2---:R0:W-:Y:S04]  /*92c50*/  STL.64 [R1+0x90b0], R22 ;  /* 0x0090b01601007387 */ /* 0x0041e80000100a00 */
[----:B0-----:R-:W2:Y:S04]  /*92c60*/  LDL R22, [R1+0x138] ;  /* 0x0001380001167983 */ /* 0x001ea80000100800 */
[----:B------:R-:W2:Y:S04]  /*92c70*/  LDL R23, [R1+0x13c] ;  /* 0x00013c0001177983 */ /* 0x000ea80000100800 */
[----:B--2---:R0:W-:Y:S04]  /*92c80*/  STL.64 [R1+0x90c8], R22 ;  /* 0x0090c81601007387 */ /* 0x0041e80000100a00 */
[----:B---3--:R1:W-:Y:S04]  /*92c90*/  STL.64 [R1+0x9070], R6 ;  /* 0x0090700601007387 */ /* 0x0083e80000100a00 */
[----:B------:R-:W-:Y:S01]  /*92ca0*/  STL.64 [R1+0x9068], R4 ;  /* 0x0090680401007387 */ /* 0x000fe20000100a00 */
[----:B0-----:R-:W-:-:S02]  /*92cb0*/  IMAD.MOV.U32 R22, RZ, RZ, R25 ;  /* 0x000000ffff167224 */ /* 0x001fc400078e0019 */
[----:B------:R-:W-:Y:S02]  /*92cc0*/  IMAD.MOV.U32 R23, RZ, RZ, R24 ;  /* 0x000000ffff177224 */ /* 0x000fe400078e0018 */
[----:B-1----:R-:W-:Y:S02]  /*92cd0*/  IMAD.MOV.U32 R6, RZ, RZ, R0 ;  /* 0x000000ffff067224 */ /* 0x002fe400078e0000 */
[----:B------:R-:W-:Y:S01]  /*92ce0*/  IMAD.MOV.U32 R7, RZ, RZ, R2 ;  /* 0x000000ffff077224 */ /* 0x000fe200078e0002 */
[----:B------:R-:W2:Y:S04]  /*92cf0*/  LDL.LU R0, [R1+0x914c] ;  /* 0x00914c0001007983 */ /* 0x000ea80000300800 */
[----:B------:R-:W3:Y:S04]  /*92d00*/  LDL.LU R2, [R1+0x9148] ;  /* 0x0091480001027983 */ /* 0x000ee80000300800 */
[----:B------:R-:W-:Y:S04]  /*92d10*/  STL.64 [R1+0x90e0], R22 ;  /* 0x0090e01601007387 */ /* 0x000fe80000100a00 */
[----:B------:R0:W-:Y:S04]  /*92d20*/  STL.64 [R1+0x9088], R6 ;  /* 0x0090880601007387 */ /* 0x0001e80000100a00 */
[----:B0-----:R-:W4:Y:S04]  /*92d30*/  LDL.64 R6, [R1+0x118] ;  /* 0x0001180001067983 */ /* 0x001f280000100a00 */
[----:B----4-:R0:W-:Y:S04]  /*92d40*/  STL.64 [R1+0x90a8], R6 ;  /* 0x0090a80601007387 */ /* 0x0101e80000100a00 */
        /* <DEDUP_REMOVED lines=14> */
[----:B------:R-:W3:Y:S04]  /*92e30*/  LDL.LU R18, [R1+0xe18] ;  /* 0x000e180001127983 */ /* 0x000ee80000300800 */
[----:B------:R-:W3:Y:S04]  /*92e40*/  LDL.LU R19, [R1+0xe1c] ;  /* 0x000e1c0001137983 */ /* 0x000ee80000300800 */
[----:B--2---:R0:W-:Y:S04]  /*92e50*/  STL.64 [R1+0x9138], R26 ;  /* 0x0091381a01007387 */ /* 0x0041e80000100a00 */
[----:B----4-:R-:W-:Y:S04]  /*92e60*/  STL.64 [R1+0x9130], R24 ;  /* 0x0091301801007387 */ /* 0x010fe80000100a00 */
[----:B0-----:R-:W2:Y:S04]  /*92e70*/  LDL.64 R26, [R1+0x198] ;  /* 0x00019800011a7983 */ /* 0x001ea80000100a00 */
[----:B---3--:R0:W-:Y:S04]  /*92e80*/  STL.64 [R1+0x9110], R14 ;  /* 0x0091100e01007387 */ /* 0x0081e80000100a00 */
[----:B------:R-:W-:Y:S04]  /*92e90*/  STL.64 [R1+0x9108], R12 ;  /* 0x0091080c01007387 */ /* 0x000fe80000100a00 */
[----:B0-----:R-:W3:Y:S01]  /*92ea0*/  LDL.64 R14, [R1+0x178] ;  /* 0x00017800010e7983 */ /* 0x001ee20000100a00 */
[----:B------:R-:W-:-:S02]  /*92eb0*/  IMAD.MOV.U32 R22, RZ, RZ, R2 ;  /* 0x000000ffff167224 */ /* 0x000fc400078e0002 */
[----:B------:R-:W-:Y:S01]  /*92ec0*/  IMAD.MOV.U32 R23, RZ, RZ, R0 ;  /* 0x000000ffff177224 */ /* 0x000fe200078e0000 */
[----:B---3--:R0:W-:Y:S04]  /*92ed0*/  STL.64 [R1+0x9120], R14 ;  /* 0x0091200e01007387 */ /* 0x0081e80000100a00 */
        /* <DEDUP_REMOVED lines=29> */
[----:B------:R0:W-:Y:S04]  /*930b0*/  STL.64 [R1+0xe10], R16 ;  /* 0x000e101001007387 */ /* 0x0001e80000100a00 */
[----:B------:R1:W-:Y:S01]  /*930c0*/  STL.64 [R1+0xe18], R18 ;  /* 0x000e181201007387 */ /* 0x0003e20000100a00 */
[----:B0-----:R-:W-:-:S03]  /*930d0*/  IMAD.MOV.U32 R17, RZ, RZ, R26 ;  /* 0x000000ffff117224 */ /* 0x001fc600078e001a */
[----:B-1----:R-:W3:Y:S04]  /*930e0*/  LDL.LU.64 R18, [R1+0x9140] ;  /* 0x0091400001127983 */ /* 0x002ee80000300a00 */
        /* <DEDUP_REMOVED lines=10> */
[C---:B--2---:R-:W-:Y:S02]  /*93190*/  HMMA.16816.F32.BF16 R20, R8.reuse, R14, R20 ;  /* 0x0000000e0814723c */ /* 0x044fe40000041814 */
[----:B----4-:R-:W-:Y:S04]  /*931a0*/  STL.64 [R1+0x9080], R26 ;  /* 0x0090801a01007387 */ /* 0x010fe80000100a00 */
        /* <DEDUP_REMOVED lines=16> */
[----:B0-----:R-:W-:-:S03]  /*932b0*/  MOV R13, R22 ;  /* 0x00000016000d7202 */ /* 0x001fc60000000f00 */
[----:B-1----:R-:W4:Y:S01]  /*932c0*/  LDL.LU.64 R14, [R1+0x9100] ;  /* 0x00910000010e7983 */ /* 0x002f220000300a00 */
[----:B------:R-:W-:-:S03]  /*932d0*/  IMAD.MOV.U32 R12, RZ, RZ, R23 ;  /* 0x000000ffff0c7224 */ /* 0x000fc600078e0017 */
        /* <DEDUP_REMOVED lines=38> */
[C---:B--2---:R-:W-:Y:S02]  /*93540*/  HMMA.16816.F32.BF16 R4, R8.reuse, R6, R24 ;  /* 0x000000060804723c */ /* 0x044fe40000041818 */
[----:B---3--:R-:W-:Y:S04]  /*93550*/  STL.64 [R1+0x9040], R22 ;  /* 0x0090401601007387 */ /* 0x008fe80000100a00 */
[----:B------:R0:W-:Y:S04]  /*93560*/  STL.64 [R1+0x9038], R20 ;  /* 0x0090381401007387 */ /* 0x0001e80000100a00 */
[----:B0-----:R-:W2:Y:S04]  /*93570*/  LDL.LU R20, [R1+0x390] ;  /* 0x0003900001147983 */ /* 0x001ea80000300800 */
[----:B------:R-:W2:Y:S04]  /*93580*/  LDL.LU R21, [R1+0x394] ;  /* 0x0003940001157983 */ /* 0x000ea80000300800 */
[----:B------:R-:W2:Y:S04]  /*93590*/  LDL.LU R22, [R1+0x398] ;  /* 0x0003980001167983 */ /* 0x000ea80000300800 */
[----:B------:R-:W2:Y:S04]  /*935a0*/  LDL.LU R23, [R1+0x39c] ;  /* 0x00039c0001177983 */ /* 0x000ea80000300800 */
[----:B------:R-:W2:Y:S04]  /*935b0*/  LDL.LU.64 R26, [R1+0x9080] ;  /* 0x00908000011a7983 */ /* 0x000ea80000300a00 */
[----:B------:R-:W3:Y:S04]  /*935c0*/  LDL.LU.64 R24, [R1+0x9078] ;  /* 0x0090780001187983 */ /* 0x000ee80000300a00 */
        /* <DEDUP_REMOVED lines=8> */
[----:B0-----:R-:W4:Y:S04]  /*93650*/  LDL.LU.64 R6, [R1+0x9060] ;  /* 0x0090600001067983 */ /* 0x001f280000300a00 */
[----:B------:R-:W4:Y:S04]  /*93660*/  LDL.LU.64 R4, [R1+0x9058] ;  /* 0x0090580001047983 */ /* 0x000f280000300a00 */
[----:B------:R-:W-:Y:S01]  /*93670*/  STL.64 [R1+0x8f48], R18 ;  /* 0x008f481201007387 */ /* 0x000fe20000100a00 */
[----:B----4-:R-:W-:Y:S03]  /*93680*/  HMMA.16816.F32.BF16 R8, R8, R14, R4 ;  /* 0x0000000e0808723c */ /* 0x010fe60000041804 */
[----:B------:R-:W2:Y:S04]  /*93690*/  LDL.LU.64 R6, [R1+0x9050] ;  /* 0x0090500001067983 */ /* 0x000ea80000300a00 */
[----:B------:R-:W2:-:S15]  /*936a0*/  LDL.LU.64 R4, [R1+0x9048] ;  /* 0x0090480001047983 */ /* 0x000e9e0000300a00 */
[----:B------:R-:W-:-:S01]  /*936b0*/  NOP ;  /* 0x0000000000007918 */ /* 0x000fc20000000000 */
        /* <DEDUP_REMOVED lines=11> */
[----:B0-----:R-:W4:Y:S04]  /*93770*/  LDL.LU.64 R22, [R1+0x9040] ;  /* 0x0090400001167983 */ /* 0x001f280000300a00 */
[----:B------:R-:W2:Y:S04]  /*93780*/  LDL.LU.64 R20, [R1+0x9038] ;  /* 0x0090380001147983 */ /* 0x000ea80000300a00 */
[----:B------:R2:W-:Y:S01]  /*93790*/  STL.64 [R1+0x8f50], R26 ;  /* 0x008f501a01007387 */ /* 0x0005e20000100a00 */
[----:B----4-:R-:W-:Y:S01]  /*937a0*/  HMMA.16816.F32.BF16 R8, R4, R22, R8 ;  /* 0x000000160408723c */ /* 0x010fe20000041808 */
        /* <DEDUP_REMOVED lines=9> */
[----:B0-----:R-:W4:Y:S04]  /*93840*/  LDL.LU R22, [R1+0xa68] ;  /* 0x000a680001167983 */ /* 0x001f280000300800 */
[----:B------:R-:W4:Y:S01]  /*93850*/  LDL.LU R23, [R1+0xa6c] ;  /* 0x000a6c0001177983 */ /* 0x000f220000300800 */
[----:B-1----:R-:W-:-:S02]  /*93860*/  IMAD.MOV.U32 R26, RZ, RZ, R29 ;  /* 0x000000ffff1a7224 */ /* 0x002fc400078e001d */
[----:B------:R-:W-:Y:S01]  /*93870*/  IMAD.MOV.U32 R27, RZ, RZ, R16 ;  /* 0x000000ffff1b7224 */ /* 0x000fe200078e0010 */
[----:B----4-:R-:W-:Y:S04]  /*93880*/  STL.64 [R1+0x8f70], R22 ;  /* 0x008f701601007387 */ /* 0x010fe80000100a00 */
[----:B--2---:R-:W-:Y:S04]  /*93890*/  STL.64 [R1+0x8f68], R20 ;  /* 0x008f681401007387 */ /* 0x004fe80000100a00 */
[----:B------:R-:W2:Y:S04]  /*938a0*/  LDL.LU R29, [R1+0x9034] ;  /* 0x00903400011d7983 */ /* 0x000ea80000300800 */
[----:B------:R-:W4:Y:S04]  /*938b0*/  LDL.LU R16, [R1+0x9030] ;  /* 0x0090300001107983 */ /* 0x000f280000300800 */
[----:B------:R-:W3:Y:S04]  /*938c0*/  LDL.64 R14, [R1+0x158] ;  /* 0x00015800010e7983 */ /* 0x000ee80000100a00 */
[----:B---3--:R0:W-:Y:S02]  /*938d0*/  STL.64 [R1+0x8fa0], R14 ;  /* 0x008fa00e01007387 */ /* 0x0081e40000100a00 */
[----:B0-----:R-:W-:-:S02]  /*938e0*/  IMAD.MOV.U32 R14, RZ, RZ, R13 ;  /* 0x000000ffff0e7224 */ /* 0x001fc400078e000d */
[----:B------:R-:W-:-:S05]  /*938f0*/  IMAD.MOV.U32 R15, RZ, RZ, R12 ;  /* 0x000000ffff0f7224 */ /* 0x000fca00078e000c */
[----:B------:R0:W-:Y:S04]  /*93900*/  STL.64 [R1+0x8fb8], R14 ;  /* 0x008fb80e01007387 */ /* 0x0001e80000100a00 */
[----:B------:R-:W3:Y:S04]  /*93910*/  LDL.LU R12, [R1+0xac0] ;  /* 0x000ac000010c7983 */ /* 0x000ee80000300800 */
[----:B------:R-:W3:Y:S04]  /*93920*/  LDL.LU R13, [R1+0xac4] ;  /* 0x000ac400010d7983 */ /* 0x000ee80000300800 */
[----:B0-----:R-:W2:Y:S04]  /*93930*/  LDL.LU R14, [R1+0xac8] ;  /* 0x000ac800010e7983 */ /* 0x001ea80000300800 */
[----:B------:R-:W2:Y:S04]  /*93940*/  LDL.LU R15, [R1+0xacc] ;  /* 0x000acc00010f7983 */ /* 0x000ea80000300800 */
[----:B--2---:R0:W-:Y:S04]  /*93950*/  STL.64 [R1+0x8fc8], R14 ;  /* 0x008fc80e01007387 */ /* 0x0041e80000100a00 */
[----:B---3--:R-:W-:Y:S01]  /*93960*/  STL.64 [R1+0x8fc0], R12 ;  /* 0x008fc00c01007387 */ /* 0x008fe20000100a00 */
[----:B0-----:R-:W-:-:S02]  /*93970*/  IMAD.MOV.U32 R14, RZ, RZ, R25 ;  /* 0x000000ffff0e7224 */ /* 0x001fc400078e0019 */
[----:B------:R-:W-:-:S05]  /*93980*/  IMAD.MOV.U32 R15, RZ, RZ, R24 ;  /* 0x000000ffff0f7224 */ /* 0x000fca00078e0018 */
[----:B------:R-:W-:Y:S04]  /*93990*/  STL.64 [R1+0x8fe0], R14 ;  /* 0x008fe00e01007387 */ /* 0x000fe80000100a00 */
[----:B------:R0:W-:Y:S04]  /*939a0*/  STL.64 [R1+0x8f78], R26 ;  /* 0x008f781a01007387 */ /* 0x0001e80000100a00 */
[----:B0-----:R-:W2:Y:S04]  /*939b0*/  LDL.64 R26, [R1+0x138] ;  /* 0x00013800011a7983 */ /* 0x001ea80000100a00 */
[----:B--2---:R0:W-:Y:S04]  /*939c0*/  STL.64 [R1+0x8f90], R26 ;  /* 0x008f901a01007387 */ /* 0x0041e80000100a00 */
[----:B0-----:R-:W2:Y:S01]  /*939d0*/  LDL.64 R26, [R1+0x148] ;  /* 0x00014800011a7983 */ /* 0x001ea20000100a00 */
[----:B------:R-:W-:-:S02]  /*939e0*/  IMAD.MOV.U32 R14, RZ, RZ, R17 ;  /* 0x000000ffff0e7224 */ /* 0x000fc400078e0011 */
[----:B------:R-:W-:Y:S01]  /*939f0*/  IMAD.MOV.U32 R15, RZ, RZ, R3 ;  /* 0x000000ffff0f7224 */ /* 0x000fe200078e0003 */
[----:B--2---:R0:W-:Y:S04]  /*93a00*/  STL.64 [R1+0x8f98], R26 ;  /* 0x008f981a01007387 */ /* 0x0041e80000100a00 */
[----:B------:R-:W2:Y:S04]  /*93a10*/  LDL.LU R24, [R1+0xaa0] ;  /* 0x000aa00001187983 */ /* 0x000ea80000300800 */
[----:B------:R-:W2:Y:S04]  /*93a20*/  LDL.LU R25, [R1+0xaa4] ;  /* 0x000aa40001197983 */ /* 0x000ea80000300800 */
[----:B0-----:R-:W3:Y:S04]  /*93a30*/  LDL.LU R26, [R1+0xaa8] ;  /* 0x000aa800011a7983 */ /* 0x001ee80000300800 */
[----:B------:R-:W3:Y:S04]  /*93a40*/  LDL.LU R27, [R1+0xaac] ;  /* 0x000aac00011b7983 */ /* 0x000ee80000300800 */
[----:B------:R-:W4:Y:S04]  /*93a50*/  LDL.LU R17, [R1+0x902c] ;  /* 0x00902c0001117983 */ /* 0x000f280000300800 */
[----:B------:R-:W4:Y:S04]  /*93a60*/  LDL.LU R3, [R1+0x9028] ;  /* 0x0090280001037983 */ /* 0x000f280000300800 */
[----:B------:R-:W-:Y:S04]  /*93a70*/  STL.64 [R1+0x8ff8], R14 ;  /* 0x008ff80e01007387 */ /* 0x000fe80000100a00 */
[----:B---3--:R-:W-:Y:S04]  /*93a80*/  STL.64 [R1+0x8fb0], R26 ;  /* 0x008fb01a01007387 */ /* 0x008fe80000100a00 */
[----:B--2---:R0:W-:Y:S04]  /*93a90*/  STL.64 [R1+0x8fa8], R24 ;  /* 0x008fa81801007387 */ /* 0x0041e80000100a00 */
[----:B----4-:R-:W1:Y:S04]  /*93aa0*/  LDSM.16.MT88.4 R8, [R3+UR4+0x6180] ;  /* 0x006180040308783b */ /* 0x010e680008004200 */
[----:B0-----:R-:W2:Y:S04]  /*93ab0*/  LDL.LU R24, [R1+0xab0] ;  /* 0x000ab00001187983 */ /* 0x001ea80000300800 */
[----:B------:R-:W2:Y:S04]  /*93ac0*/  LDL.LU R25, [R1+0xab4] ;  /* 0x000ab40001197983 */ /* 0x000ea80000300800 */
[----:B------:R-:W3:Y:S04]  /*93ad0*/  LDL.LU R26, [R1+0xab8] ;  /* 0x000ab800011a7983 */ /* 0x000ee80000300800 */
[----:B------:R-:W3:Y:S01]  /*93ae0*/  LDL.LU R27, [R1+0xabc] ;  /* 0x000abc00011b7983 */ /* 0x000ee20000300800 */
[----:B------:R-:W-:Y:S01]  /*93af0*/  IMAD.MOV.U32 R14, RZ, RZ, R29 ;  /* 0x000000ffff0e7224 */ /* 0x000fe200078e001d */
        /* <DEDUP_REMOVED lines=43> */
[----:B-1----:R-:W-:Y:S04]  /*93db0*/  STL.64 [R1+0x8e18], R10 ;  /* 0x008e180a01007387 */ /* 0x002fe80000100a00 */
[----:B------:R-:W-:Y:S04]  /*93dc0*/  STL.64 [R1+0x8e10], R8 ;  /* 0x008e100801007387 */ /* 0x000fe80000100a00 */
        /* <DEDUP_REMOVED lines=25> */
[----:B0-----:R-:W2:Y:S04]  /*93f60*/  LDL.LU.64 R14, [R1+0x8fc8] ;  /* 0x008fc800010e7983 */ /* 0x001ea80000300a00 */
[----:B------:R-:W2:Y:S01]  /*93f70*/  LDL.LU.64 R12, [R1+0x8fc0] ;  /* 0x008fc000010c7983 */ /* 0x000ea20000300a00 */
[----:B------:R-:W-:-:S02]  /*93f80*/  IMAD.MOV.U32 R10, RZ, RZ, R2 ;  /* 0x000000ffff0a7224 */ /* 0x000fc400078e0002 */
[----:B------:R-:W-:-:S07]  /*93f90*/  IMAD.MOV.U32 R11, RZ, RZ, R0 ;  /* 0x000000ffff0b7224 */ /* 0x000fce00078e0000 */
        /* <DEDUP_REMOVED lines=11> */
[----:B------:R-:W4:Y:S04]  /*94050*/  LDL.LU.64 R26, [R1+0x8fb0] ;  /* 0x008fb000011a7983 */ /* 0x000f280000300a00 */
[----:B------:R-:W4:-:S15]  /*94060*/  LDL.LU.64 R24, [R1+0x8fa8] ;  /* 0x008fa80001187983 */ /* 0x000f1e0000300a00 */
[----:B------:R-:W-:-:S01]  /*94070*/  NOP ;  /* 0x0000000000007918 */ /* 0x000fc20000000000 */
[----:B------:R-:W-:Y:S04]  /*94080*/  STL.64 [R1+0xab0], R12 ;  /* 0x000ab00c01007387 */ /* 0x000fe80000100a00 */
[----:B------:R0:W-:Y:S04]  /*94090*/  STL.64 [R1+0xab8], R14 ;  /* 0x000ab80e01007387 */ /* 0x0001e80000100a00 */
[----:B0-----:R-:W4:Y:S02]  /*940a0*/  LDL.LU.64 R14, [R1+0x8fa0] ;  /* 0x008fa000010e7983 */ /* 0x001f240000300a00 */
[----:B----4-:R-:W-:-:S15]  /*940b0*/  HMMA.16816.F32.BF16 R24, R4, R14, R24 ;  /* 0x0000000e0418723c */ /* 0x010fde0000041818 */
[----:B------:R-:W-:-:S08]  /*940c0*/  NOP ;  /* 0x0000000000007918 */ /* 0x000fd00000000000 */
[----:B------:R-:W-:Y:S04]  /*940d0*/  STL.64 [R1+0xaa0], R24 ;  /* 0x000aa01801007387 */ /* 0x000fe80000100a00 */
[----:B------:R0:W-:Y:S04]  /*940e0*/  STL.64 [R1+0xaa8], R26 ;  /* 0x000aa81a01007387 */ /* 0x0001e80000100a00 */
[----:B0-----:R-:W2:Y:S04]  /*940f0*/  LDL.LU.64 R26, [R1+0x8f98] ;  /* 0x008f9800011a7983 */ /* 0x001ea80000300a00 */
[----:B------:R-:W4:Y:S01]  /*94100*/  LDL.LU R12, [R1+0xa40] ;  /* 0x000a4000010c7983 */ /* 0x000f220000300800 */
[----:B------:R-:W-:-:S03]  /*94110*/  IMAD.MOV.U32 R2, RZ, RZ, R14 ;  /* 0x000000ffff027224 */ /* 0x000fc600078e000e */
[----:B------:R-:W4:Y:S01]  /*94120*/  LDL.LU R13, [R1+0xa44] ;  /* 0x000a4400010d7983 */ /* 0x000f220000300800 */
[----:B------:R-:W-:-:S03]  /*94130*/  IMAD.MOV.U32 R0, RZ, RZ, R15 ;  /* 0x000000ffff007224 */ /* 0x000fc600078e000f */
[----:B------:R-:W4:Y:S04]  /*94140*/  LDL.LU R14, [R1+0xa48] ;  /* 0x000a4800010e7983 */ /* 0x000f280000300800 */
[----:B------:R-:W4:Y:S01]  /*94150*/  LDL.LU R15, [R1+0xa4c] ;  /* 0x000a4c00010f7983 */ /* 0x000f220000300800 */
[----:B--2---:R-:W-:Y:S06]  /*94160*/  HMMA.16816.F32.BF16 R8, R4, R26, R8 ;  /* 0x0000001a0408723c */ /* 0x004fec0000041808 */
[----:B------:R-:W-:-:S15]  /*94170*/  IMAD.MOV.U32 R3, RZ, RZ, R27 ;  /* 0x000000ffff037224 */ /* 0x000fde00078e001b */
[----:B------:R-:W-:-:S02]  /*94180*/  NOP ;  /* 0x0000000000007918 */ /* 0x000fc40000000000 */
[----:B------:R0:W-:Y:S04]  /*94190*/  STL.64 [R1+0xa90], R8 ;  /* 0x000a900801007387 */ /* 0x0001e80000100a00 */
[----:B------:R1:W-:Y:S01]  /*941a0*/  STL.64 [R1+0xa98], R10 ;  /* 0x000a980a01007387 */ /* 0x0003e20000100a00 */
[----:B0-----:R-:W-:-:S03]  /*941b0*/  IMAD.MOV.U32 R8, RZ, RZ, R26 ;  /* 0x000000ffff087224 */ /* 0x001fc600078e001a */
[----:B------:R-:W2:Y:S02]  /*941c0*/  LDL.LU.64 R26, [R1+0x8f90] ;  /* 0x008f9000011a7983 */ /* 0x000ea40000300a00 */
[----:B--2---:R-:W-:Y:S06]  /*941d0*/  HMMA.16816.F32.BF16 R20, R4, R26, R20 ;  /* 0x0000001a0414723c */ /* 0x004fec0000041814 */
[----:B-1----:R-:W-:Y:S02]  /*941e0*/  IMAD.MOV.U32 R10, RZ, RZ, R26 ;  /* 0x000000ffff0a7224 */ /* 0x002fe400078e001a */
[----:B------:R-:W-:-:S15]  /*941f0*/  IMAD.MOV.U32 R9, RZ, RZ, R27 ;  /* 0x000000ffff097224 */ /* 0x000fde00078e001b */
[----:B------:R-:W-:Y:S04]  /*94200*/  STL.64 [R1+0xa80], R20 ;  /* 0x000a801401007387 */ /* 0x000fe80000100a00 */
[----:B------:R0:W-:Y:S04]  /*94210*/  STL.64 [R1+0xa88], R22 ;  /* 0x000a881601007387 */ /* 0x0001e80000100a00 */
[----:B0-----:R-:W2:Y:S04]  /*94220*/  LDL.LU.64 R22, [R1+0x8f88] ;  /* 0x008f880001167983 */ /* 0x001ea80000300a00 */
[----:B------:R-:W2:Y:S04]  /*94230*/  LDL.LU.64 R20, [R1+0x8f80] ;  /* 0x008f800001147983 */ /* 0x000ea80000300a00 */
[----:B------:R-:W2:Y:S04]  /*94240*/  LDL.LU.64 R26, [R1+0x8f78] ;  /* 0x008f7800011a7983 */ /* 0x000ea80000300a00 */
[----:B------:R0:W-:Y:S04]  /*94250*/  STL [R1+0x8ef0], R10 ;  /* 0x008ef00a01007387 */ /* 0x0001e80000100800 */
[----:B------:R-:W-:Y:S04]  /*94260*/  STL.64 [R1+0x8ee8], R8 ;  /* 0x008ee80801007387 */ /* 0x000fe80000100a00 */
[----:B0-----:R-:W3:Y:S01]  /*94270*/  LDL.64 R10, [R1+0x108] ;  /* 0x00010800010a7983 */ /* 0x001ee20000100a00 */
[----:B--2---:R-:W-:Y:S03]  /*94280*/  HMMA.16816.F32.BF16 R24, R4, R26, R20 ;  /* 0x0000001a0418723c */ /* 0x004fe60000041814 */
[----:B------:R-:W2:Y:S04]  /*94290*/  LDL.LU.64 R22, [R1+0x8f70] ;  /* 0x008f700001167983 */ /* 0x000ea80000300a00 */
[----:B------:R-:W2:-:S15]  /*942a0*/  LDL.LU.64 R20, [R1+0x8f68] ;  /* 0x008f680001147983 */ /* 0x000e9e0000300a00 */
[----:B------:R-:W-:-:S01]  /*942b0*/  NOP ;  /* 0x0000000000007918 */ /* 0x000fc20000000000 */
[----:B------:R-:W-:Y:S04]  /*942c0*/  STL.64 [R1+0xa70], R24 ;  /* 0x000a701801007387 */ /* 0x000fe80000100a00 */
[----:B------:R0:W-:Y:S04]  /*942d0*/  STL.64 [R1+0xa78], R26 ;  /* 0x000a781a01007387 */ /* 0x0001e80000100a00 */
[----:B0-----:R-:W2:Y:S01]  /*942e0*/  LDL.LU.64 R26, [R1+0x8f60] ;  /* 0x008f6000011a7983 */ /* 0x001ea20000300a00 */
[C---:B---3--:R-:W-:Y:S06]  /*942f0*/  HMMA.16816.F32.BF16 R16, R4.reuse, R10, R16 ;  /* 0x0000000a0410723c */ /* 0x048fec0000041810 */
[----:B--2---:R-:W-:Y:S01]  /*94300*/  HMMA.16816.F32.BF16 R24, R4, R26, R20 ;  /* 0x0000001a0418723c */ /* 0x004fe20000041814 */
[----:B------:R-:W2:Y:S06]  /*94310*/  LDL.LU.64 R22, [R1+0x8f58] ;  /* 0x008f580001167983 */ /* 0x000eac0000300a00 */
[----:B------:R-:W-:-:S02]  /*94320*/  IMAD.MOV.U32 R21, RZ, RZ, R10 ;  /* 0x000000ffff157224 */ /* 0x000fc400078e000a */
[----:B------:R-:W-:-:S14]  /*94330*/  IMAD.MOV.U32 R20, RZ, RZ, R11 ;  /* 0x000000ffff147224 */ /* 0x000fdc00078e000b */
[----:B------:R-:W-:Y:S04]  /*94340*/  STL.64 [R1+0xa60], R24 ;  /* 0x000a601801007387 */ /* 0x000fe80000100a00 */
[----:B------:R0:W-:Y:S04]  /*94350*/  STL.64 [R1+0xa68], R26 ;  /* 0x000a681a01007387 */ /* 0x0001e80000100a00 */
[----:B0-----:R-:W3:Y:S04]  /*94360*/  LDL.LU.64 R26, [R1+0x8f50] ;  /* 0x008f5000011a7983 */ /* 0x001ee80000300a00 */
[----:B------:R-:W-:Y:S04]  /*94370*/  STL.64 [R1+0xa50], R16 ;  /* 0x000a501001007387 */ /* 0x000fe80000100a00 */
[----:B------:R0:W-:Y:S04]  /*94380*/  STL.64 [R1+0xa58], R18 ;  /* 0x000a581201007387 */ /* 0x0001e80000100a00 */
[----:B0-----:R-:W4:Y:S04]  /*94390*/  LDL.LU.64 R18, [R1+0x8f48] ;  /* 0x008f480001127983 */ /* 0x001f280000300a00 */
[----:B--2---:R-:W-:Y:S04]  /*943a0*/  STL.64 [R1+0x8f18], R22 ;  /* 0x008f181601007387 */ /* 0x004fe80000100a00 */
        /* <DEDUP_REMOVED lines=16> */
[----:B--2---:R0:W-:Y:S04]  /*944b0*/  STL.64 [R1+0x8f00], R10 ;  /* 0x008f000a01007387 */ /* 0x0041e80000100a00 */
[----:B---3--:R-:W-:Y:S04]  /*944c0*/  STL.64 [R1+0x8ef8], R8 ;  /* 0x008ef80801007387 */ /* 0x008fe80000100a00 */
[----:B0-----:R-:W2:-:S12]  /*944d0*/  LDL.64 R10, [R1+0x8] ;  /* 0x00000800010a7983 */ /* 0x001e980000100a00 */
[----:B------:R-:W-:Y:S04]  /*944e0*/  STL.64 [R1+0xa40], R12 ;  /* 0x000a400c01007387 */ /* 0x000fe80000100a00 */
[----:B------:R0:W-:Y:S04]  /*944f0*/  STL.64 [R1+0xa48], R14 ;  /* 0x000a480e01007387 */ /* 0x0001e80000100a00 */
[----:B0-----:R-:W3:Y:S04]  /*94500*/  LDL.LU.64 R14, [R1+0x8f40] ;  /* 0x008f4000010e7983 */ /* 0x001ee80000300a00 */
[----:B------:R0:W-:Y:S04]  /*94510*/  STL.64 [R1+0x8f08], R18 ;  /* 0x008f081201007387 */ /* 0x0001e80000100a00 */
[----:B------:R-:W2:Y:S04]  /*94520*/  LDL.LU R16, [R1+0x7a0] ;  /* 0x0007a00001107983 */ /* 0x000ea80000300800 */
[----:B------:R-:W2:Y:S04]  /*94530*/  LDL.LU R17, [R1+0x7a4] ;  /* 0x0007a40001117983 */ /* 0x000ea80000300800 */
[----:B0-----:R-:W2:Y:S04]  /*94540*/  LDL.LU R18, [R1+0x7a8] ;  /* 0x0007a80001127983 */ /* 0x001ea80000300800 */
[----:B------:R-:W2:Y:S01]  /*94550*/  LDL.LU R19, [R1+0x7ac] ;  /* 0x0007ac0001137983 */ /* 0x000ea20000300800 */
[----:B---3--:R-:W-:Y:S03]  /*94560*/  HMMA.16816.F32.BF16 R4, R4, R14, R20 ;  /* 0x0000000e0404723c */ /* 0x008fe60000041814 */
[----:B------:R-:W3:Y:S04]  /*94570*/  LDL.LU.64 R22, [R1+0x8f38] ;  /* 0x008f380001167983 */ /* 0x000ee80000300a00 */
[----:B------:R-:W3:Y:S04]  /*94580*/  LDL.LU.64 R20, [R1+0x8f30] ;  /* 0x008f300001147983 */ /* 0x000ee80000300a00 */
[----:B------:R-:W3:Y:S04]  /*94590*/  LDL.LU.64 R14, [R1+0x8f28] ;  /* 0x008f2800010e7983 */ /* 0x000ee80000300a00 */
[----:B------:R-:W3:Y:S08]  /*945a0*/  LDL.LU.64 R12, [R1+0x8f20] ;  /* 0x008f2000010c7983 */ /* 0x000ef00000300a00 */
        /* <DEDUP_REMOVED lines=12> */
[----:B------:R-:W3:Y:S04]  /*94670*/  LDL.LU.64 R20, [R1+0x8f10] ;  /* 0x008f100001147983 */ /* 0x000ee80000300a00 */
[----:B------:R-:W-:Y:S04]  /*94680*/  STL [R1+0x8e24], R26 ;  /* 0x008e241a01007387 */ /* 0x000fe80000100800 */
[----:B------:R1:W-:Y:S01]  /*94690*/  STL [R1+0x8e20], R27 ;  /* 0x008e201b01007387 */ /* 0x0003e20000100800 */
[C---:B0-----:R-:W-:Y:S01]  /*946a0*/  LOP3.LUT R29, R25.reuse, 0x7, RZ, 0xc0, !PT ;  /* 0x00000007191d7812 */ /* 0x041fe200078ec0ff */
[----:B------:R-:W-:-:S02]  /*946b0*/  IMAD.SHL.U32 R24, R25, 0x100, RZ ;  /* 0x0000010019187824 */ /* 0x000fc400078e00ff */
[----:B------:R-:W-:Y:S02]  /*946c0*/  IMAD.SHL.U32 R25, R25, 0x2, RZ ;  /* 0x0000000219197824 */ /* 0x000fe400078e00ff */
[----:B------:R-:W-:-:S05]  /*946d0*/  IMAD R29, R29, 0x210, RZ ;  /* 0x000002101d1d7824 */ /* 0x000fca00078e02ff */
[----:B------:R-:W-:-:S04]  /*946e0*/  LOP3.LUT R25, R29, 0x10, R25, 0x78, !PT ;  /* 0x000000101d197812 */ /* 0x000fc800078e7819 */
[----:B------:R-:W-:-:S04]  /*946f0*/  LOP3.LUT R25, R25, 0x1000, R24, 0xf8, !PT ;  /* 0x0000100019197812 */ /* 0x000fc800078ef818 */
[----:B------:R-:W-:Y:S01]  /*94700*/  LOP3.LUT R25, R25, 0x60, RZ, 0x3c, !PT ;  /* 0x0000006019197812 */ /* 0x000fe200078e3cff */
[----:B----4-:R-:W-:-:S15]  /*94710*/  HMMA.16816.F32.BF16 R4, R12, R22, R4 ;  /* 0x000000160c04723c */ /* 0x010fde0000041804 */
[----:B------:R-:W-:-:S08]  /*94720*/  NOP ;  /* 0x0000000000007918 */ /* 0x000fd00000000000 */
[----:B------:R-:W-:Y:S04]  /*94730*/  STL.64 [R1+0x2e0], R4 ;  /* 0x0002e00401007387 */ /* 0x000fe80000100a00 */
[----:B------:R-:W-:Y:S04]  /*94740*/  STL.64 [R1+0x2e8], R6 ;  /* 0x0002e80601007387 */ /* 0x000fe80000100a00 */
[----:B------:R-:W0:Y:S04]  /*94750*/  LDSM.16.MT88.4 R4, [R25+UR4+0x6000] ;  /* 0x006000041904783b */ /* 0x000e280008004200 */
[----:B------:R-:W-:Y:S04]  /*94760*/  STL [R1+0x8ee0], R25 ;  /* 0x008ee01901007387 */ /* 0x000fe80000100800 */
[----:B-1----:R-:W4:Y:S04]  /*94770*/  LDL.64 R26, [R1+0x198] ;  /* 0x00019800011a7983 */ /* 0x002f280000100a00 */
[----:B0-----:R0:W-:Y:S04]  /*94780*/  STL.64 [R1+0x8d00], R6 ;  /* 0x008d000601007387 */ /* 0x0011e80000100a00 */
[----:B------:R1:W-:Y:S04]  /*94790*/  STL.64 [R1+0x8cf8], R4 ;  /* 0x008cf80401007387 */ /* 0x0003e80000100a00 */
[----:B0-----:R-:W3:Y:S01]  /*947a0*/  LDL.64 R6, [R1+0xe8] ;  /* 0x0000e80001067983 */ /* 0x001ee20000100a00 */
[----:B--2---:R-:W-:Y:S03]  /*947b0*/  HMMA.16816.F32.BF16 R16, R12, R10, R16 ;  /* 0x0000000a0c10723c */ /* 0x004fe60000041810 */
[----:B---3--:R0:W-:Y:S04]  /*947c0*/  STL.64 [R1+0x8e68], R6 ;  /* 0x008e680601007387 */ /* 0x0081e80000100a00 */
[----:B-1----:R-:W4:Y:S04]  /*947d0*/  LDL.LU R4, [R1+0x780] ;  /* 0x0007800001047983 */ /* 0x002f280000300800 */
[----:B------:R-:W4:Y:S04]  /*947e0*/  LDL.LU R5, [R1+0x784] ;  /* 0x0007840001057983 */ /* 0x000f280000300800 */
[----:B0-----:R-:W4:Y:S04]  /*947f0*/  LDL.LU R6, [R1+0x788] ;  /* 0x0007880001067983 */ /* 0x001f280000300800 */
[----:B------:R-:W4:Y:S04]  /*94800*/  LDL.LU R7, [R1+0x78c] ;  /* 0x00078c0001077983 */ /* 0x000f280000300800 */
[----:B------:R-:W-:Y:S04]  /*94810*/  STL.64 [R1+0x7a0], R16 ;  /* 0x0007a01001007387 */ /* 0x000fe80000100a00 */
[----:B------:R0:W-:Y:S04]  /*94820*/  STL.64 [R1+0x7a8], R18 ;  /* 0x0007a81201007387 */ /* 0x0001e80000100a00 */
[----:B0-----:R-:W2:Y:S01]  /*94830*/  LDL.LU.64 R18, [R1+0x8f08] ;  /* 0x008f080001127983 */ /* 0x001ea20000300a00 */
[----:B------:R-:W-:-:S02]  /*94840*/  IMAD.MOV.U32 R17, RZ, RZ, R10 ;  /* 0x000000ffff117224 */ /* 0x000fc400078e000a */
[----:B------:R-:W-:Y:S02]  /*94850*/  IMAD.MOV.U32 R16, RZ, RZ, R11 ;  /* 0x000000ffff107224 */ /* 0x000fe400078e000b */
[----:B------:R-:W3:Y:S04]  /*94860*/  LDL.LU.64 R10, [R1+0x8f00] ;  /* 0x008f0000010a7983 */ /* 0x000ee80000300a00 */
[----:B------:R-:W3:Y:S04]  /*94870*/  LDL.LU.64 R8, [R1+0x8ef8] ;  /* 0x008ef80001087983 */ /* 0x000ee80000300a00 */
[----:B--2---:R0:W-:Y:S04]  /*94880*/  STL.64 [R1+0x8e30], R18 ;  /* 0x008e301201007387 */ /* 0x0041e80000100a00 */
[----:B------:R-:W-:Y:S01]  /*94890*/  STL.64 [R1+0x8e28], R16 ;  /* 0x008e281001007387 */ /* 0x000fe20000100a00 */
[----:B0-----:R-:W-:Y:S01]  /*948a0*/  MOV R18, R21 ;  /* 0x0000001500127202 */ /* 0x001fe20000000f00 */
[----:B------:R-:W-:-:S05]  /*948b0*/  IMAD.MOV.U32 R19, RZ, RZ, R20 ;  /* 0x000000ffff137224 */ /* 0x000fca00078e0014 */
[----:B------:R0:W-:Y:S04]  /*948c0*/  STL.64 [R1+0x8e48], R18 ;  /* 0x008e481201007387 */ /* 0x0001e80000100a00 */
[----:B0-----:R-:W3:Y:S02]  /*948d0*/  LDL.64 R18, [R1+0x1a8] ;  /* 0x0001a80001127983 */ /* 0x001ee40000100a00 */
[----:B---3--:R-:W-:Y:S06]  /*948e0*/  HMMA.16816.F32.BF16 R8, R12, R18, R8 ;  /* 0x000000120c08723c */ /* 0x008fec0000041808 */
[----:B------:R-:W-:-:S02]  /*948f0*/  IMAD.MOV.U32 R29, RZ, RZ, R18 ;  /* 0x000000ffff1d7224 */ /* 0x000fc400078e0012 */
[----:B------:R-:W-:-:S15]  /*94900*/  IMAD.MOV.U32 R28, RZ, RZ, R19 ;  /* 0x000000ffff1c7224 */ /* 0x000fde00078e0013 */
[----:B------:R-:W-:Y:S04]  /*94910*/  STL.64 [R1+0x790], R8 ;  /* 0x0007900801007387 */ /* 0x000fe80000100a00 */
[----:B------:R0:W-:Y:S04]  /*94920*/  STL.64 [R1+0x798], R10 ;  /* 0x0007980a01007387 */ /* 0x0001e80000100a00 */
[----:B0-----:R-:W2:Y:S04]  /*94930*/  LDL.LU R10, [R1+0x8ef0] ;  /* 0x008ef000010a7983 */ /* 0x001ea80000300800 */
[----:B------:R-:W3:Y:S04]  /*94940*/  LDL.LU.64 R8, [R1+0x8ee8] ;  /* 0x008ee80001087983 */ /* 0x000ee80000300a00 */
[----:B------:R-:W2:Y:S01]  /*94950*/  LDL.64 R18, [R1+0x118] ;  /* 0x0001180001127983 */ /* 0x000ea20000100a00 */
[----:B----4-:R-:W-:Y:S03]  /*94960*/  HMMA.16816.F32.BF16 R4, R12, R26, R4 ;  /* 0x0000001a0c04723c */ /* 0x010fe60000041804 */
[----:B--2---:R-:W-:-:S15]  /*94970*/  STL.64 [R1+0x8e60], R18 ;  /* 0x008e601201007387 */ /* 0x004fde0000100a00 */
[----:B------:R-:W-:-:S05]  /*94980*/  NOP ;  /* 0x0000000000007918 */ /* 0x000fca0000000000 */
[----:B------:R0:W-:Y:S04]  /*94990*/  STL.64 [R1+0x780], R4 ;  /* 0x0007800401007387 */ /* 0x0001e80000100a00 */
[----:B------:R1:W-:Y:S04]  /*949a0*/  STL.64 [R1+0x788], R6 ;  /* 0x0007880601007387 */ /* 0x0003e80000100a00 */
[----:B0-----:R-:W2:Y:S04]  /*949b0*/  LDL.LU R4, [R1+0x710] ;  /* 0x0007100001047983 */ /* 0x001ea80000300800 */
[----:B------:R-:W2:Y:S04]  /*949c0*/  LDL.LU R5, [R1+0x714] ;  /* 0x0007140001057983 */ /* 0x000ea80000300800 */
[----:B-1----:R-:W4:Y:S04]  /*949d0*/  LDL.LU R6, [R1+0x718] ;  /* 0x0007180001067983 */ /* 0x002f280000300800 */
[----:B------:R-:W4:Y:S04]  /*949e0*/  LDL.LU R7, [R1+0x71c] ;  /* 0x00071c0001077983 */ /* 0x000f280000300800 */
[----:B----4-:R0:W-:Y:S04]  /*949f0*/  STL.64 [R1+0x8e78], R6 ;  /* 0x008e780601007387 */ /* 0x0101e80000100a00 */
[----:B--2---:R-:W-:Y:S01]  /*94a00*/  STL.64 [R1+0x8e70], R4 ;  /* 0x008e700401007387 */ /* 0x004fe20000100a00 */
[----:B0-----:R-:W-:-:S02]  /*94a10*/  IMAD.MOV.U32 R6, RZ, RZ, R10 ;  /* 0x000000ffff067224 */ /* 0x001fc400078e000a */
[----:B---3--:R-:W-:-:S05]  /*94a20*/  IMAD.MOV.U32 R7, RZ, RZ, R9 ;  /* 0x000000ffff077224 */ /* 0x008fca00078e0009 */
[----:B------:R-:W-:Y:S04]  /*94a30*/  STL.64 [R1+0x8e88], R6 ;  /* 0x008e880601007387 */ /* 0x000fe80000100a00 */
[----:B------:R-:W2:Y:S04]  /*94a40*/  LDL.64 R18, [R1+0x128] ;  /* 0x0001280001127983 */ /* 0x000ea80000100a00 */
        /* <DEDUP_REMOVED lines=62> */
[----:B------:R1:W-:Y:S04]  /*94e30*/  STL.64 [R1+0x778], R26 ;  /* 0x0007781a01007387 */ /* 0x0003e80000100a00 */
[----:B0-----:R-:W3:Y:S01]  /*94e40*/  LDL.LU R25, [R1+0x8ee0] ;  /* 0x008ee00001197983 */ /* 0x001ee20000300800 */
[----:B-1----:R-:W-:-:S02]  /*94e50*/  IMAD.MOV.U32 R26, RZ, RZ, R10 ;  /* 0x000000ffff1a7224 */ /* 0x002fc400078e000a */
[----:B------:R-:W-:Y:S02]  /*94e60*/  IMAD.MOV.U32 R27, RZ, RZ, R11 ;  /* 0x000000ffff1b7224 */ /* 0x000fe400078e000b */
[----:B------:R-:W4:Y:S02]  /*94e70*/  LDL.LU.64 R10, [R1+0x8ed8] ;  /* 0x008ed800010a7983 */ /* 0x000f240000300a00 */
[----:B----4-:R-:W-:Y:S02]  /*94e80*/  HMMA.16816.F32.BF16 R8, R12, R10, R4 ;  /* 0x0000000a0c08723c */ /* 0x010fe40000041804 */
[----:B------:R-:W4:-:S15]  /*94e90*/  LDL.LU.64 R6, [R1+0x8ed0] ;  /* 0x008ed00001067983 */ /* 0x000f1e0000300a00 */
[----:B------:R-:W-:-:S06]  /*94ea0*/  NOP ;  /* 0x0000000000007918 */ /* 0x000fcc0000000000 */
[----:B------:R0:W-:Y:S04]  /*94eb0*/  STL.64 [R1+0x760], R8 ;  /* 0x0007600801007387 */ /* 0x0001e80000100a00 */
[----:B------:R1:W-:Y:S04]  /*94ec0*/  STL.64 [R1+0x768], R10 ;  /* 0x0007680a01007387 */ /* 0x0003e80000100a00 */
[----:B0-----:R-:W3:Y:S04]  /*94ed0*/  LDL.LU R8, [R1+0x2d0] ;  /* 0x0002d00001087983 */ /* 0x001ee80000300800 */
[----:B------:R-:W3:Y:S04]  /*94ee0*/  LDL.LU R9, [R1+0x2d4] ;  /* 0x0002d40001097983 */ /* 0x000ee80000300800 */
[----:B-1----:R-:W3:Y:S04]  /*94ef0*/  LDL.LU R10, [R1+0x2d8] ;  /* 0x0002d800010a7983 */ /* 0x002ee80000300800 */
        /* <DEDUP_REMOVED lines=35> */
[----:B-1----:R-:W3:Y:S01]  /*95130*/  LDL.LU.64 R6, [R1+0x8e68] ;  /* 0x008e680001067983 */ /* 0x002ee20000300a00 */
[----:B------:R-:W-:-:S03]  /*95140*/  MOV R4, R19 ;  /* 0x0000001300047202 */ /* 0x000fc60000000f00 */
        /* <DEDUP_REMOVED lines=15> */
[----:B0-----:R-:W2:Y:S04]  /*95240*/  LDL.LU.64 R18, [R1+0x8e30] ;  /* 0x008e300001127983 */ /* 0x001ea80000300a00 */
[----:B------:R-:W4:Y:S01]  /*95250*/  LDL.LU.64 R16, [R1+0x8e28] ;  /* 0x008e280001107983 */ /* 0x000f220000300a00 */
[C---:B--2---:R-:W-:Y:S06]  /*95260*/  HMMA.16816.F32.BF16 R20, R12.reuse, R18, R20 ;  /* 0x000000120c14723c */ /* 0x044fec0000041814 */
[----:B---3--:R-:W-:-:S15]  /*95270*/  HMMA.16816.F32.BF16 R12, R12, R6, R8 ;  /* 0x000000060c0c723c */ /* 0x008fde0000041808 */
[----:B------:R-:W-:-:S02]  /*95280*/  NOP ;  /* 0x0000000000007918 */ /* 0x000fc40000000000 */
[----:B------:R0:W-:Y:S04]  /*95290*/  STL.64 [R1+0x6e0], R20 ;  /* 0x0006e01401007387 */ /* 0x0001e80000100a00 */
[----:B------:R1:W-:Y:S04]  /*952a0*/  STL.64 [R1+0x6e8], R22 ;  /* 0x0006e81601007387 */ /* 0x0003e80000100a00 */
[----:B0-----:R-:W2:Y:S04]  /*952b0*/  LDL.LU R20, [R1+0xa0] ;  /* 0x0000a00001147983 */ /* 0x001ea80000300800 */
[----:B------:R-:W2:Y:S04]  /*952c0*/  LDL.LU R21, [R1+0xa4] ;  /* 0x0000a40001157983 */ /* 0x000ea80000300800 */
[----:B-1----:R-:W2:Y:S04]  /*952d0*/  LDL.LU R22, [R1+0xa8] ;  /* 0x0000a80001167983 */ /* 0x002ea80000300800 */
[----:B------:R-:W2:Y:S04]  /*952e0*/  LDL.LU R23, [R1+0xac] ;  /* 0x0000ac0001177983 */ /* 0x000ea80000300800 */
[----:B------:R0:W-:Y:S02]  /*952f0*/  STL.64 [R1+0x8d20], R18 ;  /* 0x008d201201007387 */ /* 0x0001e40000100a00 */
[----:B0-----:R-:W-:-:S02]  /*95300*/  IMAD.MOV.U32 R18, RZ, RZ, R26 ;  /* 0x000000ffff127224 */ /* 0x001fc400078e001a */
[----:B------:R-:W-:Y:S01]  /*95310*/  IMAD.MOV.U32 R19, RZ, RZ, R27 ;  /* 0x000000ffff137224 */ /* 0x000fe200078e001b */
[----:B------:R-:W2:Y:S04]  /*95320*/  LDL.LU R26, [R1+0x8e24] ;  /* 0x008e2400011a7983 */ /* 0x000ea80000300800 */
[----:B------:R-:W2:Y:S04]  /*95330*/  LDL.LU R27, [R1+0x8e20] ;  /* 0x008e2000011b7983 */ /* 0x000ea80000300800 */
[----:B------:R0:W-:Y:S02]  /*95340*/  STL.64 [R1+0x8dc8], R18 ;  /* 0x008dc81201007387 */ /* 0x0001e40000100a00 */
[----:B0-----:R-:W-:-:S02]  /*95350*/  IMAD.MOV.U32 R18, RZ, RZ, R29 ;  /* 0x000000ffff127224 */ /* 0x001fc400078e001d */
[----:B------:R-:W-:-:S05]  /*95360*/  IMAD.MOV.U32 R19, RZ, RZ, R28 ;  /* 0x000000ffff137224 */ /* 0x000fca00078e001c */
[----:B------:R4:W-:Y:S02]  /*95370*/  STL.64 [R1+0x8de0], R18 ;  /* 0x008de01201007387 */ /* 0x0009e40000100a00 */
[----:B----4-:R-:W-:Y:S02]  /*95380*/  IMAD.MOV.U32 R18, RZ, RZ, R17 ;  /* 0x000000ffff127224 */ /* 0x010fe400078e0011 */
[----:B------:R-:W-:-:S05]  /*95390*/  IMAD.MOV.U32 R19, RZ, RZ, R16 ;  /* 0x000000ffff137224 */ /* 0x000fca00078e0010 */
[----:B------:R0:W-:Y:S04]  /*953a0*/  STL.64 [R1+0x8df8], R18 ;  /* 0x008df81201007387 */ /* 0x0001e80000100a00 */
[----:B------:R-:W3:Y:S04]  /*953b0*/  LDL.LU R16, [R1+0x90] ;  /* 0x0000900001107983 */ /* 0x000ee80000300800 */
[----:B------:R-:W3:Y:S04]  /*953c0*/  LDL.LU R17, [R1+0x94] ;  /* 0x0000940001117983 */ /* 0x000ee80000300800 */
[----:B0-----:R-:W3:Y:S04]  /*953d0*/  LDL.LU R18, [R1+0x98] ;  /* 0x0000980001127983 */ /* 0x001ee80000300800 */
[----:B------:R-:W3:Y:S04]  /*953e0*/  LDL.LU R19, [R1+0x9c] ;  /* 0x00009c0001137983 */ /* 0x000ee80000300800 */
[----:B------:R-:W2:Y:S04]  /*953f0*/  LDL.LU.64 R10, [R1+0x8e18] ;  /* 0x008e1800010a7983 */ /* 0x000ea80000300a00 */
        /* <DEDUP_REMOVED lines=22> */
[----:B------:R0:W-:Y:S04]  /*95560*/  STL.64 [R1+0xa8], R22 ;  /* 0x0000a81601007387 */ /* 0x0001e80000100a00 */
[----:B0-----:R-:W3:Y:S04]  /*95570*/  LDL.LU.64 R22, [R1+0x8e08] ;  /* 0x008e080001167983 */ /* 0x001ee80000300a00 */
[----:B------:R-:W4:Y:S04]  /*95580*/  LDL.LU.64 R20, [R1+0x8e00] ;  /* 0x008e000001147983 */ /* 0x000f280000300a00 */
[----:B------:R-:W-:Y:S04]  /*95590*/  STL.64 [R1+0x8dc0], R26 ;  /* 0x008dc01a01007387 */ /* 0x000fe80000100a00 */
[----:B------:R-:W-:Y:S01]  /*955a0*/  STL.64 [R1+0x8db8], R24 ;  /* 0x008db81801007387 */ /* 0x000fe20000100a00 */
[----:B---3--:R-:W-:-:S15]  /*955b0*/  HMMA.16816.F32.BF16 R16, R8, R22, R16 ;  /* 0x000000160810723c */ /* 0x008fde0000041810 */
[----:B------:R-:W-:-:S08]  /*955c0*/  NOP ;  /* 0x0000000000007918 */ /* 0x000fd00000000000 */
[----:B------:R-:W-:Y:S04]  /*955d0*/  STL.64 [R1+0x90], R16 ;  /* 0x0000901001007387 */ /* 0x000fe80000100a00 */
[----:B------:R0:W-:Y:S04]  /*955e0*/  STL.64 [R1+0x98], R18 ;  /* 0x0000981201007387 */ /* 0x0001e80000100a00 */
[----:B0-----:R-:W2:Y:S01]  /*955f0*/  LDL.LU.64 R18, [R1+0x8df8] ;  /* 0x008df80001127983 */ /* 0x001ea20000300a00 */
[----:B----4-:R-:W-:-:S03]  /*95600*/  IMAD.MOV.U32 R27, RZ, RZ, R20 ;  /* 0x000000ffff1b7224 */ /* 0x010fc600078e0014 */
[----:B------:R0:W-:Y:S01]  /*95610*/  STL.64 [R1+0x8d68], R22 ;  /* 0x008d681601007387 */ /* 0x0001e20000100a00 */
[----:B------:R-:W-:-:S03]  /*95620*/  IMAD.MOV.U32 R26, RZ, RZ, R21 ;  /* 0x000000ffff1a7224 */ /* 0x000fc600078e0015 */
[----:B------:R-:W3:Y:S04]  /*95630*/  LDL.LU R20, [R1+0x60] ;  /* 0x0000600001147983 */ /* 0x000ee80000300800 */
[----:B------:R-:W3:Y:S04]  /*95640*/  LDL.LU R21, [R1+0x64] ;  /* 0x0000640001157983 */ /* 0x000ee80000300800 */
[----:B0-----:R-:W3:Y:S04]  /*95650*/  LDL.LU R22, [R1+0x68] ;  /* 0x0000680001167983 */ /* 0x001ee80000300800 */
        /* <DEDUP_REMOVED lines=15> */
[C---:B---3--:R-:W-:Y:S06]  /*95750*/  HMMA.16816.F32.BF16 R20, R8.reuse, R26, R20 ;  /* 0x0000001a0814723c */ /* 0x048fec0000041814 */
[----:B--2---:R-:W-:Y:S01]  /*95760*/  HMMA.16816.F32.BF16 R12, R8, R18, R12 ;  /* 0x00000012080c723c */ /* 0x004fe2000004180c */
[----:B------:R-:W2:-:S15]  /*95770*/  LDL.64 R18, [R1+0x108] ;  /* 0x0001080001127983 */ /* 0x000e9e0000100a00 */
[----:B------:R-:W-:-:S01]  /*95780*/  NOP ;  /* 0x0000000000007918 */ /* 0x000fc20000000000 */
[----:B------:R-:W-:Y:S04]  /*95790*/  STL.64 [R1+0x60], R20 ;  /* 0x0000601401007387 */ /* 0x000fe80000100a00 */
[----:B------:R-:W-:Y:S04]  /*957a0*/  STL.64 [R1+0x68], R22 ;  /* 0x0000681601007387 */ /* 0x000fe80000100a00 */
[----:B--2---:R0:W-:Y:S04]  /*957b0*/  STL.64 [R1+0x8d38], R18 ;  /* 0x008d381201007387 */ /* 0x0041e80000100a00 */
[----:B------:R-:W-:Y:S04]  /*957c0*/  STL.64 [R1+0x50], R12 ;  /* 0x0000500c01007387 */ /* 0x000fe80000100a00 */
[----:B------:R-:W-:Y:S04]  /*957d0*/  STL.64 [R1+0x58], R14 ;  /* 0x0000580e01007387 */ /* 0x000fe80000100a00 */
[----:B------:R-:W2:Y:S04]  /*957e0*/  LDL.LU R16, [R1+0x4e0] ;  /* 0x0004e00001107983 */ /* 0x000ea80000300800 */
[----:B------:R-:W2:Y:S04]  /*957f0*/  LDL.LU R17, [R1+0x4e4] ;  /* 0x0004e40001117983 */ /* 0x000ea80000300800 */
[----:B0-----:R-:W3:Y:S04]  /*95800*/  LDL.LU R18, [R1+0x4e8] ;  /* 0x0004e80001127983 */ /* 0x001ee80000300800 */
[----:B------:R-:W3:Y:S04]  /*95810*/  LDL.LU R19, [R1+0x4ec] ;  /* 0x0004ec0001137983 */ /* 0x000ee80000300800 */
[----:B---3--:R-:W-:Y:S04]  /*95820*/  STL.64 [R1+0x8d48], R18 ;  /* 0x008d481201007387 */ /* 0x008fe80000100a00 */
[----:B--2---:R-:W-:Y:S04]  /*95830*/  STL.64 [R1+0x8d40], R16 ;  /* 0x008d401001007387 */ /* 0x004fe80000100a00 */
[----:B------:R-:W2:Y:S04]  /*95840*/  LDL.LU R20, [R1+0x500] ;  /* 0x0005000001147983 */ /* 0x000ea80000300800 */
[----:B------:R-:W2:Y:S04]  /*95850*/  LDL.LU R21, [R1+0x504] ;  /* 0x0005040001157983 */ /* 0x000ea80000300800 */
[----:B------:R-:W3:Y:S04]  /*95860*/  LDL.LU R22, [R1+0x508] ;  /* 0x0005080001167983 */ /* 0x000ee80000300800 */
[----:B------:R-:W3:Y:S04]  /*95870*/  LDL.LU R23, [R1+0x50c] ;  /* 0x00050c0001177983 */ /* 0x000ee80000300800 */
[----:B---3--:R0:W-:Y:S04]  /*95880*/  STL.64 [R1+0x8d78], R22 ;  /* 0x008d781601007387 */ /* 0x0081e80000100a00 */
[----:B--2---:R-:W-:Y:S04]  /*95890*/  STL.64 [R1+0x8d70], R20 ;  /* 0x008d701401007387 */ /* 0x004fe80000100a00 */
[----:B0-----:R-:W2:Y:S01]  /*958a0*/  LDL.64 R22, [R1+0x148] ;  /* 0x0001480001167983 */ /* 0x001ea20000100a00 */
[----:B------:R-:W-:-:S02]  /*958b0*/  IMAD.MOV.U32 R18, RZ, RZ, R5 ;  /* 0x000000ffff127224 */ /* 0x000fc400078e0005 */
[----:B------:R-:W-:Y:S01]  /*958c0*/  IMAD.MOV.U32 R19, RZ, RZ, R4 ;  /* 0x000000ffff137224 */ /* 0x000fe200078e0004 */
[----:B--2---:R0:W-:Y:S04]  /*958d0*/  STL.64 [R1+0x8d88], R22 ;  /* 0x008d881601007387 */ /* 0x0041e80000100a00 */
[----:B0-----:R-:W2:Y:S04]  /*958e0*/  LDL.64 R22, [R1+0x158] ;  /* 0x0001580001167983 */ /* 0x001ea80000100a00 */
[----:B--2---:R-:W-:Y:S04]  /*958f0*/  STL.64 [R1+0x8da0], R22 ;  /* 0x008da01601007387 */ /* 0x004fe80000100a00 */
[----:B------:R0:W-:Y:S04]  /*95900*/  STL.64 [R1+0x8d60], R18 ;  /* 0x008d601201007387 */ /* 0x0001e80000100a00 */
[----:B0-----:R-:W2:Y:S04]  /*95910*/  LDL.64 R18, [R1+0x138] ;  /* 0x0001380001127983 */ /* 0x001ea80000100a00 */
[----:B--2---:R0:W-:Y:S04]  /*95920*/  STL.64 [R1+0x8d80], R18 ;  /* 0x008d801201007387 */ /* 0x0041e80000100a00 */
[----:B------:R-:W2:Y:S04]  /*95930*/  LDL.LU R16, [R1+0x510] ;  /* 0x0005100001107983 */ /* 0x000ea80000300800 */
[----:B------:R-:W2:Y:S04]  /*95940*/  LDL.LU R17, [R1+0x514] ;  /* 0x0005140001117983 */ /* 0x000ea80000300800 */
[----:B0-----:R-:W3:Y:S04]  /*95950*/  LDL.LU R18, [R1+0x518] ;  /* 0x0005180001127983 */ /* 0x001ee80000300800 */
        /* <DEDUP_REMOVED lines=40> */
[----:B------:R-:W-:Y:S02]  /*95be0*/  IMAD.MOV.U32 R23, RZ, RZ, R0 ;  /* 0x000000ffff177224 */ /* 0x000fe400078e0000 */
[----:B------:R-:W-:Y:S02]  /*95bf0*/  IMAD.MOV.U32 R2, RZ, RZ, R14 ;  /* 0x000000ffff027224 */ /* 0x000fe400078e000e */
[----:B------:R-:W-:-:S03]  /*95c00*/  IMAD.MOV.U32 R0, RZ, RZ, R15 ;  /* 0x000000ffff007224 */ /* 0x000fc600078e000f */
[C---:B------:R-:W-:Y:S02]  /*95c10*/  HMMA.16816.F32.BF16 R20, R8.reuse, R22, R16 ;  /* 0x000000160814723c */ /* 0x040fe40000041810 */
[----:B------:R-:W-:Y:S04]  /*95c20*/  STL [R1+0x8ce4], R0 ;  /* 0x008ce40001007387 */ /* 0x000fe80000100800 */
[----:B------:R-:W-:Y:S04]  /*95c30*/  STL [R1+0x8ce0], R2 ;  /* 0x008ce00201007387 */ /* 0x000fe80000100800 */
[----:B----4-:R-:W0:Y:S04]  /*95c40*/  LDSM.16.MT88.4 R12, [R25+UR4+0x6080] ;  /* 0x00608004190c783b */ /* 0x010e280008004200 */
[----:B------:R-:W-:Y:S04]  /*95c50*/  STL [R1+0x8ce8], R25 ;  /* 0x008ce81901007387 */ /* 0x000fe80000100800 */
[----:B0-----:R-:W-:Y:S04]  /*95c60*/  STL.64 [R1+0x8bd8], R14 ;  /* 0x008bd80e01007387 */ /* 0x001fe80000100a00 */
[----:B------:R-:W-:Y:S04]  /*95c70*/  STL.64 [R1+0x8bd0], R12 ;  /* 0x008bd00c01007387 */ /* 0x000fe80000100a00 */
        /* <DEDUP_REMOVED lines=37> */
[----:B------:R-:W-:Y:S01]  /*95ed0*/  MOV R14, R24 ;  /* 0x00000018000e7202 */ /* 0x000fe20000000f00 */
[----:B------:R-:W-:-:S07]  /*95ee0*/  IMAD.MOV.U32 R15, RZ, RZ, R3 ;  /* 0x000000ffff0f7224 */ /* 0x000fce00078e0003 */
[----:B---3--:R-:W-:-:S15]  /*95ef0*/  HMMA.16816.F32.BF16 R16, R8, R14, R16 ;  /* 0x0000000e0810723c */ /* 0x008fde0000041810 */
[----:B------:R-:W-:-:S08]  /*95f00*/  NOP ;  /* 0x0000000000007918 */ /* 0x000fd00000000000 */
[----:B------:R-:W-:Y:S04]  /*95f10*/  STL.64 [R1+0x4e0], R16 ;  /* 0x0004e01001007387 */ /* 0x000fe80000100a00 */
[----:B------:R0:W-:Y:S04]  /*95f20*/  STL.64 [R1+0x4e8], R18 ;  /* 0x0004e81201007387 */ /* 0x0001e80000100a00 */
[----:B0-----:R-:W2:Y:S04]  /*95f30*/  LDL.LU.64 R18, [R1+0x8d38] ;  /* 0x008d380001127983 */ /* 0x001ea80000300a00 */
[----:B------:R0:W-:Y:S04]  /*95f40*/  STL.64 [R1+0x8c10], R14 ;  /* 0x008c100e01007387 */ /* 0x0001e80000100a00 */
[----:B------:R-:W3:Y:S04]  /*95f50*/  LDL.LU R12, [R1+0x410] ;  /* 0x00041000010c7983 */ /* 0x000ee80000300800 */
[----:B------:R-:W3:Y:S04]  /*95f60*/  LDL.LU R13, [R1+0x414] ;  /* 0x00041400010d7983 */ /* 0x000ee80000300800 */
[----:B0-----:R-:W3:Y:S04]  /*95f70*/  LDL.LU R14, [R1+0x418] ;  /* 0x00041800010e7983 */ /* 0x001ee80000300800 */
        /* <DEDUP_REMOVED lines=22> */
[----:B------:R-:W3:Y:S04]  /*960e0*/  LDL.LU.64 R6, [R1+0x8d00] ;  /* 0x008d000001067983 */ /* 0x000ee80000300a00 */
[----:B------:R-:W3:Y:S04]  /*960f0*/  LDL.LU.64 R4, [R1+0x8cf8] ;  /* 0x008cf80001047983 */ /* 0x000ee80000300a00 */
[----:B------:R-:W2:Y:S04]  /*96100*/  LDL.LU R16, [R1+0x400] ;  /* 0x0004000001107983 */ /* 0x000ea80000300800 */
[----:B------:R-:W2:Y:S04]  /*96110*/  LDL.LU R17, [R1+0x404] ;  /* 0x0004040001117983 */ /* 0x000ea80000300800 */
[----:B------:R-:W2:Y:S04]  /*96120*/  LDL.LU R18, [R1+0x408] ;  /* 0x0004080001127983 */ /* 0x000ea80000300800 */
[----:B------:R-:W2:Y:S01]  /*96130*/  LDL.LU R19, [R1+0x40c] ;  /* 0x00040c0001137983 */ /* 0x000ea20000300800 */
[----:B---3--:R-:W-:Y:S03]  /*96140*/  HMMA.16816.F32.BF16 R8, R4, R26, R12 ;  /* 0x0000001a0408723c */ /* 0x008fe6000004180c */
[----:B------:R-:W3:-:S15]  /*96150*/  LDL.LU R12, [R1+0xcd0] ;  /* 0x000cd000010c7983 */ /* 0x000ede0000300800 */
[----:B------:R-:W-:-:S05]  /*96160*/  NOP ;  /* 0x0000000000007918 */ /* 0x000fca0000000000 */
[----:B------:R-:W-:Y:S04]  /*96170*/  STL.64 [R1+0x410], R8 ;  /* 0x0004100801007387 */ /* 0x000fe80000100a00 */
[----:B------:R2:W-:Y:S04]  /*96180*/  STL.64 [R1+0x418], R10 ;  /* 0x0004180a01007387 */ /* 0x0005e80000100a00 */
[----:B------:R-:W3:Y:S04]  /*96190*/  LDL.LU R13, [R1+0xcd4] ;  /* 0x000cd400010d7983 */ /* 0x000ee80000300800 */
[----:B------:R-:W4:Y:S04]  /*961a0*/  LDL.LU R14, [R1+0xcd8] ;  /* 0x000cd800010e7983 */ /* 0x000f280000300800 */
[----:B------:R-:W4:Y:S01]  /*961b0*/  LDL.LU R15, [R1+0xcdc] ;  /* 0x000cdc00010f7983 */ /* 0x000f220000300800 */
[----:B--2---:R-:W-:Y:S03]  /*961c0*/  HMMA.16816.F32.BF16 R8, R4, R22, R16 ;  /* 0x000000160408723c */ /* 0x004fe60000041810 */
[----:B----4-:R0:W-:Y:S04]  /*961d0*/  STL.64 [R1+0x8c20], R14 ;  /* 0x008c200e01007387 */ /* 0x0101e80000100a00 */
[----:B---3--:R-:W-:Y:S01]  /*961e0*/  STL.64 [R1+0x8c18], R12 ;  /* 0x008c180c01007387 */ /* 0x008fe20000100a00 */
[----:B0-----:R-:W-:-:S02]  /*961f0*/  IMAD.MOV.U32 R14, RZ, RZ, R20 ;  /* 0x000000ffff0e7224 */ /* 0x001fc400078e0014 */
[----:B------:R-:W-:Y:S01]  /*96200*/  IMAD.MOV.U32 R15, RZ, RZ, R21 ;  /* 0x000000ffff0f7224 */ /* 0x000fe200078e0015 */
[----:B------:R-:W2:Y:S04]  /*96210*/  LDL.LU R20, [R1+0x8cf0] ;  /* 0x008cf00001147983 */ /* 0x000ea80000300800 */
[----:B------:R-:W2:Y:S04]  /*96220*/  LDL.LU R21, [R1+0x8cec] ;  /* 0x008cec0001157983 */ /* 0x000ea80000300800 */
[----:B------:R0:W-:Y:S04]  /*96230*/  STL.64 [R1+0x8c38], R14 ;  /* 0x008c380e01007387 */ /* 0x0001e80000100a00 */
[----:B------:R-:W-:Y:S04]  /*96240*/  STL.64 [R1+0x8be0], R26 ;  /* 0x008be01a01007387 */ /* 0x000fe80000100a00 */
[----:B0-----:R-:W3:Y:S01]  /*96250*/  LDL R14, [R1+0x148] ;  /* 0x00014800010e7983 */ /* 0x001ee20000100800 */
[----:B------:R-:W-:-:S03]  /*96260*/  IMAD.MOV.U32 R15, RZ, RZ, R25 ;  /* 0x000000ffff0f7224 */ /* 0x000fc600078e0019 */
[----:B------:R-:W-:Y:S04]  /*96270*/  STL.64 [R1+0x400], R8 ;  /* 0x0004000801007387 */ /* 0x000fe80000100a00 */
[----:B------:R-:W-:Y:S04]  /*96280*/  STL.64 [R1+0x408], R10 ;  /* 0x0004080a01007387 */ /* 0x000fe80000100a00 */
[----:B------:R-:W4:Y:S04]  /*96290*/  LDL.LU R25, [R1+0x8ce8] ;  /* 0x008ce80001197983 */ /* 0x000f280000300800 */
[----:B---3--:R-:W-:Y:S04]  /*962a0*/  STL.64 [R1+0x8c50], R14 ;  /* 0x008c500e01007387 */ /* 0x008fe80000100a00 */
[----:B------:R-:W-:Y:S04]  /*962b0*/  STL.64 [R1+0x8bc8], R22 ;  /* 0x008bc81601007387 */ /* 0x000fe80000100a00 */
[----:B--2---:R0:W-:Y:S04]  /*962c0*/  STL.64 [R1+0x8bc0], R20 ;  /* 0x008bc01401007387 */ /* 0x0041e80000100a00 */
[----:B----4-:R-:W1:Y:S04]  /*962d0*/  LDSM.16.MT88.4 R8, [R25+UR4+0x6100] ;  /* 0x006100041908783b */ /* 0x010e680008004200 */
        /* <DEDUP_REMOVED lines=15> */
[----:B------:R-:W4:Y:S04]  /*963d0*/  LDL R14, [R1+0x168] ;  /* 0x00016800010e7983 */ /* 0x000f280000100800 */
[----:B------:R-:W4:Y:S04]  /*963e0*/  LDL R15, [R1+0x16c] ;  /* 0x00016c00010f7983 */ /* 0x000f280000100800 */
[----:B----4-:R0:W-:Y:S04]  /*963f0*/  STL.64 [R1+0x8c80], R14 ;  /* 0x008c800e01007387 */ /* 0x0101e80000100a00 */
[----:B------:R-:W4:Y:S04]  /*96400*/  LDL.LU R12, [R1+0xd20] ;  /* 0x000d2000010c7983 */ /* 0x000f280000300800 */
[----:B------:R-:W4:Y:S04]  /*96410*/  LDL.LU R13, [R1+0xd24] ;  /* 0x000d2400010d7983 */ /* 0x000f280000300800 */
[----:B0-----:R-:W2:Y:S04]  /*96420*/  LDL.LU R14, [R1+0xd28] ;  /* 0x000d2800010e7983 */ /* 0x001ea80000300800 */
[----:B------:R-:W2:Y:S04]  /*96430*/  LDL.LU R15, [R1+0xd2c] ;  /* 0x000d2c00010f7983 */ /* 0x000ea80000300800 */
[----:B--2---:R0:W-:Y:S04]  /*96440*/  STL.64 [R1+0x8c90], R14 ;  /* 0x008c900e01007387 */ /* 0x0041e80000100a00 */
[----:B----4-:R-:W-:Y:S04]  /*96450*/  STL.64 [R1+0x8c88], R12 ;  /* 0x008c880c01007387 */ /* 0x010fe80000100a00 */
[----:B0-----:R-:W2:Y:S04]  /*96460*/  LDL.64 R14, [R1+0x188] ;  /* 0x00018800010e7983 */ /* 0x001ea80000100a00 */
[----:B--2---:R0:W-:Y:S04]  /*96470*/  STL.64 [R1+0x8ca8], R14 ;  /* 0x008ca80e01007387 */ /* 0x0041e80000100a00 */
[----:B0-----:R-:W2:Y:S04]  /*96480*/  LDL.64 R14, [R1+0x198] ;  /* 0x00019800010e7983 */ /* 0x001ea80000100a00 */
        /* <DEDUP_REMOVED lines=9> */
[----:B------:R-:W2:Y:S04]  /*96520*/  LDL.LU R16, [R1+0xd60] ;  /* 0x000d600001107983 */ /* 0x000ea80000300800 */
[----:B------:R-:W2:Y:S04]  /*96530*/  LDL.LU R17, [R1+0xd64] ;  /* 0x000d640001117983 */ /* 0x000ea80000300800 */
[----:B------:R-:W2:Y:S04]  /*96540*/  LDL.LU R18, [R1+0xd68] ;  /* 0x000d680001127983 */ /* 0x000ea80000300800 */
[----:B------:R-:W2:Y:S04]  /*96550*/  LDL.LU R19, [R1+0xd6c] ;  /* 0x000d6c0001137983 */ /* 0x000ea80000300800 */
[----:B----4-:R0:W-:Y:S04]  /*96560*/  STL.64 [R1+0x8cd8], R14 ;  /* 0x008cd80e01007387 */ /* 0x0101e80000100a00 */
[----:B0-----:R-:W4:Y:S04]  /*96570*/  LDL.64 R14, [R1+0x8] ;  /* 0x00000800010e7983 */ /* 0x001f280000100a00 */
        /* <DEDUP_REMOVED lines=31> */
[----:B-1----:R-:W-:Y:S04]  /*96770*/  STL.64 [R1+0x8ad8], R10 ;  /* 0x008ad80a01007387 */ /* 0x002fe80000100a00 */
[----:B------:R-:W-:Y:S04]  /*96780*/  STL.64 [R1+0x8ad0], R8 ;  /* 0x008ad00801007387 */ /* 0x000fe80000100a00 */
[----:B------:R0:W-:Y:S04]  /*96790*/  STL.64 [R1+0xd60], R16 ;  /* 0x000d601001007387 */ /* 0x0001e80000100a00 */
[----:B------:R-:W-:Y:S01]  /*967a0*/  STL.64 [R1+0xd68], R18 ;  /* 0x000d681201007387 */ /* 0x000fe20000100a00 */
[----:B0-----:R-:W-:-:S02]  /*967b0*/  IMAD.MOV.U32 R17, RZ, RZ, R14 ;  /* 0x000000ffff117224 */ /* 0x001fc400078e000e */
[----:B------:R-:W-:Y:S02]  /*967c0*/  IMAD.MOV.U32 R16, RZ, RZ, R15 ;  /* 0x000000ffff107224 */ /* 0x000fe400078e000f */
        /* <DEDUP_REMOVED lines=15> */
[----:B------:R-:W2:Y:S01]  /*968c0*/  LDL.LU.64 R14, [R1+0x8ca8] ;  /* 0x008ca800010e7983 */ /* 0x000ea20000300a00 */
[----:B------:R-:W-:Y:S01]  /*968d0*/  IMAD.MOV.U32 R10, RZ, RZ, R2 ;  /* 0x000000ffff0a7224 */ /* 0x000fe200078e0002 */
[----:B------:R-:W-:Y:S01]  /*968e0*/  MOV R11, R0 ;  /* 0x00000000000b7202 */ /* 0x000fe20000000f00 */
        /* <DEDUP_REMOVED lines=14> */
[----:B------:R0:W-:Y:S04]  /*969d0*/  STL.64 [R1+0x8b70], R10 ;  /* 0x008b700a01007387 */ /* 0x0001e80000100a00 */
[----:B0-----:R-:W3:Y:S04]  /*969e0*/  LDL R10, [R1+0x128] ;  /* 0x00012800010a7983 */ /* 0x001ee80000100800 */
[----:B------:R-:W3:Y:S01]  /*969f0*/  LDL R11, [R1+0x12c] ;  /* 0x00012c00010b7983 */ /* 0x000ee20000100800 */
        /* <DEDUP_REMOVED lines=32> */
[----:B------:R-:W-:Y:S04]  /*96c00*/  STL.64 [R1+0xcd0], R8 ;  /* 0x000cd00801007387 */ /* 0x000fe80000100a00 */
[----:B------:R2:W-:Y:S04]  /*96c10*/  STL.64 [R1+0xcd8], R10 ;  /* 0x000cd80a01007387 */ /* 0x0005e80000100a00 */
[----:B------:R-:W3:Y:S01]  /*96c20*/  LDL.LU R12, [R1+0xcb0] ;  /* 0x000cb000010c7983 */ /* 0x000ee20000300800 */
[----:B--2---:R-:W-:-:S15]  /*96c30*/  HMMA.16816.F32.BF16 R8, R4, R14, R20 ;  /* 0x0000000e0408723c */ /* 0x004fde0000041814 */
[----:B------:R-:W-:-:S08]  /*96c40*/  NOP ;  /* 0x0000000000007918 */ /* 0x000fd00000000000 */
[----:B------:R-:W-:Y:S04]  /*96c50*/  STL.64 [R1+0xcc0], R8 ;  /* 0x000cc00801007387 */ /* 0x000fe80000100a00 */
[----:B------:R-:W-:Y:S04]  /*96c60*/  STL.64 [R1+0xcc8], R10 ;  /* 0x000cc80a01007387 */ /* 0x000fe80000100a00 */
[----:B------:R-:W3:Y:S04]  /*96c70*/  LDL.LU R13, [R1+0xcb4] ;  /* 0x000cb400010d7983 */ /* 0x000ee80000300800 */
[----:B------:R-:W2:Y:S04]  /*96c80*/  LDL.LU R14, [R1+0xcb8] ;  /* 0x000cb800010e7983 */ /* 0x000ea80000300800 */
[----:B------:R-:W2:Y:S04]  /*96c90*/  LDL.LU R15, [R1+0xcbc] ;  /* 0x000cbc00010f7983 */ /* 0x000ea80000300800 */
[----:B--2---:R-:W-:Y:S04]  /*96ca0*/  STL.64 [R1+0x8bf0], R14 ;  /* 0x008bf00e01007387 */ /* 0x004fe80000100a00 */
[----:B---3--:R0:W-:Y:S04]  /*96cb0*/  STL.64 [R1+0x8be8], R12 ;  /* 0x008be80c01007387 */ /* 0x0081e80000100a00 */
[----:B------:R-:W2:Y:S04]  /*96cc0*/  LDL R26, [R1+0xf8] ;  /* 0x0000f800011a7983 */ /* 0x000ea80000100800 */
[----:B------:R-:W2:Y:S04]  /*96cd0*/  LDL R27, [R1+0xfc] ;  /* 0x0000fc00011b7983 */ /* 0x000ea80000100800 */
[----:B--2---:R-:W-:Y:S04]  /*96ce0*/  STL.64 [R1+0x8bf8], R26 ;  /* 0x008bf81a01007387 */ /* 0x004fe80000100a00 */
        /* <DEDUP_REMOVED lines=13> */
[----:B------:R-:W4:Y:S04]  /*96dc0*/  LDL.LU R11, [R1+0x9ec] ;  /* 0x0009ec00010b7983 */ /* 0x000f280000300800 */
[----:B----4-:R0:W-:Y:S04]  /*96dd0*/  STL.64 [R1+0x8b80], R10 ;  /* 0x008b800a01007387 */ /* 0x0101e80000100a00 */
[----:B---3--:R1:W-:Y:S01]  /*96de0*/  STL.64 [R1+0x8b78], R8 ;  /* 0x008b780801007387 */ /* 0x0083e20000100a00 */
[----:B0-----:R-:W-:-:S02]  /*96df0*/  IMAD.MOV.U32 R10, RZ, RZ, R19 ;  /* 0x000000ffff0a7224 */ /* 0x001fc400078e0013 */
[----:B------:R-:W-:-:S05]  /*96e00*/  IMAD.MOV.U32 R11, RZ, RZ, R18 ;  /* 0x000000ffff0b7224 */ /* 0x000fca00078e0012 */
[----:B------:R0:W-:Y:S04]  /*96e10*/  STL.64 [R1+0x8b90], R10 ;  /* 0x008b900a01007387 */ /* 0x0001e80000100a00 */
[----:B-1----:R-:W3:Y:S04]  /*96e20*/  LDL.LU R8, [R1+0xa00] ;  /* 0x000a000001087983 */ /* 0x002ee80000300800 */
[----:B------:R-:W3:Y:S04]  /*96e30*/  LDL.LU R9, [R1+0xa04] ;  /* 0x000a040001097983 */ /* 0x000ee80000300800 */
[----:B0-----:R-:W4:Y:S04]  /*96e40*/  LDL.LU R10, [R1+0xa08] ;  /* 0x000a0800010a7983 */ /* 0x001f280000300800 */
[----:B------:R-:W4:Y:S04]  /*96e50*/  LDL.LU R11, [R1+0xa0c] ;  /* 0x000a0c00010b7983 */ /* 0x000f280000300800 */
[----:B------:R-:W2:Y:S04]  /*96e60*/  LDL.LU R20, [R1+0xa30] ;  /* 0x000a300001147983 */ /* 0x000ea80000300800 */
[----:B------:R-:W2:Y:S04]  /*96e70*/  LDL.LU R21, [R1+0xa34] ;  /* 0x000a340001157983 */ /* 0x000ea80000300800 */
[----:B------:R-:W2:Y:S04]  /*96e80*/  LDL.LU R22, [R1+0xa38] ;  /* 0x000a380001167983 */ /* 0x000ea80000300800 */
[----:B------:R-:W2:Y:S01]  /*96e90*/  LDL.LU R23, [R1+0xa3c] ;  /* 0x000a3c0001177983 */ /* 0x000ea20000300800 */
[----:B------:R-:W-:-:S02]  /*96ea0*/  IMAD.MOV.U32 R26, RZ, RZ, R29 ;  /* 0x000000ffff1a7224 */ /* 0x000fc400078e001d */
[----:B------:R-:W-:Y:S01]  /*96eb0*/  IMAD.MOV.U32 R27, RZ, RZ, R28 ;  /* 0x000000ffff1b7224 */ /* 0x000fe200078e001c */
[----:B----4-:R0:W-:Y:S02]  /*96ec0*/  STL.64 [R1+0x8ba0], R10 ;  /* 0x008ba00a01007387 */ /* 0x0101e40000100a00 */
[----:B0-----:R-:W-:Y:S02]  /*96ed0*/  IMAD.MOV.U32 R10, RZ, RZ, R17 ;  /* 0x000000ffff0a7224 */ /* 0x001fe400078e0011 */
[----:B------:R-:W-:Y:S02]  /*96ee0*/  IMAD.MOV.U32 R11, RZ, RZ, R16 ;  /* 0x000000ffff0b7224 */ /* 0x000fe400078e0010 */
[----:B------:R-:W0:Y:S04]  /*96ef0*/  LDSM.16.MT88.4 R16, [R25+UR4+0x6180] ;  /* 0x006180041910783b */ /* 0x000e280008004200 */
[----:B---3--:R1:W-:Y:S04]  /*96f00*/  STL.64 [R1+0x8b98], R8 ;  /* 0x008b980801007387 */ /* 0x0083e80000100a00 */
[----:B------:R3:W-:Y:S04]  /*96f10*/  STL.64 [R1+0x8bb8], R10 ;  /* 0x008bb80a01007387 */ /* 0x0007e80000100a00 */
[----:B-1----:R-:W4:Y:S04]  /*96f20*/  LDL.LU R8, [R1+0xa20] ;  /* 0x000a200001087983 */ /* 0x002f280000300800 */
[----:B------:R-:W4:Y:S04]  /*96f30*/  LDL.LU R9, [R1+0xa24] ;  /* 0x000a240001097983 */ /* 0x000f280000300800 */
[----:B---3--:R-:W4:Y:S04]  /*96f40*/  LDL.LU R10, [R1+0xa28] ;  /* 0x000a2800010a7983 */ /* 0x008f280000300800 */
[----:B------:R-:W4:Y:S04]  /*96f50*/  LDL.LU R11, [R1+0xa2c] ;  /* 0x000a2c00010b7983 */ /* 0x000f280000300800 */
[----:B0-----:R0:W-:Y:S02]  /*96f60*/  STL.64 [R1+0x8978], R18 ;  /* 0x0089781201007387 */ /* 0x0011e40000100a00 */
[----:B0-----:R-:W-:-:S02]  /*96f70*/  IMAD.MOV.U32 R18, RZ, RZ, R24 ;  /* 0x000000ffff127224 */ /* 0x001fc400078e0018 */
[----:B--2---:R-:W-:Y:S01]  /*96f80*/  HMMA.16816.F32.BF16 R24, R4, R26, R12 ;  /* 0x0000001a0418723c */ /* 0x004fe2000004180c */
[----:B------:R-:W-:Y:S04]  /*96f90*/  STL.64 [R1+0x8970], R16 ;  /* 0x0089701001007387 */ /* 0x000fe80000100a00 */
[----:B------:R-:W2:Y:S04]  /*96fa0*/  LDL.LU.64 R14, [R1+0x8c08] ;  /* 0x008c0800010e7983 */ /* 0x000ea80000300a00 */
[----:B------:R-:W2:-:S14]  /*96fb0*/  LDL.LU.64 R12, [R1+0x8c00] ;  /* 0x008c0000010c7983 */ /* 0x000e9c0000300a00 */
[----:B------:R-:W-:Y:S04]  /*96fc0*/  STL.64 [R1+0x11c0], R24 ;  /* 0x0011c01801007387 */ /* 0x000fe80000100a00 */
[----:B------:R0:W-:Y:S04]  /*96fd0*/  STL.64 [R1+0x11c8], R26 ;  /* 0x0011c81a01007387 */ /* 0x0001e80000100a00 */
[----:B0-----:R-:W2:Y:S01]  /*96fe0*/  LDL.LU.64 R26, [R1+0x8bf8] ;  /* 0x008bf800011a7983 */ /* 0x001ea20000300a00 */
[----:B------:R-:W-:Y:S01]  /*96ff0*/  IMAD.MOV.U32 R19, RZ, RZ, R3 ;  /* 0x000000ffff137224 */ /* 0x000fe200078e0003 */
[----:B--2---:R-:W-:Y:S02]  /*97000*/  HMMA.16816.F32.BF16 R24, R4, R26, R12 ;  /* 0x0000001a0418723c */ /* 0x004fe4000004180c */
[----:B------:R-:W2:Y:S04]  /*97010*/  LDL.LU.64 R14, [R1+0x8bf0] ;  /* 0x008bf000010e7983 */ /* 0x000ea80000300a00 */
[----:B------:R-:W2:-:S15]  /*97020*/  LDL.LU.64 R12, [R1+0x8be8] ;  /* 0x008be800010c7983 */ /* 0x000e9e0000300a00 */
[----:B------:R-:W-:-:S02]  /*97030*/  NOP ;  /* 0x0000000000007918 */ /* 0x000fc40000000000 */
[----:B------:R-:W-:Y:S04]  /*97040*/  STL.64 [R1+0x11b0], R24 ;  /* 0x0011b01801007387 */ /* 0x000fe80000100a00 */
[----:B------:R0:W-:Y:S04]  /*97050*/  STL.64 [R1+0x11b8], R26 ;  /* 0x0011b81a01007387 */ /* 0x0001e80000100a00 */
[----:B0-----:R-:W3:Y:S01]  /*97060*/  LDL.LU.64 R26, [R1+0x8be0] ;  /* 0x008be000011a7983 */ /* 0x001ee20000300a00 */
[----:B--2---:R-:W-:Y:S03]  /*97070*/  HMMA.16816.F32.BF16 R4, R4, R18, R12 ;  /* 0x000000120404723c */ /* 0x004fe6000004180c */
[----:B------:R-:W3:Y:S04]  /*97080*/  LDL.LU.64 R14, [R1+0x8bd8] ;  /* 0x008bd800010e7983 */ /* 0x000ee80000300a00 */
[----:B------:R-:W3:Y:S04]  /*97090*/  LDL.LU.64 R12, [R1+0x8bd0] ;  /* 0x008bd000010c7983 */ /* 0x000ee80000300a00 */
[----:B------:R0:W-:Y:S04]  /*970a0*/  STL.64 [R1+0x8b50], R18 ;  /* 0x008b501201007387 */ /* 0x0001e80000100a00 */
[----:B0-----:R-:W2:Y:S08]  /*970b0*/  LDL.64 R18, [R1+0x168] ;  /* 0x0001680001127983 */ /* 0x001eb00000100a00 */
[----:B------:R-:W-:Y:S04]  /*970c0*/  STL.64 [R1+0xcb0], R4 ;  /* 0x000cb00401007387 */ /* 0x000fe80000100a00 */
[----:B------:R-:W-:Y:S04]  /*970d0*/  STL.64 [R1+0xcb8], R6 ;  /* 0x000cb80601007387 */ /* 0x000fe80000100a00 */
[----:B--2---:R0:W-:Y:S04]  /*970e0*/  STL.64 [R1+0x8b88], R18 ;  /* 0x008b881201007387 */ /* 0x0041e80000100a00 */
        /* <DEDUP_REMOVED lines=12> */
[----:B------:R-:W-:Y:S04]  /*971b0*/  STL.64 [R1+0xa30], R20 ;  /* 0x000a301401007387 */ /* 0x000fe80000100a00 */
[----:B------:R0:W-:Y:S04]  /*971c0*/  STL.64 [R1+0xa38], R22 ;  /* 0x000a381601007387 */ /* 0x0001e80000100a00 */
[----:B0-----:R-:W4:Y:S04]  /*971d0*/  LDL.LU.64 R22, [R1+0x8bc8] ;  /* 0x008bc80001167983 */ /* 0x001f280000300a00 */
[----:B------:R-:W2:Y:S04]  /*971e0*/  LDL.LU.64 R20, [R1+0x8bc0] ;  /* 0x008bc00001147983 */ /* 0x000ea80000300a00 */
[----:B------:R0:W-:Y:S04]  /*971f0*/  STL.64 [R1+0x8b38], R26 ;  /* 0x008b381a01007387 */ /* 0x0001e80000100a00 */
[----:B------:R-:W3:Y:S04]  /*97200*/  LDL.LU R24, [R1+0x9c0] ;  /* 0x0009c00001187983 */ /* 0x000ee80000300800 */
[----:B------:R-:W3:Y:S04]  /*97210*/  LDL.LU R25, [R1+0x9c4] ;  /* 0x0009c40001197983 */ /* 0x000ee80000300800 */
[----:B0-----:R-:W3:Y:S04]  /*97220*/  LDL.LU R26, [R1+0x9c8] ;  /* 0x0009c800011a7983 */ /* 0x001ee80000300800 */
[----:B------:R-:W3:Y:S01]  /*97230*/  LDL.LU R27, [R1+0x9cc] ;  /* 0x0009cc00011b7983 */ /* 0x000ee20000300800 */
[----:B----4-:R-:W-:-:S15]  /*97240*/  HMMA.16816.F32.BF16 R8, R12, R22, R8 ;  /* 0x000000160c08723c */ /* 0x010fde0000041808 */
[----:B------:R-:W-:-:S08]  /*97250*/  NOP ;  /* 0x0000000000007918 */ /* 0x000fd00000000000 */
[----:B------:R-:W-:Y:S04]  /*97260*/  STL.64 [R1+0xa20], R8 ;  /* 0x000a200801007387 */ /* 0x000fe80000100a00 */
[----:B------:R0:W-:Y:S04]  /*97270*/  STL.64 [R1+0xa28], R10 ;  /* 0x000a280a01007387 */ /* 0x0001e80000100a00 */
[----:B0-----:R-:W4:Y:S04]  /*97280*/  LDL.LU.64 R10, [R1+0x8bb8] ;  /* 0x008bb800010a7983 */ /* 0x001f280000300a00 */
[----:B------:R-:W-:Y:S04]  /*97290*/  STL.64 [R1+0x8ac8], R22 ;  /* 0x008ac81601007387 */ /* 0x000fe80000100a00 */
[----:B--2---:R0:W-:Y:S04]  /*972a0*/  STL.64 [R1+0x8ac0], R20 ;  /* 0x008ac01401007387 */ /* 0x0041e80000100a00 */
        /* <DEDUP_REMOVED lines=16> */
[----:B0-----:R-:W4:Y:S04]  /*973b0*/  LDL.LU.64 R10, [R1+0x8b90] ;  /* 0x008b9000010a7983 */ /* 0x001f280000300a00 */
[----:B------:R-:W-:Y:S01]  /*973c0*/  STL.64 [R1+0x8aa0], R6 ;  /* 0x008aa00601007387 */ /* 0x000fe20000100a00 */
[----:B----4-:R-:W-:Y:S03]  /*973d0*/  HMMA.16816.F32.BF16 R8, R12, R10, R16 ;  /* 0x0000000a0c08723c */ /* 0x010fe60000041810 */
[----:B------:R-:W3:-:S15]  /*973e0*/  LDL.LU.64 R18, [R1+0x8b88] ;  /* 0x008b880001127983 */ /* 0x000ede0000300a00 */
[----:B------:R-:W-:-:S05]  /*973f0*/  NOP ;  /* 0x0000000000007918 */ /* 0x000fca0000000000 */
[----:B------:R-:W-:Y:S04]  /*97400*/  STL.64 [R1+0x9f0], R8 ;  /* 0x0009f00801007387 */ /* 0x000fe80000100a00 */
[----:B------:R0:W-:Y:S04]  /*97410*/  STL.64 [R1+0x9f8], R10 ;  /* 0x0009f80a01007387 */ /* 0x0001e80000100a00 */
[----:B0-----:R-:W4:Y:S04]  /*97420*/  LDL.LU.64 R10, [R1+0x8b80] ;  /* 0x008b8000010a7983 */ /* 0x001f280000300a00 */
[----:B------:R-:W4:Y:S01]  /*97430*/  LDL.LU.64 R8, [R1+0x8b78] ;  /* 0x008b780001087983 */ /* 0x000f220000300a00 */
[----:B------:R-:W-:-:S02]  /*97440*/  IMAD.MOV.U32 R6, RZ, RZ, R2 ;  /* 0x000000ffff067224 */ /* 0x000fc400078e0002 */
[----:B------:R-:W-:-:S07]  /*97450*/  IMAD.MOV.U32 R7, RZ, RZ, R0 ;  /* 0x000000ffff077224 */ /* 0x000fce00078e0000 */
[----:B----4-:R-:W-:Y:S01]  /*97460*/  HMMA.16816.F32.BF16 R4, R12, R6, R8 ;  /* 0x000000060c04723c */ /* 0x010fe20000041808 */
[----:B------:R-:W2:-:S15]  /*97470*/  LDL.LU.64 R10, [R1+0x8b70] ;  /* 0x008b7000010a7983 */ /* 0x000e9e0000300a00 */
[----:B------:R-:W-:-:S07]  /*97480*/  NOP ;  /* 0x0000000000007918 */ /* 0x000fce0000000000 */
[----:B------:R-:W-:Y:S04]  /*97490*/  STL.64 [R1+0x9e0], R4 ;  /* 0x0009e00401007387 */ /* 0x000fe80000100a00 */
[----:B------:R2:W-:Y:S04]  /*974a0*/  STL.64 [R1+0x9e8], R6 ;  /* 0x0009e80601007387 */ /* 0x0005e80000100a00 */
[----:B------:R-:W4:Y:S01]  /*974b0*/  LDL.LU R8, [R1+0x360] ;  /* 0x0003600001087983 */ /* 0x000f220000300800 */
[----:B--2---:R-:W-:-:S15]  /*974c0*/  HMMA.16816.F32.BF16 R4, R12, R10, R20 ;  /* 0x0000000a0c04723c */ /* 0x004fde0000041814 */
[----:B------:R-:W-:-:S08]  /*974d0*/  NOP ;  /* 0x0000000000007918 */ /* 0x000fd00000000000 */
[----:B------:R-:W-:Y:S04]  /*974e0*/  STL.64 [R1+0x9d0], R4 ;  /* 0x0009d00401007387 */ /* 0x000fe80000100a00 */
[----:B------:R-:W-:Y:S04]  /*974f0*/  STL.64 [R1+0x9d8], R6 ;  /* 0x0009d80601007387 */ /* 0x000fe80000100a00 */
[----:B------:R-:W4:Y:S04]  /*97500*/  LDL.LU R9, [R1+0x364] ;  /* 0x0003640001097983 */ /* 0x000f280000300800 */
[----:B------:R-:W2:Y:S04]  /*97510*/  LDL.LU R10, [R1+0x368] ;  /* 0x00036800010a7983 */ /* 0x000ea80000300800 */
[----:B------:R-:W2:Y:S04]  /*97520*/  LDL.LU R11, [R1+0x36c] ;  /* 0x00036c00010b7983 */ /* 0x000ea80000300800 */
[----:B--2---:R0:W-:Y:S04]  /*97530*/  STL.64 [R1+0x8ae8], R10 ;  /* 0x008ae80a01007387 */ /* 0x0041e80000100a00 */
[----:B----4-:R-:W-:Y:S04]  /*97540*/  STL.64 [R1+0x8ae0], R8 ;  /* 0x008ae00801007387 */ /* 0x010fe80000100a00 */
[----:B0-----:R-:W2:Y:S01]  /*97550*/  LDL.64 R10, [R1+0xf8] ;  /* 0x0000f800010a7983 */ /* 0x001ea20000100a00 */
[----:B---3--:R-:W-:Y:S03]  /*97560*/  HMMA.16816.F32.BF16 R4, R12, R18, R24 ;  /* 0x000000120c04723c */ /* 0x008fe60000041818 */
[----:B--2---:R0:W-:Y:S04]  /*97570*/  STL.64 [R1+0x8b00], R10 ;  /* 0x008b000a01007387 */ /* 0x0041e80000100a00 */
[----:B0-----:R-:W2:Y:S04]  /*97580*/  LDL.64 R10, [R1+0x108] ;  /* 0x00010800010a7983 */ /* 0x001ea80000100a00 */
[----:B--2---:R0:W-:-:S12]  /*97590*/  STL.64 [R1+0x8b18], R10 ;  /* 0x008b180a01007387 */ /* 0x0041d80000100a00 */
[----:B------:R1:W-:Y:S04]  /*975a0*/  STL.64 [R1+0x9c0], R4 ;  /* 0x0009c00401007387 */ /* 0x0003e80000100a00 */
[----:B------:R2:W-:Y:S04]  /*975b0*/  STL.64 [R1+0x9c8], R6 ;  /* 0x0009c80601007387 */ /* 0x0005e80000100a00 */
[----:B0-----:R-:W3:Y:S01]  /*975c0*/  LDL.64 R10, [R1+0x118] ;  /* 0x00011800010a7983 */ /* 0x001ee20000100a00 */
[----:B------:R-:W-:Y:S01]  /*975d0*/  MOV R2, R18 ;  /* 0x0000001200027202 */ /* 0x000fe20000000f00 */
[----:B------:R-:W-:-:S02]  /*975e0*/  IMAD.MOV.U32 R0, RZ, RZ, R19 ;  /* 0x000000ffff007224 */ /* 0x000fc400078e0013 */
[----:B---3--:R-:W-:Y:S04]  /*975f0*/  STL.64 [R1+0x8b30], R10 ;  /* 0x008b300a01007387 */ /* 0x008fe80000100a00 */
[----:B------:R-:W3:Y:S04]  /*97600*/  LDL.LU R20, [R1+0x2c0] ;  /* 0x0002c00001147983 */ /* 0x000ee80000300800 */
[----:B------:R-:W3:Y:S04]  /*97610*/  LDL.LU R21, [R1+0x2c4] ;  /* 0x0002c40001157983 */ /* 0x000ee80000300800 */
[----:B------:R-:W4:Y:S04]  /*97620*/  LDL.LU R22, [R1+0x2c8] ;  /* 0x0002c80001167983 */ /* 0x000f280000300800 */
[----:B------:R-:W4:Y:S04]  /*97630*/  LDL.LU R23, [R1+0x2cc] ;  /* 0x0002cc0001177983 */ /* 0x000f280000300800 */
[----:B------:R-:W3:Y:S04]  /*97640*/  LDL.LU R24, [R1+0x980] ;  /* 0x0009800001187983 */ /* 0x000ee80000300800 */
[----:B------:R-:W3:Y:S04]  /*97650*/  LDL.LU R25, [R1+0x984] ;  /* 0x0009840001197983 */ /* 0x000ee80000300800 */
[----:B------:R-:W4:Y:S04]  /*97660*/  LDL.LU R26, [R1+0x988] ;  /* 0x00098800011a7983 */ /* 0x000f280000300800 */
[----:B------:R-:W4:Y:S04]  /*97670*/  LDL.LU R27, [R1+0x98c] ;  /* 0x00098c00011b7983 */ /* 0x000f280000300800 */
[----:B-1----:R-:W3:Y:S04]  /*97680*/  LDL.LU R4, [R1+0x9b0] ;  /* 0x0009b00001047983 */ /* 0x002ee80000300800 */
[----:B------:R-:W3:Y:S04]  /*97690*/  LDL.LU R5, [R1+0x9b4] ;  /* 0x0009b40001057983 */ /* 0x000ee80000300800 */
[----:B--2---:R-:W2:Y:S04]  /*976a0*/  LDL.LU R6, [R1+0x9b8] ;  /* 0x0009b80001067983 */ /* 0x004ea80000300800 */
[----:B------:R-:W2:Y:S04]  /*976b0*/  LDL.LU R7, [R1+0x9bc] ;  /* 0x0009bc0001077983 */ /* 0x000ea80000300800 */
[----:B------:R-:W4:Y:S04]  /*976c0*/  LDL.LU R16, [R1+0x990] ;  /* 0x0009900001107983 */ /* 0x000f280000300800 */
[----:B------:R-:W4:Y:S04]  /*976d0*/  LDL.LU R17, [R1+0x994] ;  /* 0x0009940001117983 */ /* 0x000f280000300800 */
[----:B------:R-:W3:Y:S04]  /*976e0*/  LDL.LU R18, [R1+0x998] ;  /* 0x0009980001127983 */ /* 0x000ee80000300800 */
[----:B------:R-:W3:Y:S04]  /*976f0*/  LDL.LU R19, [R1+0x99c] ;  /* 0x00099c0001137983 */ /* 0x000ee80000300800 */
[----:B---3--:R0:W-:Y:S04]  /*97700*/  STL.64 [R1+0x8b60], R18 ;  /* 0x008b601201007387 */ /* 0x0081e80000100a00 */
[----:B----4-:R-:W-:Y:S04]  /*97710*/  STL.64 [R1+0x8b58], R16 ;  /* 0x008b581001007387 */ /* 0x010fe80000100a00 */
[----:B0-----:R-:W3:Y:S04]  /*97720*/  LDL.64 R18, [R1+0x148] ;  /* 0x0001480001127983 */ /* 0x001ee80000100a00 */
[----:B---3--:R0:W-:Y:S04]  /*97730*/  STL.64 [R1+0x8b68], R18 ;  /* 0x008b681201007387 */ /* 0x0081e80000100a00 */
[----:B0-----:R-:W2:Y:S04]  /*97740*/  LDL.64 R18, [R1+0x158] ;  /* 0x0001580001127983 */ /* 0x001ea80000100a00 */
[----:B------:R0:W-:Y:S04]  /*97750*/  STL.64 [R1+0x8b48], R26 ;  /* 0x008b481a01007387 */ /* 0x0001e80000100a00 */
[----:B------:R-:W-:Y:S04]  /*97760*/  STL.64 [R1+0x8b40], R24 ;  /* 0x008b401801007387 */ /* 0x000fe80000100a00 */
[----:B------:R-:W3:Y:S04]  /*97770*/  LDL.64 R10, [R1+0x128] ;  /* 0x00012800010a7983 */ /* 0x000ee80000100a00 */
[----:B0-----:R-:W4:Y:S04]  /*97780*/  LDL.64 R26, [R1+0x138] ;  /* 0x00013800011a7983 */ /* 0x001f280000100a00 */
        /* <DEDUP_REMOVED lines=23> */
[----:B------:R-:W-:Y:S01]  /*97900*/  STL.64 [R1+0x9b8], R6 ;  /* 0x0009b80601007387 */ /* 0x000fe20000100a00 */
[----:B0-----:R-:W-:-:S03]  /*97910*/  IMAD.MOV.U32 R4, RZ, RZ, R18 ;  /* 0x000000ffff047224 */ /* 0x001fc600078e0012 */
[----:B------:R-:W3:Y:S04]  /*97920*/  LDL.LU.64 R18, [R1+0x8b68] ;  /* 0x008b680001127983 */ /* 0x000ee80000300a00 */
[----:B------:R0:W-:Y:S04]  /*97930*/  STL [R1+0x8ab8], R4 ;  /* 0x008ab80401007387 */ /* 0x0001e80000100800 */
        /* <DEDUP_REMOVED lines=8> */
[----:B0-----:R-:W-:Y:S02]  /*979c0*/  IMAD.MOV.U32 R5, RZ, RZ, R19 ;  /* 0x000000ffff057224 */ /* 0x001fe400078e0013 */
[----:B-1----:R-:W-:Y:S02]  /*979d0*/  IMAD.MOV.U32 R6, RZ, RZ, R18 ;  /* 0x000000ffff067224 */ /* 0x002fe400078e0012 */
[----:B------:R-:W3:Y:S04]  /*979e0*/  LDL.LU.64 R18, [R1+0x8b60] ;  /* 0x008b600001127983 */ /* 0x000ee80000300a00 */
[----:B------:R-:W3:Y:S01]  /*979f0*/  LDL.LU.64 R16, [R1+0x8b58] ;  /* 0x008b580001107983 */ /* 0x000ee20000300a00 */
[----:B----4-:R-:W-:Y:S01]  /*97a00*/  IMAD.MOV.U32 R7, RZ, RZ, R27 ;  /* 0x000000ffff077224 */ /* 0x010fe200078e001b */
[----:B---3--:R-:W-:-:S15]  /*97a10*/  HMMA.16816.F32.BF16 R16, R12, R26, R16 ;  /* 0x0000001a0c10723c */ /* 0x008fde0000041810 */
[----:B------:R-:W-:-:S08]  /*97a20*/  NOP ;  /* 0x0000000000007918 */ /* 0x000fd00000000000 */
        /* <DEDUP_REMOVED lines=37> */
[----:B------:R-:W3:Y:S04]  /*97c80*/  LDL.LU.64 R10, [R1+0x8ae8] ;  /* 0x008ae800010a7983 */ /* 0x000ee80000300a00 */
[----:B------:R-:W3:Y:S02]  /*97c90*/  LDL.LU.64 R8, [R1+0x8ae0] ;  /* 0x008ae00001087983 */ /* 0x000ee40000300a00 */
[----:B---3--:R-:W-:Y:S02]  /*97ca0*/  HMMA.16816.F32.BF16 R12, R12, R18, R8 ;  /* 0x000000120c0c723c */ /* 0x008fe40000041808 */
        /* <DEDUP_REMOVED lines=14> */
[----:B0-----:R-:W2:Y:S04]  /*97d90*/  LDL.LU.64 R22, [R1+0x8ac8] ;  /* 0x008ac80001167983 */ /* 0x001ea80000300a00 */
[----:B------:R-:W3:Y:S01]  /*97da0*/  LDL.LU.64 R20, [R1+0x8ac0] ;  /* 0x008ac00001147983 */ /* 0x000ee20000300a00 */
[----:B------:R-:W-:Y:S01]  /*97db0*/  IMAD.MOV.U32 R18, RZ, RZ, R4 ;  /* 0x000000ffff127224 */ /* 0x000fe200078e0004 */
[----:B------:R-:W-:-:S02]  /*97dc0*/  MOV R19, R0 ;  /* 0x0000000000137202 */ /* 0x000fc40000000f00 */
[----:B------:R-:W4:Y:S01]  /*97dd0*/  LDL.LU R4, [R1+0x8ab8] ;  /* 0x008ab80001047983 */ /* 0x000f220000300800 */
[----:B--2---:R-:W-:-:S15]  /*97de0*/  HMMA.16816.F32.BF16 R12, R8, R22, R12 ;  /* 0x00000016080c723c */ /* 0x004fde000004180c */
[----:B------:R-:W-:-:S08]  /*97df0*/  NOP ;  /* 0x0000000000007918 */ /* 0x000fd00000000000 */
[----:B------:R-:W-:Y:S04]  /*97e00*/  STL.64 [R1+0x2b0], R12 ;  /* 0x0002b00c01007387 */ /* 0x000fe80000100a00 */
[----:B------:R-:W-:Y:S04]  /*97e10*/  STL.64 [R1+0x2b8], R14 ;  /* 0x0002b80e01007387 */ /* 0x000fe80000100a00 */
[----:B------:R-:W2:Y:S04]  /*97e20*/  LDL.LU R0, [R1+0x8ab4] ;  /* 0x008ab40001007983 */ /* 0x000ea80000300800 */
[----:B------:R-:W-:Y:S04]  /*97e30*/  STL.64 [R1+0x89a8], R18 ;  /* 0x0089a81201007387 */ /* 0x000fe80000100a00 */
[----:B------:R-:W-:Y:S04]  /*97e40*/  STL.64 [R1+0x8988], R22 ;  /* 0x0089881601007387 */ /* 0x000fe80000100a00 */
        /* <DEDUP_REMOVED lines=27> */
[----:B------:R-:W-:-:S05]  /*98000*/  IMAD.MOV.U32 R19, RZ, RZ, R17 ;  /* 0x000000ffff137224 */ /* 0x000fca00078e0011 */
[----:B------:R0:W-:Y:S02]  /*98010*/  STL.64 [R1+0x89f0], R18 ;  /* 0x0089f01201007387 */ /* 0x0001e40000100a00 */
[----:B0-----:R-:W-:Y:S02]  /*98020*/  IMAD.MOV.U32 R18, RZ, RZ, R16 ;  /* 0x000000ffff127224 */ /* 0x001fe400078e0010 */
[----:B------:R-:W-:-:S05]  /*98030*/  IMAD.MOV.U32 R19, RZ, RZ, R7 ;  /* 0x000000ffff137224 */ /* 0x000fca00078e0007 */
        /* <DEDUP_REMOVED lines=19> */
[----:B--2---:R-:W-:Y:S02]  /*98170*/  IMAD.MOV.U32 R18, RZ, RZ, R2 ;  /* 0x000000ffff127224 */ /* 0x004fe400078e0002 */
[----:B------:R-:W-:Y:S01]  /*98180*/  IMAD.MOV.U32 R19, RZ, RZ, R0 ;  /* 0x000000ffff137224 */ /* 0x000fe200078e0000 */
[----:B----4-:R-:W-:Y:S04]  /*98190*/  STL.64 [R1+0x8a00], R22 ;  /* 0x008a001601007387 */ /* 0x010fe80000100a00 */
[----:B---3--:R0:W-:Y:S04]  /*981a0*/  STL.64 [R1+0x89f8], R20 ;  /* 0x0089f81401007387 */ /* 0x0081e80000100a00 */
[----:B0-----:R-:W2:Y:S04]  /*981b0*/  LDL.LU R20, [R1+0x220] ;  /* 0x0002200001147983 */ /* 0x001ea80000300800 */
[----:B------:R-:W2:Y:S04]  /*981c0*/  LDL.LU R21, [R1+0x224] ;  /* 0x0002240001157983 */ /* 0x000ea80000300800 */
[----:B------:R-:W3:Y:S04]  /*981d0*/  LDL.LU R22, [R1+0x228] ;  /* 0x0002280001167983 */ /* 0x000ee80000300800 */
[----:B------:R-:W3:Y:S04]  /*981e0*/  LDL.LU R23, [R1+0x22c] ;  /* 0x00022c0001177983 */ /* 0x000ee80000300800 */
[----:B------:R0:W-:Y:S04]  /*981f0*/  STL.64 [R1+0x8a50], R18 ;  /* 0x008a501201007387 */ /* 0x0001e80000100a00 */
[----:B0-----:R-:W4:Y:S04]  /*98200*/  LDL.LU.64 R18, [R1+0x178] ;  /* 0x0001780001127983 */ /* 0x001f280000300a00 */
[----:B----4-:R-:W-:Y:S04]  /*98210*/  STL.64 [R1+0x8a68], R18 ;  /* 0x008a681201007387 */ /* 0x010fe80000100a00 */
        /* <DEDUP_REMOVED lines=10> */
[----:B------:R-:W4:Y:S04]  /*982c0*/  LDL.LU.64 R14, [R1+0x8] ;  /* 0x00000800010e7983 */ /* 0x000f280000300a00 */
[----:B------:R-:W2:Y:S04]  /*982d0*/  LDL.LU.64 R18, [R1+0x188] ;  /* 0x0001880001127983 */ /* 0x000ea80000300a00 */
[----:B--2---:R0:W-:Y:S04]  /*982e0*/  STL.64 [R1+0x8a80], R18 ;  /* 0x008a801201007387 */ /* 0x0041e80000100a00 */
[----:B0-----:R-:W2:Y:S04]  /*982f0*/  LDL.LU.64 R18, [R1+0x198] ;  /* 0x0001980001127983 */ /* 0x001ea80000300a00 */
[----:B--2---:R-:W-:Y:S04]  /*98300*/  STL.64 [R1+0x8a98], R18 ;  /* 0x008a981201007387 */ /* 0x004fe80000100a00 */
[----:B---3--:R-:W-:Y:S04]  /*98310*/  STL.64 [R1+0x8a30], R22 ;  /* 0x008a301601007387 */ /* 0x008fe80000100a00 */
[----:B------:R0:W-:Y:S04]  /*98320*/  STL.64 [R1+0x8a28], R20 ;  /* 0x008a281401007387 */ /* 0x0001e80000100a00 */
        /* <DEDUP_REMOVED lines=36> */
[----:B------:R-:W4:Y:S01]  /*98570*/  LDL.LU R12, [R1+0x20] ;  /* 0x00002000010c7983 */ /* 0x000f220000300800 */
[----:B------:R-:W-:-:S03]  /*98580*/  IMAD.MOV.U32 R25, RZ, RZ, R14 ;  /* 0x000000ffff197224 */ /* 0x000fc600078e000e */
[----:B------:R-:W4:Y:S01]  /*98590*/  LDL.LU R13, [R1+0x24] ;  /* 0x00002400010d7983 */ /* 0x000f220000300800 */
[----:B------:R-:W-:-:S03]  /*985a0*/  IMAD.MOV.U32 R28, RZ, RZ, R15 ;  /* 0x000000ffff1c7224 */ /* 0x000fc600078e000f */
[----:B------:R-:W4:Y:S04]  /*985b0*/  LDL.LU R14, [R1+0x28] ;  /* 0x00002800010e7983 */ /* 0x000f280000300800 */
[----:B------:R-:W4:Y:S01]  /*985c0*/  LDL.LU R15, [R1+0x2c] ;  /* 0x00002c00010f7983 */ /* 0x000f220000300800 */
[----:B---3--:R-:W-:-:S15]  /*985d0*/  HMMA.16816.F32.BF16 R16, R8, R6, R16 ;  /* 0x000000060810723c */ /* 0x008fde0000041810 */
[----:B------:R-:W-:-:S08]  /*985e0*/  NOP ;  /* 0x0000000000007918 */ /* 0x000fd00000000000 */
        /* <DEDUP_REMOVED lines=19> */
[----:B------:R0:W-:Y:S01]  /*98720*/  STL.64 [R1+0x8940], R4 ;  /* 0x0089400401007387 */ /* 0x0001e20000100a00 */
[----:B--2---:R-:W-:Y:S06]  /*98730*/  HMMA.16816.F32.BF16 R20, R8, R18, R20 ;  /* 0x000000120814723c */ /* 0x004fec0000041814 */
[----:B0-----:R-:W-:-:S02]  /*98740*/  IMAD.MOV.U32 R5, RZ, RZ, R18 ;  /* 0x000000ffff057224 */ /* 0x001fc400078e0012 */
        /* <DEDUP_REMOVED lines=64> */
[----:B------:R-:W3:Y:S04]  /*98b50*/  LDL.LU.64 R20, [R1+0x8980] ;  /* 0x0089800001147983 */ /* 0x000ee80000300a00 */
[----:B------:R-:W4:Y:S04]  /*98b60*/  LDL.LU.64 R18, [R1+0x8978] ;  /* 0x0089780001127983 */ /* 0x000f280000300a00 */
[----:B------:R-:W4:Y:S09]  /*98b70*/  LDL.LU.64 R16, [R1+0x8970] ;  /* 0x0089700001107983 */ /* 0x000f320000300a00 */
[----:B------:R-:W-:Y:S04]  /*98b80*/  STL.64 [R1+0x30], R8 ;  /* 0x0000300801007387 */ /* 0x000fe80000100a00 */
[----:B------:R0:W-:Y:S02]  /*98b90*/  STL.64 [R1+0x38], R10 ;  /* 0x0000380a01007387 */ /* 0x0001e40000100a00 */
[----:B0-----:R-:W-:-:S02]  /*98ba0*/  IMAD.MOV.U32 R10, RZ, RZ, R25 ;  /* 0x000000ffff0a7224 */ /* 0x001fc400078e0019 */
[----:B------:R-:W-:Y:S01]  /*98bb0*/  IMAD.MOV.U32 R11, RZ, RZ, R28 ;  /* 0x000000ffff0b7224 */ /* 0x000fe200078e001c */
[----:B------:R-:W3:Y:S04]  /*98bc0*/  LDL.LU R25, [R1+0x8968] ;  /* 0x0089680001197983 */ /* 0x000ee80000300800 */
[----:B------:R0:W-:Y:S04]  /*98bd0*/  STL.64 [R1+0x8960], R10 ;  /* 0x0089600a01007387 */ /* 0x0001e80000100a00 */
[----:B------:R-:W2:Y:S04]  /*98be0*/  LDL.LU R8, [R1+0x10] ;  /* 0x0000100001087983 */ /* 0x000ea80000300800 */
[----:B------:R-:W2:Y:S04]  /*98bf0*/  LDL.LU R9, [R1+0x14] ;  /* 0x0000140001097983 */ /* 0x000ea80000300800 */
[----:B0-----:R-:W2:Y:S04]  /*98c00*/  LDL.LU R10, [R1+0x18] ;  /* 0x00001800010a7983 */ /* 0x001ea80000300800 */
[----:B------:R-:W2:Y:S01]  /*98c10*/  LDL.LU R11, [R1+0x1c] ;  /* 0x00001c00010b7983 */ /* 0x000ea20000300800 */
[----:B------:R-:W-:Y:S01]  /*98c20*/  MOV R3, R6 ;  /* 0x0000000600037202 */ /* 0x000fe20000000f00 */
[----:B------:R-:W-:-:S02]  /*98c30*/  IMAD.MOV.U32 R6, RZ, RZ, R7 ;  /* 0x000000ffff067224 */ /* 0x000fc400078e0007 */
[----:B------:R-:W0:Y:S01]  /*98c40*/  S2R R7, SR_TID.X ;  /* 0x0000000000077919 */ /* 0x000e220000002100 */
[----:B----4-:R-:W-:-:S15]  /*98c50*/  HMMA.16816.F32.BF16 R12, R16, R26, R12 ;  /* 0x0000001a100c723c */ /* 0x010fde000004180c */
[----:B------:R-:W-:-:S08]  /*98c60*/  NOP ;  /* 0x0000000000007918 */ /* 0x000fd00000000000 */
[----:B------:R-:W-:Y:S04]  /*98c70*/  STL.64 [R1+0x20], R12 ;  /* 0x0000200c01007387 */ /* 0x000fe80000100a00 */
[----:B------:R-:W-:Y:S01]  /*98c80*/  STL.64 [R1+0x28], R14 ;  /* 0x0000280e01007387 */ /* 0x000fe20000100a00 */
[----:B--2---:R-:W-:-:S15]  /*98c90*/  HMMA.16816.F32.BF16 R8, R16, R22, R8 ;  /* 0x000000161008723c */ /* 0x004fde0000041808 */
[----:B------:R-:W-:-:S08]  /*98ca0*/  NOP ;  /* 0x0000000000007918 */ /* 0x000fd00000000000 */
[----:B------:R-:W-:Y:S04]  /*98cb0*/  STL.64 [R1+0x10], R8 ;  /* 0x0000100801007387 */ /* 0x000fe80000100a00 */
[----:B------:R1:W-:Y:S04]  /*98cc0*/  STL.64 [R1+0x18], R10 ;  /* 0x0000180a01007387 */ /* 0x0003e80000100a00 */
[----:B-1----:R-:W2:Y:S01]  /*98cd0*/  LDL.LU.64 R10, [R1+0x8960] ;  /* 0x00896000010a7983 */ /* 0x002ea20000300a00 */
[C---:B0-----:R-:W-:Y:S01]  /*98ce0*/  LOP3.LUT R15, R7.reuse, 0x7, RZ, 0xc0, !PT ;  /* 0x00000007070f7812 */ /* 0x041fe200078ec0ff */
[----:B------:R-:W-:-:S02]  /*98cf0*/  IMAD.SHL.U32 R28, R7, 0x40, RZ ;  /* 0x00000040071c7824 */ /* 0x000fc400078e00ff */
[----:B------:R-:W-:Y:S02]  /*98d00*/  IMAD.SHL.U32 R7, R7, 0x2, RZ ;  /* 0x0000000207077824 */ /* 0x000fe400078e00ff */
[----:B------:R-:W-:-:S05]  /*98d10*/  IMAD R15, R15, 0x110, RZ ;  /* 0x000001100f0f7824 */ /* 0x000fca00078e02ff */
[----:B------:R-:W-:Y:S02]  /*98d20*/  LOP3.LUT R7, R15, 0x30, R7, 0x78, !PT ;  /* 0x000000300f077812 */ /* 0x000fe400078e7807 */
[----:B------:R-:W0:Y:S02]  /*98d30*/  LDSM.16.MT88.4 R12, [R29+UR4+0x8000] ;  /* 0x008000041d0c783b */ /* 0x000e240008004200 */
[----:B------:R-:W-:Y:S02]  /*98d40*/  LOP3.LUT R7, R7, 0x800, R28, 0xf8, !PT ;  /* 0x0000080007077812 */ /* 0x000fe400078ef81c */
[----:B0-----:R3:W-:Y:S04]  /*98d50*/  STL [R1+0x8854], R14 ;  /* 0x0088540e01007387 */ /* 0x0017e80000100800 */
[----:B------:R0:W-:Y:S04]  /*98d60*/  STL [R1+0x8850], R15 ;  /* 0x0088500f01007387 */ /* 0x0001e80000100800 */
[----:B------:R1:W-:Y:S01]  /*98d70*/  STL.64 [R1+0x8948], R12 ;  /* 0x0089480c01007387 */ /* 0x0003e20000100a00 */
[----:B---3--:R-:W-:-:S02]  /*98d80*/  IMAD.MOV.U32 R14, RZ, RZ, R21 ;  /* 0x000000ffff0e7224 */ /* 0x008fc400078e0015 */
[----:B0-----:R-:W-:Y:S02]  /*98d90*/  IMAD.MOV.U32 R15, RZ, RZ, R20 ;  /* 0x000000ffff0f7224 */ /* 0x001fe400078e0014 */
[----:B------:R-:W-:Y:S01]  /*98da0*/  LDSM.16.M88.4 R20, [R7+UR4+0x11080] ;  /* 0x011080040714783b */ /* 0x000fe20008000200 */
[----:B-1----:R-:W-:Y:S02]  /*98db0*/  IMAD.MOV.U32 R12, RZ, RZ, R25 ;  /* 0x000000ffff0c7224 */ /* 0x002fe400078e0019 */
[----:B------:R-:W-:Y:S02]  /*98dc0*/  IMAD.MOV.U32 R13, RZ, RZ, R24 ;  /* 0x000000ffff0d7224 */ /* 0x000fe400078e0018 */
[----:B------:R-:W0:Y:S04]  /*98dd0*/  LDSM.16.M88.4 R24, [R7+UR4+0x10080] ;  /* 0x010080040718783b */ /* 0x000e280008000200 */
[----:B0-----:R-:W-:Y:S04]  /*98de0*/  STL [R1+0x7654], R26 ;  /* 0x0076541a01007387 */ /* 0x001fe80000100800 */
[----:B------:R-:W-:Y:S04]  /*98df0*/  STL [R1+0x7650], R27 ;  /* 0x0076501b01007387 */ /* 0x000fe80000100800 */
[----:B------:R-:W-:Y:S04]  /*98e00*/  STL [R1+0x7e54], R22 ;  /* 0x007e541601007387 */ /* 0x000fe80000100800 */
        /* <DEDUP_REMOVED lines=12> */
[----:B------:R-:W-:-:S03]  /*98ed0*/  MOV R8, R13 ;  /* 0x0000000d00087202 */ /* 0x000fc60000000f00 */
[----:B------:R-:W0:Y:S04]  /*98ee0*/  LDSM.16.M88.4 R12, [R7+UR4+0x14080] ;  /* 0x01408004070c783b */ /* 0x000e280008000200 */
[----:B------:R1:W-:Y:S04]  /*98ef0*/  STL.64 [R1+0x8890], R8 ;  /* 0x0088900801007387 */ /* 0x0003e80000100a00 */
[----:B0-----:R-:W-:Y:S01]  /*98f00*/  STL.64 [R1+0x260], R12 ;  /* 0x0002600c01007387 */ /* 0x001fe20000100a00 */
[----:B-1----:R-:W-:-:S03]  /*98f10*/  IMAD.MOV.U32 R9, RZ, RZ, R12 ;  /* 0x000000ffff097224 */ /* 0x002fc600078e000c */
[----:B------:R-:W-:Y:S01]  /*98f20*/  STL.64 [R1+0x268], R14 ;  /* 0x0002680e01007387 */ /* 0x000fe20000100a00 */
[----:B------:R-:W-:-:S03]  /*98f30*/  IMAD.MOV.U32 R8, RZ, RZ, R13 ;  /* 0x000000ffff087224 */ /* 0x000fc600078e000d */
[----:B------:R-:W0:Y:S04]  /*98f40*/  LDSM.16.M88.4 R12, [R7+UR4+0x15080] ;  /* 0x01508004070c783b */ /* 0x000e280008000200 */
[----:B------:R-:W-:Y:S04]  /*98f50*/  STL.64 [R1+0x8918], R8 ;  /* 0x0089180801007387 */ /* 0x000fe80000100a00 */
[----:B------:R-:W1:Y:S01]  /*98f60*/  LDSM.16.M88.4 R8, [R7+UR4+0x16080] ;  /* 0x016080040708783b */ /* 0x000e620008000200 */
        /* <DEDUP_REMOVED lines=8> */
[----:B-1----:R-:W-:Y:S04]  /*98ff0*/  STL.64 [R1+0x240], R8 ;  /* 0x0002400801007387 */ /* 0x002fe80000100a00 */
[----:B------:R-:W-:Y:S01]  /*99000*/  STL.64 [R1+0x248], R10 ;  /* 0x0002480a01007387 */ /* 0x000fe20000100a00 */
[----:B------:R-:W-:-:S03]  /*99010*/  IMAD.MOV.U32 R22, RZ, RZ, R9 ;  /* 0x000000ffff167224 */ /* 0x000fc600078e0009 */
[----:B------:R-:W1:Y:S04]  /*99020*/  LDSM.16.M88.4 R8, [R7+UR4+0x19080] ;  /* 0x019080040708783b */ /* 0x000e680008000200 */
[----:B0-----:R-:W-:Y:S04]  /*99030*/  STL.64 [R1+0x230], R24 ;  /* 0x0002301801007387 */ /* 0x001fe80000100a00 */
[----:B------:R0:W-:Y:S04]  /*99040*/  STL.64 [R1+0x238], R26 ;  /* 0x0002381a01007387 */ /* 0x0001e80000100a00 */
[----:B------:R-:W-:Y:S04]  /*99050*/  STL.64 [R1+0x220], R12 ;  /* 0x0002200c01007387 */ /* 0x000fe80000100a00 */
[----:B------:R-:W-:Y:S04]  /*99060*/  STL.64 [R1+0x228], R14 ;  /* 0x0002280e01007387 */ /* 0x000fe80000100a00 */
[----:B-1----:R-:W-:Y:S04]  /*99070*/  STL.64 [R1+0x210], R8 ;  /* 0x0002100801007387 */ /* 0x002fe80000100a00 */
[----:B------:R-:W-:Y:S04]  /*99080*/  STL.64 [R1+0x218], R10 ;  /* 0x0002180a01007387 */ /* 0x000fe80000100a00 */
[----:B------:R-:W-:Y:S04]  /*99090*/  LDSM.16.M88.4 R12, [R7+UR4+0x1b080] ;  /* 0x01b08004070c783b */ /* 0x000fe80008000200 */
[----:B------:R-:W-:Y:S01]  /*990a0*/  LDSM.16.M88.4 R8, [R7+UR4+0x1c080] ;  /* 0x01c080040708783b */ /* 0x000fe20008000200 */
[----:B0-----:R-:W-:-:S02]  /*990b0*/  IMAD.MOV.U32 R26, RZ, RZ, R5 ;  /* 0x000000ffff1a7224 */ /* 0x001fc400078e0005 */
[----:B------:R-:W-:-:S05]  /*990c0*/  IMAD.MOV.U32 R27, RZ, RZ, R4 ;  /* 0x000000ffff1b7224 */ /* 0x000fca00078e0004 */
[----:B------:R-:W-:Y:S04]  /*990d0*/  STL.64 [R1+0x8920], R26 ;  /* 0x0089201a01007387 */ /* 0x000fe80000100a00 */
[----:B------:R-:W0:Y:S04]  /*990e0*/  LDSM.16.M88.4 R24, [R7+UR4+0x1a080] ;  /* 0x01a080040718783b */ /* 0x000e280008000200 */
[----:B0-----:R-:W-:Y:S04]  /*990f0*/  STL.64 [R1+0x200], R24 ;  /* 0x0002001801007387 */ /* 0x001fe80000100a00 */
[----:B------:R-:W-:Y:S04]  /*99100*/  STL.64 [R1+0x208], R26 ;  /* 0x0002081a01007387 */ /* 0x000fe80000100a00 */
[----:B------:R-:W-:Y:S04]  /*99110*/  STL.64 [R1+0x1f0], R12 ;  /* 0x0001f00c01007387 */ /* 0x000fe80000100a00 */
[----:B------:R-:W-:Y:S04]  /*99120*/  STL.64 [R1+0x1f8], R14 ;  /* 0x0001f80e01007387 */ /* 0x000fe80000100a00 */
[----:B------:R-:W0:Y:S01]  /*99130*/  LDSM.16.M88.4 R12, [R7+UR4+0x1d080] ;  /* 0x01d08004070c783b */ /* 0x000e220008000200 */
[----:B------:R-:W-:-:S02]  /*99140*/  IMAD.MOV.U32 R23, RZ, RZ, R9 ;  /* 0x000000ffff177224 */ /* 0x000fc400078e0009 */
[----:B------:R-:W-:Y:S01]  /*99150*/  IMAD.MOV.U32 R28, RZ, RZ, R8 ;  /* 0x000000ffff1c7224 */ /* 0x000fe200078e0008 */
[----:B------:R-:W-:Y:S04]  /*99160*/  STL.64 [R1+0x1e0], R8 ;  /* 0x0001e00801007387 */ /* 0x000fe80000100a00 */
[----:B------:R1:W-:Y:S04]  /*99170*/  STL.64 [R1+0x1e8], R10 ;  /* 0x0001e80a01007387 */ /* 0x0003e80000100a00 */
[----:B------:R-:W-:Y:S04]  /*99180*/  STL [R1+0x87e0], R23 ;  /* 0x0087e01701007387 */ /* 0x000fe80000100800 */
[----:B------:R-:W-:Y:S01]  /*99190*/  STL [R1+0x87dc], R28 ;  /* 0x0087dc1c01007387 */ /* 0x000fe20000100800 */
[----:B-1----:R-:W-:-:S02]  /*991a0*/  IMAD.MOV.U32 R10, RZ, RZ, R0 ;  /* 0x000000ffff0a7224 */ /* 0x002fc400078e0000 */
[----:B------:R-:W-:Y:S01]  /*991b0*/  IMAD.MOV.U32 R11, RZ, RZ, R2 ;  /* 0x000000ffff0b7224 */ /* 0x000fe200078e0002 */
[----:B------:R-:W2:Y:S04]  /*991c0*/  LDL.LU R0, [R1+0x8958] ;  /* 0x0089580001007983 */ /* 0x000ea80000300800 */
[----:B0-----:R-:W-:Y:S04]  /*991d0*/  STL.64 [R1+0x1d0], R12 ;  /* 0x0001d00c01007387 */ /* 0x001fe80000100a00 */
[----:B------:R-:W-:Y:S04]  /*991e0*/  STL.64 [R1+0x1d8], R14 ;  /* 0x0001d80e01007387 */ /* 0x000fe80000100a00 */
[----:B------:R-:W3:Y:S04]  /*991f0*/  LDL.LU R2, [R1+0x8954] ;  /* 0x0089540001027983 */ /* 0x000ee80000300800 */
[----:B------:R0:W-:Y:S04]  /*99200*/  STL.64 [R1+0x8928], R10 ;  /* 0x0089280a01007387 */ /* 0x0001e80000100a00 */
[----:B------:R-:W1:Y:S01]  /*99210*/  LDSM.16.M88.4 R12, [R7+UR4+0x1e080] ;  /* 0x01e08004070c783b */ /* 0x000e620008000200 */
[----:B0-----:R-:W-:-:S03]  /*99220*/  IMAD.MOV.U32 R10, RZ, RZ, R3 ;  /* 0x000000ffff0a7224 */ /* 0x001fc600078e0003 */
[----:B------:R-:W4:Y:S04]  /*99230*/  LDL.LU R3, [R1+0x8950] ;  /* 0x0089500001037983 */ /* 0x000f280000300800 */
[----:B------:R-:W2:Y:S04]  /*99240*/  LDL.LU R24, [R1+0x10b0] ;  /* 0x0010b00001187983 */ /* 0x000ea80000300800 */
[----:B------:R-:W2:Y:S04]  /*99250*/  LDL.LU R25, [R1+0x10b4] ;  /* 0x0010b40001197983 */ /* 0x000ea80000300800 */
[----:B------:R-:W3:Y:S04]  /*99260*/  LDL.LU R26, [R1+0x10b8] ;  /* 0x0010b800011a7983 */ /* 0x000ee80000300800 */
[----:B------:R-:W3:Y:S01]  /*99270*/  LDL.LU R27, [R1+0x10bc] ;  /* 0x0010bc00011b7983 */ /* 0x000ee20000300800 */
[----:B------:R-:W-:-:S03]  /*99280*/  IMAD.MOV.U32 R11, RZ, RZ, R6 ;  /* 0x000000ffff0b7224 */ /* 0x000fc600078e0006 */
[----:B------:R-:W0:Y:S01]  /*99290*/  LDSM.16.M88.4 R4, [R7+UR4+0x1f080] ;  /* 0x01f080040704783b */ /* 0x000e220008000200 */
[----:B-1----:R-:W-:Y:S02]  /*992a0*/  IMAD.MOV.U32 R23, RZ, RZ, R12 ;  /* 0x000000ffff177224 */ /* 0x002fe400078e000c */
[----:B------:R-:W-:Y:S01]  /*992b0*/  IMAD.MOV.U32 R28, RZ, RZ, R13 ;  /* 0x000000ffff1c7224 */ /* 0x000fe200078e000d */
[----:B---3--:R-:W-:Y:S04]  /*992c0*/  STL.64 [R1+0x8938], R26 ;  /* 0x0089381a01007387 */ /* 0x008fe80000100a00 */
[----:B--2---:R1:W-:Y:S04]  /*992d0*/  STL.64 [R1+0x8930], R24 ;  /* 0x0089301801007387 */ /* 0x0043e80000100a00 */
[----:B-1----:R-:W2:Y:S04]  /*992e0*/  LDL.LU R24, [R1+0x10c0] ;  /* 0x0010c00001187983 */ /* 0x002ea80000300800 */
[----:B------:R-:W2:Y:S04]  /*992f0*/  LDL.LU R25, [R1+0x10c4] ;  /* 0x0010c40001197983 */ /* 0x000ea80000300800 */
[----:B------:R-:W2:Y:S04]  /*99300*/  LDL.LU R26, [R1+0x10c8] ;  /* 0x0010c800011a7983 */ /* 0x000ea80000300800 */
[----:B------:R-:W2:Y:S04]  /*99310*/  LDL.LU R27, [R1+0x10cc] ;  /* 0x0010cc00011b7983 */ /* 0x000ea80000300800 */
[----:B------:R1:W-:Y:S04]  /*99320*/  STL.64 [R1+0x1c0], R12 ;  /* 0x0001c00c01007387 */ /* 0x0003e80000100a00 */
[----:B------:R0:W-:Y:S04]  /*99330*/  STL.64 [R1+0x1c8], R14 ;  /* 0x0001c80e01007387 */ /* 0x0001e80000100a00 */
[----:B-1----:R-:W3:Y:S04]  /*99340*/  LDL.LU.64 R12, [R1+0x8948] ;  /* 0x00894800010c7983 */ /* 0x002ee80000300a00 */
[----:B------:R-:W-:Y:S04]  /*99350*/  STL.64 [R1+0x8848], R22 ;  /* 0x0088481601007387 */ /* 0x000fe80000100a00 */
[----:B------:R1:W-:Y:S01]  /*99360*/  STL.64 [R1+0x8840], R20 ;  /* 0x0088401401007387 */ /* 0x0003e20000100a00 */
[----:B0-----:R-:W-:Y:S01]  /*99370*/  IMAD.MOV.U32 R14, RZ, RZ, R4 ;  /* 0x000000ffff0e7224 */ /* 0x001fe200078e0004 */
[----:B------:R-:W-:-:S02]  /*99380*/  MOV R15, R5 ;  /* 0x00000005000f7202 */ /* 0x000fc40000000f00 */
[----:B-1----:R-:W4:Y:S04]  /*99390*/  LDL.LU R20, [R1+0x1090] ;  /* 0x0010900001147983 */ /* 0x002f280000300800 */
[----:B------:R-:W4:Y:S04]  /*993a0*/  LDL.LU R21, [R1+0x1094] ;  /* 0x0010940001157983 */ /* 0x000f280000300800 */
[----:B------:R-:W4:Y:S04]  /*993b0*/  LDL.LU R22, [R1+0x1098] ;  /* 0x0010980001167983 */ /* 0x000f280000300800 */
[----:B------:R-:W4:Y:S04]  /*993c0*/  LDL.LU R23, [R1+0x109c] ;  /* 0x00109c0001177983 */ /* 0x000f280000300800 */
[----:B------:R0:W-:Y:S04]  /*993d0*/  STL.64 [R1+0x1b0], R4 ;  /* 0x0001b00401007387 */ /* 0x0001e80000100a00 */
[----:B------:R-:W-:Y:S04]  /*993e0*/  STL.64 [R1+0x1b8], R6 ;  /* 0x0001b80601007387 */ /* 0x000fe80000100a00 */
[----:B0-----:R-:W3:Y:S04]  /*993f0*/  LDL.LU.64 R4, [R1+0x8940] ;  /* 0x0089400001047983 */ /* 0x001ee80000300a00 */
[----:B------:R3:W-:Y:S01]  /*99400*/  STL.64 [R1+0x8870], R14 ;  /* 0x0088700e01007387 */ /* 0x0007e20000100a00 */
[----:B--2---:R-:W-:Y:S01]  /*99410*/  HMMA.16816.F32.BF16 R8, R16, R10, R24 ;  /* 0x0000000a1008723c */ /* 0x004fe20000041818 */
[----:B---3--:R-:W-:-:S02]  /*99420*/  IMAD.MOV.U32 R14, RZ, RZ, R5 ;  /* 0x000000ffff0e7224 */ /* 0x008fc400078e0005 */
[----:B------:R-:W-:Y:S02]  /*99430*/  IMAD.MOV.U32 R15, RZ, RZ, R4 ;  /* 0x000000ffff0f7224 */ /* 0x000fe400078e0004 */
[----:B------:R-:W0:Y:S04]  /*99440*/  LDSM.16.MT88.4 R4, [R29+UR4+0x8080] ;  /* 0x008080041d04783b */ /* 0x000e280008004200 */
[----:B------:R-:W-:Y:S04]  /*99450*/  STL.64 [R1+0x8868], R12 ;  /* 0x0088680c01007387 */ /* 0x000fe80000100a00 */
[----:B0-----:R-:W-:Y:S04]  /*99460*/  STL.64 [R1+0x8738], R6 ;  /* 0x0087380601007387 */ /* 0x001fe80000100a00 */
[----:B------:R0:W-:Y:S04]  /*99470*/  STL.64 [R1+0x8730], R4 ;  /* 0x0087300401007387 */ /* 0x0001e80000100a00 */
[----:B0-----:R-:W2:Y:S04]  /*99480*/  LDL.LU R4, [R1+0x10a0] ;  /* 0x0010a00001047983 */ /* 0x001ea80000300800 */
[----:B------:R-:W3:Y:S01]  /*99490*/  LDL.LU.64 R26, [R1+0x8938] ;  /* 0x00893800011a7983 */ /* 0x000ee20000300a00 */
[----:B------:R-:W-:-:S02]  /*994a0*/  IMAD.MOV.U32 R6, RZ, RZ, R2 ;  /* 0x000000ffff067224 */ /* 0x000fc400078e0002 */
[----:B------:R-:W-:Y:S01]  /*994b0*/  IMAD.MOV.U32 R7, RZ, RZ, R0 ;  /* 0x000000ffff077224 */ /* 0x000fe200078e0000 */
[----:B------:R-:W3:Y:S01]  /*994c0*/  LDL.LU.64 R24, [R1+0x8930] ;  /* 0x0089300001187983 */ /* 0x000ee20000300a00 */
[----:B------:R-:W-:-:S03]  /*994d0*/  IMAD.MOV.U32 R2, RZ, RZ, R10 ;  /* 0x000000ffff027224 */ /* 0x000fc600078e000a */
[----:B------:R3:W-:Y:S01]  /*994e0*/  STL [R1+0x10c0], R8 ;  /* 0x0010c00801007387 */ /* 0x0007e20000100800 */
[----:B------:R-:W-:-:S03]  /*994f0*/  IMAD.MOV.U32 R0, RZ, RZ, R11 ;  /* 0x000000ffff007224 */ /* 0x000fc600078e000b */
[----:B------:R-:W3:Y:S01]  /*99500*/  LDL.LU.64 R10, [R1+0x8928] ;  /* 0x00892800010a7983 */ /* 0x000ee20000300a00 */
[----:B----4-:R-:W-:Y:S02]  /*99510*/  IMAD.MOV.U32 R5, RZ, RZ, R3 ;  /* 0x000000ffff057224 */ /* 0x010fe400078e0003 */
[----:B------:R-:W-:Y:S01]  /*99520*/  IMAD.MOV.U32 R3, RZ, RZ, R9 ;  /* 0x000000ffff037224 */ /* 0x000fe200078e0009 */
[----:B------:R-:W-:Y:S04]  /*99530*/  STL [R1+0x7758], R0 ;  /* 0x0077580001007387 */ /* 0x000fe80000100800 */
[----:B------:R-:W-:Y:S04]  /*99540*/  STL [R1+0x7754], R2 ;  /* 0x0077540201007387 */ /* 0x000fe80000100800 */
[----:B------:R-:W-:Y:S01]  /*99550*/  STL [R1+0x7750], R3 ;  /* 0x0077500301007387 */ /* 0x000fe20000100800 */
[C---:B---3--:R-:W-:Y:S03]  /*99560*/  HMMA.16816.F32.BF16 R8, R16.reuse, R10, R24 ;  /* 0x0000000a1008723c */ /* 0x048fe60000041818 */
[----:B------:R-:W3:Y:S03]  /*99570*/  LDL.LU.64 R26, [R1+0x8920] ;  /* 0x00892000011a7983 */ /* 0x000ee60000300a00 */
[----:B--2---:R-:W-:-:S15]  /*99580*/  HMMA.16816.F32.BF16 R12, R16, R14, R4 ;  /* 0x0000000e100c723c */ /* 0x004fde0000041804 */
[----:B------:R-:W-:-:S02]  /*99590*/  NOP ;  /* 0x0000000000007918 */ /* 0x000fc40000000000 */
[----:B------:R0:W-:Y:S04]  /*995a0*/  STL.64 [R1+0x10b0], R8 ;  /* 0x0010b00801007387 */ /* 0x0001e80000100a00 */
[----:B------:R-:W-:Y:S04]  /*995b0*/  STL.64 [R1+0x10b8], R10 ;  /* 0x0010b80a01007387 */ /* 0x000fe80000100a00 */
[----:B0-----:R-:W2:Y:S04]  /*995c0*/  LDL.LU.64 R8, [R1+0x8918] ;  /* 0x0089180001087983 */ /* 0x001ea80000300a00 */
[----:B------:R0:W-:Y:S04]  /*995d0*/  STL.64 [R1+0x10a0], R12 ;  /* 0x0010a00c01007387 */ /* 0x0001e80000100a00 */
[----:B------:R1:W-:Y:S01]  /*995e0*/  STL.64 [R1+0x10a8], R14 ;  /* 0x0010a80e01007387 */ /* 0x0003e20000100a00 */
[----:B---3--:R-:W-:-:S15]  /*995f0*/  HMMA.16816.F32.BF16 R4, R16, R26, R20 ;  /* 0x0000001a1004723c */ /* 0x008fde0000041814 */
[----:B------:R-:W-:-:S08]  /*99600*/  NOP ;  /* 0x0000000000007918 */ /* 0x000fd00000000000 */
[----:B------:R-:W-:Y:S04]  /*99610*/  STL [R1+0x1090], R4 ;  /* 0x0010900401007387 */ /* 0x000fe80000100800 */
[----:B------:R-:W3:Y:S04]  /*99620*/  LDL.LU R26, [R1+0xe8] ;  /* 0x0000e800011a7983 */ /* 0x000ee80000300800 */
[----:B------:R-:W3:Y:S04]  /*99630*/  LDL.LU R27, [R1+0xec] ;  /* 0x0000ec00011b7983 */ /* 0x000ee80000300800 */
[----:B------:R-:W4:Y:S04]  /*99640*/  LDL.LU R22, [R1+0x108] ;  /* 0x0001080001167983 */ /* 0x000f280000300800 */
[----:B------:R-:W4:Y:S04]  /*99650*/  LDL.LU R23, [R1+0x10c] ;  /* 0x00010c0001177983 */ /* 0x000f280000300800 */
[----:B----4-:R4:W-:Y:S04]  /*99660*/  STL.64 [R1+0x8898], R22 ;  /* 0x0088981601007387 */ /* 0x0109e80000100a00 */
[----:B---3--:R-:W-:Y:S04]  /*99670*/  STL.64 [R1+0x8878], R26 ;  /* 0x0088781a01007387 */ /* 0x008fe80000100a00 */
[----:B0-----:R-:W3:Y:S04]  /*99680*/  LDL.LU R12, [R1+0x4b0] ;  /* 0x0004b000010c7983 */ /* 0x001ee80000300800 */
[----:B------:R-:W3:Y:S04]  /*99690*/  LDL.LU R13, [R1+0x4b4] ;  /* 0x0004b400010d7983 */ /* 0x000ee80000300800 */
[----:B-1----:R-:W3:Y:S04]  /*996a0*/  LDL.LU R14, [R1+0x4b8] ;  /* 0x0004b800010e7983 */ /* 0x002ee80000300800 */
[----:B------:R-:W3:Y:S04]  /*996b0*/  LDL.LU R15, [R1+0x4bc] ;  /* 0x0004bc00010f7983 */ /* 0x000ee80000300800 */
[----:B------:R-:W2:Y:S04]  /*996c0*/  LDL.LU R10, [R1+0x118] ;  /* 0x00011800010a7983 */ /* 0x000ea80000300800 */
[----:B------:R-:W2:Y:S04]  /*996d0*/  LDL.LU R11, [R1+0x11c] ;  /* 0x00011c00010b7983 */ /* 0x000ea80000300800 */
[----:B--2---:R0:W-:Y:S04]  /*996e0*/  STL.64 [R1+0x88a0], R10 ;  /* 0x0088a00a01007387 */ /* 0x0041e80000100a00 */
[----:B------:R-:W2:Y:S04]  /*996f0*/  LDL.LU R20, [R1+0x1030] ;  /* 0x0010300001147983 */ /* 0x000ea80000300800 */
[----:B------:R-:W2:Y:S04]  /*99700*/  LDL.LU R21, [R1+0x1034] ;  /* 0x0010340001157983 */ /* 0x000ea80000300800 */
[----:B----4-:R-:W4:Y:S04]  /*99710*/  LDL.LU R22, [R1+0x1038] ;  /* 0x0010380001167983 */ /* 0x010f280000300800 */
[----:B------:R-:W4:Y:S04]  /*99720*/  LDL.LU R23, [R1+0x103c] ;  /* 0x00103c0001177983 */ /* 0x000f280000300800 */
[----:B----4-:R-:W-:Y:S04]  /*99730*/  STL.64 [R1+0x88b0], R22 ;  /* 0x0088b01601007387 */ /* 0x010fe80000100a00 */
[----:B--2---:R-:W-:Y:S04]  /*99740*/  STL.64 [R1+0x88a8], R20 ;  /* 0x0088a81401007387 */ /* 0x004fe80000100a00 */
[----:B0-----:R-:W2:Y:S04]  /*99750*/  LDL.LU R10, [R1+0x128] ;  /* 0x00012800010a7983 */ /* 0x001ea80000300800 */
[----:B------:R-:W2:Y:S04]  /*99760*/  LDL.LU R11, [R1+0x12c] ;  /* 0x00012c00010b7983 */ /* 0x000ea80000300800 */
[----:B--2---:R0:W-:Y:S04]  /*99770*/  STL.64 [R1+0x88b8], R10 ;  /* 0x0088b80a01007387 */ /* 0x0041e80000100a00 */
[----:B0-----:R-:W2:Y:S04]  /*99780*/  LDL.LU R10, [R1+0x138] ;  /* 0x00013800010a7983 */ /* 0x001ea80000300800 */
[----:B------:R-:W2:Y:S04]  /*99790*/  LDL.LU R11, [R1+0x13c] ;  /* 0x00013c00010b7983 */ /* 0x000ea80000300800 */
[----:B--2---:R-:W-:Y:S04]  /*997a0*/  STL.64 [R1+0x88d8], R10 ;  /* 0x0088d80a01007387 */ /* 0x004fe80000100a00 */
[----:B------:R0:W-:Y:S04]  /*997b0*/  STL.64 [R1+0x88d0], R8 ;  /* 0x0088d00801007387 */ /* 0x0001e80000100a00 */
[----:B0-----:R-:W2:Y:S04]  /*997c0*/  LDL.LU R8, [R1+0x1060] ;  /* 0x0010600001087983 */ /* 0x001ea80000300800 */
[----:B------:R-:W2:Y:S04]  /*997d0*/  LDL.LU R9, [R1+0x1064] ;  /* 0x0010640001097983 */ /* 0x000ea80000300800 */
[----:B------:R-:W4:Y:S04]  /*997e0*/  LDL.LU R10, [R1+0x1068] ;  /* 0x00106800010a7983 */ /* 0x000f280000300800 */
[----:B------:R-:W4:Y:S04]  /*997f0*/  LDL.LU R11, [R1+0x106c] ;  /* 0x00106c00010b7983 */ /* 0x000f280000300800 */
[----:B----4-:R0:W-:Y:S04]  /*99800*/  STL.64 [R1+0x88e8], R10 ;  /* 0x0088e80a01007387 */ /* 0x0101e80000100a00 */
[----:B--2---:R-:W-:Y:S04]  /*99810*/  STL.64 [R1+0x88e0], R8 ;  /* 0x0088e00801007387 */ /* 0x004fe80000100a00 */
[----:B0-----:R-:W2:Y:S04]  /*99820*/  LDL.LU R10, [R1+0x158] ;  /* 0x00015800010a7983 */ /* 0x001ea80000300800 */
[----:B------:R-:W2:Y:S04]  /*99830*/  LDL.LU R11, [R1+0x15c] ;  /* 0x00015c00010b7983 */ /* 0x000ea80000300800 */
[----:B--2---:R0:W-:Y:S04]  /*99840*/  STL.64 [R1+0x8900], R10 ;  /* 0x0089000a01007387 */ /* 0x0041e80000100a00 */
[----:B0-----:R-:W2:Y:S04]  /*99850*/  LDL.LU R10, [R1+0x168] ;  /* 0x00016800010a7983 */ /* 0x001ea80000300800 */
[----:B------:R-:W2:Y:S04]  /*99860*/  LDL.LU R11, [R1+0x16c] ;  /* 0x00016c00010b7983 */ /* 0x000ea80000300800 */
[----:B------:R-:W4:Y:S04]  /*99870*/  LDL.LU R20, [R1+0x1040] ;  /* 0x0010400001147983 */ /* 0x000f280000300800 */
        /* <DEDUP_REMOVED lines=15> */
[----:B------:R-:W-:-:S03]  /*99970*/  IMAD.MOV.U32 R0, RZ, RZ, R5 ;  /* 0x000000ffff007224 */ /* 0x000fc600078e0005 */
        /* <DEDUP_REMOVED lines=8> */
[----:B------:R-:W3:Y:S04]  /*99a00*/  LDL.LU R26, [R1+0xf8] ;  /* 0x0000f800011a7983 */ /* 0x000ee80000300800 */
[----:B------:R-:W3:Y:S04]  /*99a10*/  LDL.LU R27, [R1+0xfc] ;  /* 0x0000fc00011b7983 */ /* 0x000ee80000300800 */
[----:B0-----:R-:W3:Y:S04]  /*99a20*/  LDL.LU R12, [R1+0x11e0] ;  /* 0x0011e000010c7983 */ /* 0x001ee80000300800 */
[----:B------:R-:W3:Y:S04]  /*99a30*/  LDL.LU R13, [R1+0x11e4] ;  /* 0x0011e400010d7983 */ /* 0x000ee80000300800 */
[----:B------:R-:W3:Y:S04]  /*99a40*/  LDL.LU R14, [R1+0x11e8] ;  /* 0x0011e800010e7983 */ /* 0x000ee80000300800 */
[----:B------:R-:W3:Y:S04]  /*99a50*/  LDL.LU R15, [R1+0x11ec] ;  /* 0x0011ec00010f7983 */ /* 0x000ee80000300800 */
[----:B------:R-:W4:Y:S01]  /*99a60*/  LDL.64 R4, [R1+0x230] ;  /* 0x0002300001047983 */ /* 0x000f220000100a00 */
[----:B------:R-:W-:-:S02]  /*99a70*/  IMAD.MOV.U32 R3, RZ, RZ, R7 ;  /* 0x000000ffff037224 */ /* 0x000fc400078e0007 */
[----:B------:R-:W-:Y:S01]  /*99a80*/  IMAD.MOV.U32 R2, RZ, RZ, R6 ;  /* 0x000000ffff027224 */ /* 0x000fe200078e0006 */
[C---:B--2---:R-:W-:Y:S01]  /*99a90*/  HMMA.16816.F32.BF16 R8, R16.reuse, R10, R20 ;  /* 0x0000000a1008723c */ /* 0x044fe20000041814 */
[----:B----4-:R-:W-:Y:S04]  /*99aa0*/  STL.64 [R1+0x87e8], R4 ;  /* 0x0087e80401007387 */ /* 0x010fe80000100a00 */
[----:B------:R-:W2:Y:S04]  /*99ab0*/  LDL.LU R6, [R1+0x148] ;  /* 0x0001480001067983 */ /* 0x000ea80000300800 */
[----:B------:R-:W2:Y:S04]  /*99ac0*/  LDL.LU R7, [R1+0x14c] ;  /* 0x00014c0001077983 */ /* 0x000ea80000300800 */
[----:B------:R-:W-:Y:S04]  /*99ad0*/  STL [R1+0x7764], R3 ;  /* 0x0077640301007387 */ /* 0x000fe80000100800 */
[----:B------:R-:W-:Y:S04]  /*99ae0*/  STL [R1+0x7760], R2 ;  /* 0x0077600201007387 */ /* 0x000fe80000100800 */
[----:B------:R-:W-:Y:S04]  /*99af0*/  STL [R1+0x775c], R0 ;  /* 0x00775c0001007387 */ /* 0x000fe80000100800 */
        /* <DEDUP_REMOVED lines=12> */
[----:B------:R-:W2:Y:S02]  /*99bc0*/  LDL.LU.64 R8, [R1+0x88e0] ;  /* 0x0088e00001087983 */ /* 0x000ea40000300a00 */
[----:B--2---:R-:W-:Y:S02]  /*99bd0*/  HMMA.16816.F32.BF16 R4, R16, R6, R8 ;  /* 0x000000061004723c */ /* 0x004fe40000041808 */
[----:B------:R-:W4:Y:S04]  /*99be0*/  LDL.LU.64 R10, [R1+0x88d8] ;  /* 0x0088d800010a7983 */ /* 0x000f280000300a00 */
[----:B------:R-:W2:-:S15]  /*99bf0*/  LDL.LU.64 R8, [R1+0x88d0] ;  /* 0x0088d00001087983 */ /* 0x000e9e0000300a00 */
[----:B------:R-:W-:-:S02]  /*99c00*/  NOP ;  /* 0x0000000000007918 */ /* 0x000fc40000000000 */
[----:B------:R0:W-:Y:S04]  /*99c10*/  STL.64 [R1+0x1060], R4 ;  /* 0x0010600401007387 */ /* 0x0001e80000100a00 */
[----:B------:R1:W-:Y:S04]  /*99c20*/  STL.64 [R1+0x1068], R6 ;  /* 0x0010680601007387 */ /* 0x0003e80000100a00 */
[----:B0-----:R-:W3:Y:S04]  /*99c30*/  LDL.LU R4, [R1+0xfa0] ;  /* 0x000fa00001047983 */ /* 0x001ee80000300800 */
[----:B------:R-:W3:Y:S04]  /*99c40*/  LDL.LU R5, [R1+0xfa4] ;  /* 0x000fa40001057983 */ /* 0x000ee80000300800 */
[----:B-1----:R-:W4:Y:S04]  /*99c50*/  LDL.LU R6, [R1+0xfa8] ;  /* 0x000fa80001067983 */ /* 0x002f280000300800 */
[----:B------:R-:W4:Y:S04]  /*99c60*/  LDL.LU R7, [R1+0xfac] ;  /* 0x000fac0001077983 */ /* 0x000f280000300800 */
[----:B----4-:R-:W-:Y:S04]  /*99c70*/  STL.64 [R1+0x87f8], R6 ;  /* 0x0087f80601007387 */ /* 0x010fe80000100a00 */
[----:B---3--:R2:W-:Y:S02]  /*99c80*/  STL.64 [R1+0x87f0], R4 ;  /* 0x0087f00401007387 */ /* 0x0085e40000100a00 */
[----:B--2---:R-:W-:-:S02]  /*99c90*/  IMAD.MOV.U32 R4, RZ, RZ, R9 ;  /* 0x000000ffff047224 */ /* 0x004fc400078e0009 */
[----:B------:R-:W-:Y:S02]  /*99ca0*/  IMAD.MOV.U32 R5, RZ, RZ, R8 ;  /* 0x000000ffff057224 */ /* 0x000fe400078e0008 */
[C---:B------:R-:W-:Y:S03]  /*99cb0*/  HMMA.16816.F32.BF16 R8, R16.reuse, R10, R20 ;  /* 0x0000000a1008723c */ /* 0x040fe60000041814 */
        /* <DEDUP_REMOVED lines=22> */
[----:B0-----:R-:W3:Y:S01]  /*99e20*/  LDL.LU.64 R8, [R1+0x8890] ;  /* 0x0088900001087983 */ /* 0x001ee20000300a00 */
[C---:B------:R-:W-:Y:S06]  /*99e30*/  HMMA.16816.F32.BF16 R24, R16.reuse, R26, R12 ;  /* 0x0000001a1018723c */ /* 0x040fec000004180c */
[----:B--2---:R-:W-:-:S15]  /*99e40*/  HMMA.16816.F32.BF16 R20, R16, R22, R4 ;  /* 0x000000161014723c */ /* 0x004fde0000041804 */
[----:B------:R-:W-:-:S08]  /*99e50*/  NOP ;  /* 0x0000000000007918 */ /* 0x000fd00000000000 */
[----:B------:R0:W-:Y:S04]  /*99e60*/  STL.64 [R1+0x1020], R20 ;  /* 0x0010201401007387 */ /* 0x0001e80000100a00 */
[----:B------:R2:W-:Y:S01]  /*99e70*/  STL.64 [R1+0x1028], R22 ;  /* 0x0010281601007387 */ /* 0x0005e20000100a00 */
[----:B---3--:R-:W-:Y:S02]  /*99e80*/  IMAD.MOV.U32 R5, RZ, RZ, R8 ;  /* 0x000000ffff057224 */ /* 0x008fe400078e0008 */
[----:B------:R-:W-:Y:S01]  /*99e90*/  IMAD.MOV.U32 R4, RZ, RZ, R9 ;  /* 0x000000ffff047224 */ /* 0x000fe200078e0009 */
[----:B------:R-:W3:Y:S04]  /*99ea0*/  LDL.LU R8, [R1+0x490] ;  /* 0x0004900001087983 */ /* 0x000ee80000300800 */
[----:B------:R-:W3:Y:S04]  /*99eb0*/  LDL.LU R9, [R1+0x494] ;  /* 0x0004940001097983 */ /* 0x000ee80000300800 */
[----:B-1----:R-:W3:Y:S04]  /*99ec0*/  LDL.LU R10, [R1+0x498] ;  /* 0x00049800010a7983 */ /* 0x002ee80000300800 */
[----:B------:R-:W3:Y:S04]  /*99ed0*/  LDL.LU R11, [R1+0x49c] ;  /* 0x00049c00010b7983 */ /* 0x000ee80000300800 */
[----:B0-----:R-:W4:Y:S04]  /*99ee0*/  LDL.LU R20, [R1+0x4a0] ;  /* 0x0004a00001147983 */ /* 0x001f280000300800 */
[----:B------:R-:W4:Y:S04]  /*99ef0*/  LDL.LU R21, [R1+0x4a4] ;  /* 0x0004a40001157983 */ /* 0x000f280000300800 */
[----:B--2---:R-:W4:Y:S04]  /*99f00*/  LDL.LU R22, [R1+0x4a8] ;  /* 0x0004a80001167983 */ /* 0x004f280000300800 */
[----:B------:R-:W4:Y:S04]  /*99f10*/  LDL.LU R23, [R1+0x4ac] ;  /* 0x0004ac0001177983 */ /* 0x000f280000300800 */
[----:B------:R0:W-:Y:S04]  /*99f20*/  STL.64 [R1+0x8828], R4 ;  /* 0x0088280401007387 */ /* 0x0001e80000100a00 */
[----:B0-----:R-:W2:Y:S04]  /*99f30*/  LDL R4, [R1] ;  /* 0x0000000001047983 */ /* 0x001ea80000100800 */
[----:B------:R-:W2:Y:S04]  /*99f40*/  LDL R5, [R1+0x4] ;  /* 0x0000040001057983 */ /* 0x000ea80000100800 */
[----:B------:R-:W3:Y:S04]  /*99f50*/  LDL.LU.64 R14, [R1+0x8888] ;  /* 0x00888800010e7983 */ /* 0x000ee80000300a00 */
[----:B------:R-:W3:Y:S04]  /*99f60*/  LDL.LU.64 R12, [R1+0x8880] ;  /* 0x00888000010c7983 */ /* 0x000ee80000300a00 */
[----:B------:R-:W-:Y:S04]  /*99f70*/  STL.64 [R1+0x1000], R24 ;  /* 0x0010001801007387 */ /* 0x000fe80000100a00 */
[----:B------:R0:W-:Y:S04]  /*99f80*/  STL.64 [R1+0x1008], R26 ;  /* 0x0010081a01007387 */ /* 0x0001e80000100a00 */
[----:B0-----:R-:W3:Y:S02]  /*99f90*/  LDL.LU.64 R26, [R1+0x8878] ;  /* 0x00887800011a7983 */ /* 0x001ee40000300a00 */
[----:B---3--:R-:W-:Y:S02]  /*99fa0*/  HMMA.16816.F32.BF16 R16, R16, R26, R12 ;  /* 0x0000001a1010723c */ /* 0x008fe4000004180c */
[----:B------:R-:W3:Y:S04]  /*99fb0*/  LDL.LU.64 R14, [R1+0x8870] ;  /* 0x00887000010e7983 */ /* 0x000ee80000300a00 */
[----:B------:R-:W4:Y:S04]  /*99fc0*/  LDL.LU.64 R12, [R1+0x8868] ;  /* 0x00886800010c7983 */ /* 0x000f280000300a00 */
[----:B------:R-:W2:Y:S04]  /*99fd0*/  LDL.LU.64 R26, [R1+0x8860] ;  /* 0x00886000011a7983 */ /* 0x000ea80000300a00 */
[----:B------:R-:W4:Y:S09]  /*99fe0*/  LDL.LU.64 R24, [R1+0x8858] ;  /* 0x0088580001187983 */ /* 0x000f320000300a00 */
[----:B------:R3:W-:Y:S04]  /*99ff0*/  STL.64 [R1+0x4b0], R16 ;  /* 0x0004b01001007387 */ /* 0x0007e80000100a00 */
[----:B------:R-:W-:Y:S01]  /*9a000*/  STL.64 [R1+0x4b8], R18 ;  /* 0x0004b81201007387 */ /* 0x000fe20000100a00 */
[----:B---3--:R-:W-:Y:S01]  /*9a010*/  IMAD.MOV.U32 R16, RZ, RZ, R14 ;  /* 0x000000ffff107224 */ /* 0x008fe200078e000e */
[----:B------:R-:W-:-:S02]  /*9a020*/  MOV R17, R15 ;  /* 0x0000000f00117202 */ /* 0x000fc40000000f00 */
[----:B------:R-:W4:Y:S04]  /*9a030*/  LDL.LU R14, [R1+0x8854] ;  /* 0x00885400010e7983 */ /* 0x000f280000300800 */
[----:B------:R-:W4:Y:S04]  /*9a040*/  LDL.LU R15, [R1+0x8850] ;  /* 0x00885000010f7983 */ /* 0x000f280000300800 */
        /* <DEDUP_REMOVED lines=32> */
[----:B------:R-:W0:Y:S01]  /*9a250*/  LDSM.16.MT88.4 R8, [R29+UR4+0x8100] ;  /* 0x008100041d08783b */ /* 0x000e220008004200 */
[----:B--2---:R-:W-:Y:S03]  /*9a260*/  HMMA.16816.F32.BF16 R4, R12, R4, R16 ;  /* 0x000000040c04723c */ /* 0x004fe60000041810 */
[----:B0-----:R-:W-:Y:S04]  /*9a270*/  STL.64 [R1+0x8630], R10 ;  /* 0x0086300a01007387 */ /* 0x001fe80000100a00 */
[----:B------:R-:W-:Y:S04]  /*9a280*/  STL.64 [R1+0x8628], R8 ;  /* 0x0086280801007387 */ /* 0x000fe80000100a00 */
[----:B------:R-:W2:Y:S04]  /*9a290*/  LDL.LU.64 R18, [R1+0x8838] ;  /* 0x0088380001127983 */ /* 0x000ea80000300a00 */
[----:B------:R-:W2:Y:S08]  /*9a2a0*/  LDL.LU.64 R16, [R1+0x8830] ;  /* 0x0088300001107983 */ /* 0x000eb00000300a00 */
[----:B------:R0:W-:Y:S04]  /*9a2b0*/  STL.64 [R1+0xfd0], R4 ;  /* 0x000fd00401007387 */ /* 0x0001e80000100a00 */
[----:B0-----:R-:W2:Y:S01]  /*9a2c0*/  LDL.LU.64 R4, [R1+0x8828] ;  /* 0x0088280001047983 */ /* 0x001ea20000300a00 */
[----:B------:R-:W-:-:S02]  /*9a2d0*/  IMAD.MOV.U32 R8, RZ, RZ, R27 ;  /* 0x000000ffff087224 */ /* 0x000fc400078e001b */
[----:B------:R-:W-:Y:S02]  /*9a2e0*/  IMAD.MOV.U32 R9, RZ, RZ, R26 ;  /* 0x000000ffff097224 */ /* 0x000fe400078e001a */
[----:B------:R-:W-:Y:S02]  /*9a2f0*/  IMAD.MOV.U32 R26, RZ, RZ, R6 ;  /* 0x000000ffff1a7224 */ /* 0x000fe400078e0006 */
[----:B------:R-:W-:-:S05]  /*9a300*/  IMAD.MOV.U32 R27, RZ, RZ, R7 ;  /* 0x000000ffff1b7224 */ /* 0x000fca00078e0007 */
[----:B------:R-:W-:Y:S04]  /*9a310*/  STL [R1+0x7734], R27 ;  /* 0x0077341b01007387 */ /* 0x000fe80000100800 */
[----:B------:R-:W-:Y:S04]  /*9a320*/  STL [R1+0x7730], R26 ;  /* 0x0077301a01007387 */ /* 0x000fe80000100800 */
[----:B------:R0:W-:Y:S04]  /*9a330*/  STL.64 [R1+0x8740], R24 ;  /* 0x0087401801007387 */ /* 0x0001e80000100a00 */
[----:B0-----:R-:W4:Y:S01]  /*9a340*/  LDL R24, [R1+0x240] ;  /* 0x0002400001187983 */ /* 0x001f220000100800 */
        /* <DEDUP_REMOVED lines=19> */
[----:B0-----:R-:W2:Y:S04]  /*9a480*/  LDL.LU.64 R4, [R1+0x87e8] ;  /* 0x0087e80001047983 */ /* 0x001ea80000300a00 */
[----:B------:R0:W-:Y:S04]  /*9a490*/  STL.64 [R1+0x86f8], R8 ;  /* 0x0086f80801007387 */ /* 0x0001e80000100a00 */
[----:B0-----:R-:W4:Y:S04]  /*9a4a0*/  LDL.LU R8, [R1+0xf90] ;  /* 0x000f900001087983 */ /* 0x001f280000300800 */
[----:B------:R-:W4:Y:S04]  /*9a4b0*/  LDL.LU R9, [R1+0xf94] ;  /* 0x000f940001097983 */ /* 0x000f280000300800 */
[----:B------:R-:W4:Y:S04]  /*9a4c0*/  LDL.LU R10, [R1+0xf98] ;  /* 0x000f9800010a7983 */ /* 0x000f280000300800 */
[----:B------:R-:W4:Y:S01]  /*9a4d0*/  LDL.LU R11, [R1+0xf9c] ;  /* 0x000f9c00010b7983 */ /* 0x000f220000300800 */
[----:B------:R-:W-:-:S07]  /*9a4e0*/  IMAD.MOV.U32 R25, RZ, RZ, R22 ;  /* 0x000000ffff197224 */ /* 0x000fce00078e0016 */
[C---:B----4-:R-:W-:Y:S06]  /*9a4f0*/  HMMA.16816.F32.BF16 R24, R12.reuse, R24, R8 ;  /* 0x000000180c18723c */ /* 0x050fec0000041808 */
[----:B--2---:R-:W-:Y:S06]  /*9a500*/  HMMA.16816.F32.BF16 R8, R12, R4, R16 ;  /* 0x000000040c08723c */ /* 0x004fec0000041810 */
[----:B------:R-:W-:-:S02]  /*9a510*/  IMAD.MOV.U32 R22, RZ, RZ, R4 ;  /* 0x000000ffff167224 */ /* 0x000fc400078e0004 */
[----:B------:R-:W-:-:S09]  /*9a520*/  IMAD.MOV.U32 R3, RZ, RZ, R5 ;  /* 0x000000ffff037224 */ /* 0x000fd200078e0005 */
[----:B------:R0:W-:Y:S04]  /*9a530*/  STL.64 [R1+0xf90], R24 ;  /* 0x000f901801007387 */ /* 0x0001e80000100a00 */
[----:B------:R-:W-:Y:S04]  /*9a540*/  STL.64 [R1+0xf98], R26 ;  /* 0x000f981a01007387 */ /* 0x000fe80000100a00 */
[----:B------:R1:W-:Y:S04]  /*9a550*/  STL.64 [R1+0xf80], R8 ;  /* 0x000f800801007387 */ /* 0x0003e80000100a00 */
[----:B------:R-:W-:Y:S04]  /*9a560*/  STL.64 [R1+0xf88], R10 ;  /* 0x000f880a01007387 */ /* 0x000fe80000100a00 */
[----:B------:R-:W2:Y:S04]  /*9a570*/  LDL.LU R4, [R1+0x480] ;  /* 0x0004800001047983 */ /* 0x000ea80000300800 */
[----:B------:R-:W2:Y:S04]  /*9a580*/  LDL.LU R5, [R1+0x484] ;  /* 0x0004840001057983 */ /* 0x000ea80000300800 */
[----:B------:R-:W3:Y:S04]  /*9a590*/  LDL.LU R6, [R1+0x488] ;  /* 0x0004880001067983 */ /* 0x000ee80000300800 */
[----:B------:R-:W3:Y:S01]  /*9a5a0*/  LDL.LU R7, [R1+0x48c] ;  /* 0x00048c0001077983 */ /* 0x000ee20000300800 */
[----:B0-----:R-:W-:-:S02]  /*9a5b0*/  IMAD.MOV.U32 R24, RZ, RZ, R23 ;  /* 0x000000ffff187224 */ /* 0x001fc400078e0017 */
[----:B------:R-:W-:Y:S01]  /*9a5c0*/  IMAD.MOV.U32 R25, RZ, RZ, R28 ;  /* 0x000000ffff197224 */ /* 0x000fe200078e001c */
[----:B---3--:R-:W-:Y:S04]  /*9a5d0*/  STL.64 [R1+0x8750], R6 ;  /* 0x0087500601007387 */ /* 0x008fe80000100a00 */
[----:B--2---:R-:W-:Y:S04]  /*9a5e0*/  STL.64 [R1+0x8748], R4 ;  /* 0x0087480401007387 */ /* 0x004fe80000100a00 */
[----:B------:R-:W2:Y:S04]  /*9a5f0*/  LDL.LU R23, [R1+0x87e0] ;  /* 0x0087e00001177983 */ /* 0x000ea80000300800 */
[----:B------:R-:W3:Y:S04]  /*9a600*/  LDL.LU R28, [R1+0x87dc] ;  /* 0x0087dc00011c7983 */ /* 0x000ee80000300800 */
[----:B-1----:R-:W4:Y:S04]  /*9a610*/  LDL R8, [R1+0x200] ;  /* 0x0002000001087983 */ /* 0x002f280000100800 */
[----:B------:R-:W4:Y:S04]  /*9a620*/  LDL R9, [R1+0x204] ;  /* 0x0002040001097983 */ /* 0x000f280000100800 */
[----:B----4-:R0:W-:Y:S04]  /*9a630*/  STL.64 [R1+0x87a8], R8 ;  /* 0x0087a80801007387 */ /* 0x0101e80000100a00 */
[----:B------:R-:W4:Y:S04]  /*9a640*/  LDL.LU R16, [R1+0xf20] ;  /* 0x000f200001107983 */ /* 0x000f280000300800 */
[----:B------:R-:W4:Y:S04]  /*9a650*/  LDL.LU R17, [R1+0xf24] ;  /* 0x000f240001117983 */ /* 0x000f280000300800 */
[----:B------:R-:W2:Y:S04]  /*9a660*/  LDL.LU R18, [R1+0xf28] ;  /* 0x000f280001127983 */ /* 0x000ea80000300800 */
[----:B------:R-:W2:Y:S04]  /*9a670*/  LDL.LU R19, [R1+0xf2c] ;  /* 0x000f2c0001137983 */ /* 0x000ea80000300800 */
[----:B0-----:R-:W3:Y:S04]  /*9a680*/  LDL R8, [R1+0x210] ;  /* 0x0002100001087983 */ /* 0x001ee80000100800 */
[----:B------:R-:W3:Y:S04]  /*9a690*/  LDL R9, [R1+0x214] ;  /* 0x0002140001097983 */ /* 0x000ee80000100800 */
[----:B---3--:R-:W-:Y:S04]  /*9a6a0*/  STL.64 [R1+0x87c0], R8 ;  /* 0x0087c00801007387 */ /* 0x008fe80000100a00 */
[----:B--2---:R-:W-:Y:S04]  /*9a6b0*/  STL.64 [R1+0x8770], R18 ;  /* 0x0087701201007387 */ /* 0x004fe80000100a00 */
[----:B----4-:R0:W-:Y:S02]  /*9a6c0*/  STL.64 [R1+0x8768], R16 ;  /* 0x0087681001007387 */ /* 0x0101e40000100a00 */
[----:B0-----:R-:W-:-:S02]  /*9a6d0*/  IMAD.MOV.U32 R16, RZ, RZ, R28 ;  /* 0x000000ffff107224 */ /* 0x001fc400078e001c */
[----:B------:R-:W-:Y:S01]  /*9a6e0*/  IMAD.MOV.U32 R17, RZ, RZ, R23 ;  /* 0x000000ffff117224 */ /* 0x000fe200078e0017 */
[----:B------:R-:W2:Y:S04]  /*9a6f0*/  LDL.LU R28, [R1+0x87d8] ;  /* 0x0087d800011c7983 */ /* 0x000ea80000300800 */
[----:B------:R-:W3:Y:S04]  /*9a700*/  LDL.64 R8, [R1+0x220] ;  /* 0x0002200001087983 */ /* 0x000ee80000100a00 */
        /* <DEDUP_REMOVED lines=15> */
[----:B0-----:R-:W3:Y:S04]  /*9a800*/  LDL.LU R16, [R1+0xf70] ;  /* 0x000f700001107983 */ /* 0x001ee80000300800 */
[----:B------:R-:W3:Y:S04]  /*9a810*/  LDL.LU R17, [R1+0xf74] ;  /* 0x000f740001117983 */ /* 0x000ee80000300800 */
[----:B------:R-:W3:Y:S04]  /*9a820*/  LDL.LU R18, [R1+0xf78] ;  /* 0x000f780001127983 */ /* 0x000ee80000300800 */
[----:B------:R-:W3:Y:S04]  /*9a830*/  LDL.LU R19, [R1+0xf7c] ;  /* 0x000f7c0001137983 */ /* 0x000ee80000300800 */
[----:B------:R0:W-:Y:S04]  /*9a840*/  STL.64 [R1+0x8758], R24 ;  /* 0x0087581801007387 */ /* 0x0001e80000100a00 */
[----:B0-----:R-:W2:Y:S04]  /*9a850*/  LDL.64 R24, [R1+0x1d0] ;  /* 0x0001d00001187983 */ /* 0x001ea80000100a00 */
[----:B--2---:R0:W-:Y:S04]  /*9a860*/  STL.64 [R1+0x8778], R24 ;  /* 0x0087781801007387 */ /* 0x0041e80000100a00 */
[----:B0-----:R-:W2:Y:S04]  /*9a870*/  LDL.LU R24, [R1+0xf30] ;  /* 0x000f300001187983 */ /* 0x001ea80000300800 */
[----:B------:R-:W2:Y:S04]  /*9a880*/  LDL.LU R25, [R1+0xf34] ;  /* 0x000f340001197983 */ /* 0x000ea80000300800 */
[----:B------:R-:W4:Y:S04]  /*9a890*/  LDL.LU R26, [R1+0xf38] ;  /* 0x000f3800011a7983 */ /* 0x000f280000300800 */
[----:B------:R-:W4:Y:S01]  /*9a8a0*/  LDL.LU R27, [R1+0xf3c] ;  /* 0x000f3c00011b7983 */ /* 0x000f220000300800 */
[C---:B---3--:R-:W-:Y:S06]  /*9a8b0*/  HMMA.16816.F32.BF16 R16, R12.reuse, R8, R16 ;  /* 0x000000080c10723c */ /* 0x048fec0000041810 */
[----:B------:R-:W-:Y:S01]  /*9a8c0*/  IMAD.MOV.U32 R23, RZ, RZ, R9 ;  /* 0x000000ffff177224 */ /* 0x000fe200078e0009 */
[----:B----4-:R-:W-:Y:S04]  /*9a8d0*/  STL.64 [R1+0x8790], R26 ;  /* 0x0087901a01007387 */ /* 0x010fe80000100a00 */
        /* <DEDUP_REMOVED lines=22> */
[----:B0-----:R-:W4:Y:S02]  /*9aa40*/  LDL.LU.64 R8, [R1+0x87a8] ;  /* 0x0087a80001087983 */ /* 0x001f240000300a00 */
[----:B----4-:R-:W-:Y:S02]  /*9aa50*/  HMMA.16816.F32.BF16 R8, R12, R8, R16 ;  /* 0x000000080c08723c */ /* 0x010fe40000041810 */
[----:B------:R-:W2:-:S15]  /*9aa60*/  LDL.LU.64 R16, [R1+0x87a0] ;  /* 0x0087a00001107983 */ /* 0x000e9e0000300a00 */
[----:B------:R-:W-:-:S06]  /*9aa70*/  NOP ;  /* 0x0000000000007918 */ /* 0x000fcc0000000000 */
[----:B------:R0:W-:Y:S04]  /*9aa80*/  STL.64 [R1+0xf50], R8 ;  /* 0x000f500801007387 */ /* 0x0001e80000100a00 */
[----:B------:R1:W-:Y:S04]  /*9aa90*/  STL.64 [R1+0xf58], R10 ;  /* 0x000f580a01007387 */ /* 0x0003e80000100a00 */
[----:B0-----:R-:W4:Y:S04]  /*9aaa0*/  LDL.LU R8, [R1+0xc80] ;  /* 0x000c800001087983 */ /* 0x001f280000300800 */
[----:B------:R-:W4:Y:S04]  /*9aab0*/  LDL.LU R9, [R1+0xc84] ;  /* 0x000c840001097983 */ /* 0x000f280000300800 */
[----:B-1----:R-:W3:Y:S01]  /*9aac0*/  LDL.LU R10, [R1+0xc88] ;  /* 0x000c8800010a7983 */ /* 0x002ee20000300800 */
[----:B------:R-:W-:-:S03]  /*9aad0*/  IMAD.MOV.U32 R11, RZ, RZ, R28 ;  /* 0x000000ffff0b7224 */ /* 0x000fc600078e001c */
[----:B------:R-:W2:Y:S04]  /*9aae0*/  LDL.LU R28, [R1+0x8798] ;  /* 0x00879800011c7983 */ /* 0x000ea80000300800 */
[----:B---3--:R-:W-:Y:S04]  /*9aaf0*/  STL.64 [R1+0x8708], R10 ;  /* 0x0087080a01007387 */ /* 0x008fe80000100a00 */
[----:B----4-:R0:W-:Y:S04]  /*9ab00*/  STL.64 [R1+0x8700], R8 ;  /* 0x0087000801007387 */ /* 0x0101e80000100a00 */
[----:B0-----:R-:W3:Y:S04]  /*9ab10*/  LDL.LU R8, [R1+0xc90] ;  /* 0x000c900001087983 */ /* 0x001ee80000300800 */
[----:B------:R-:W3:Y:S04]  /*9ab20*/  LDL.LU R9, [R1+0xc94] ;  /* 0x000c940001097983 */ /* 0x000ee80000300800 */
[----:B------:R-:W4:Y:S04]  /*9ab30*/  LDL.LU R10, [R1+0xc98] ;  /* 0x000c9800010a7983 */ /* 0x000f280000300800 */
[----:B------:R-:W4:Y:S01]  /*9ab40*/  LDL.LU R11, [R1+0xc9c] ;  /* 0x000c9c00010b7983 */ /* 0x000f220000300800 */
[----:B--2---:R-:W-:Y:S03]  /*9ab50*/  HMMA.16816.F32.BF16 R24, R12, R16, R24 ;  /* 0x000000100c18723c */ /* 0x004fe60000041818 */
[----:B----4-:R-:W-:Y:S04]  /*9ab60*/  STL.64 [R1+0x8718], R10 ;  /* 0x0087180a01007387 */ /* 0x010fe80000100a00 */
[----:B---3--:R0:W-:Y:S04]  /*9ab70*/  STL.64 [R1+0x8710], R8 ;  /* 0x0087100801007387 */ /* 0x0081e80000100a00 */
[----:B0-----:R-:W2:Y:S01]  /*9ab80*/  LDL.64 R8, [R1] ;  /* 0x0000000001087983 */ /* 0x001ea20000100a00 */
[----:B------:R-:W-:-:S02]  /*9ab90*/  IMAD.MOV.U32 R3, RZ, RZ, R16 ;  /* 0x000000ffff037224 */ /* 0x000fc400078e0010 */
[----:B------:R-:W-:Y:S01]  /*9aba0*/  IMAD.MOV.U32 R22, RZ, RZ, R17 ;  /* 0x000000ffff167224 */ /* 0x000fe200078e0011 */
        /* <DEDUP_REMOVED lines=22> */
[----:B-1----:R-:W-:Y:S01]  /*9ad10*/  IMAD.MOV.U32 R19, RZ, RZ, R24 ;  /* 0x000000ffff137224 */ /* 0x002fe200078e0018 */
[----:B------:R-:W-:-:S02]  /*9ad20*/  MOV R18, R25 ;  /* 0x0000001900127202 */ /* 0x000fc40000000f00 */
[----:B------:R-:W4:Y:S02]  /*9ad30*/  LDL.LU.64 R24, [R1+0x8758] ;  /* 0x0087580001187983 */ /* 0x000f240000300a00 */
[----:B----4-:R-:W-:Y:S02]  /*9ad40*/  HMMA.16816.F32.BF16 R24, R12, R24, R4 ;  /* 0x000000180c18723c */ /* 0x010fe40000041804 */
[----:B------:R-:W3:Y:S04]  /*9ad50*/  LDL.LU.64 R6, [R1+0x8750] ;  /* 0x0087500001067983 */ /* 0x000ee80000300a00 */
[----:B------:R-:W3:-:S15]  /*9ad60*/  LDL.LU.64 R4, [R1+0x8748] ;  /* 0x0087480001047983 */ /* 0x000ede0000300a00 */
[----:B------:R-:W-:-:S02]  /*9ad70*/  NOP ;  /* 0x0000000000007918 */ /* 0x000fc40000000000 */
[----:B------:R0:W-:Y:S04]  /*9ad80*/  STL.64 [R1+0xf10], R24 ;  /* 0x000f101801007387 */ /* 0x0001e80000100a00 */
[----:B------:R-:W-:Y:S04]  /*9ad90*/  STL.64 [R1+0xf18], R26 ;  /* 0x000f181a01007387 */ /* 0x000fe80000100a00 */
[----:B0-----:R-:W2:Y:S01]  /*9ada0*/  LDL.LU.64 R24, [R1+0x8740] ;  /* 0x0087400001187983 */ /* 0x001ea20000300a00 */
[----:B---3--:R-:W-:Y:S03]  /*9adb0*/  HMMA.16816.F32.BF16 R12, R12, R16, R4 ;  /* 0x000000100c0c723c */ /* 0x008fe60000041804 */
[----:B------:R-:W2:Y:S04]  /*9adc0*/  LDL.LU.64 R6, [R1+0x8738] ;  /* 0x0087380001067983 */ /* 0x000ea80000300a00 */
[----:B------:R-:W2:-:S15]  /*9add0*/  LDL.LU.64 R4, [R1+0x8730] ;  /* 0x0087300001047983 */ /* 0x000e9e0000300a00 */
[----:B------:R-:W-:-:S01]  /*9ade0*/  NOP ;  /* 0x0000000000007918 */ /* 0x000fc20000000000 */
        /* <DEDUP_REMOVED lines=10> */
[----:B-1----:R-:W4:Y:S01]  /*9ae90*/  LDL.LU R18, [R1+0xca8] ;  /* 0x000ca80001127983 */ /* 0x002f220000300800 */
[----:B--2---:R-:W-:-:S15]  /*9aea0*/  HMMA.16816.F32.BF16 R8, R4, R24, R8 ;  /* 0x000000180408723c */ /* 0x004fde0000041808 */
[----:B------:R-:W-:-:S08]  /*9aeb0*/  NOP ;  /* 0x0000000000007918 */ /* 0x000fd00000000000 */
[----:B------:R0:W-:Y:S04]  /*9aec0*/  STL.64 [R1+0x3f0], R8 ;  /* 0x0003f00801007387 */ /* 0x0001e80000100a00 */
[----:B------:R-:W-:Y:S04]  /*9aed0*/  STL [R1+0x3f8], R10 ;  /* 0x0003f80a01007387 */ /* 0x000fe80000100800 */
[----:B0-----:R-:W4:Y:S01]  /*9aee0*/  LDL.LU.64 R8, [R1+0x8728] ;  /* 0x0087280001087983 */ /* 0x001f220000300a00 */
[----:B---3--:R-:W-:Y:S01]  /*9aef0*/  HMMA.16816.F32.BF16 R12, R4, R20, R12 ;  /* 0x00000014040c723c */ /* 0x008fe2000004180c */
[----:B------:R-:W-:-:S02]  /*9af00*/  IMAD.MOV.U32 R19, RZ, RZ, R28 ;  /* 0x000000ffff137224 */ /* 0x000fc400078e001c */
[----:B------:R-:W-:Y:S01]  /*9af10*/  IMAD.MOV.U32 R28, RZ, RZ, R11 ;  /* 0x000000ffff1c7224 */ /* 0x000fe200078e000b */
[----:B------:R0:W-:Y:S04]  /*9af20*/  STL.64 [R1+0x8648], R24 ;  /* 0x0086481801007387 */ /* 0x0001e80000100a00 */
[----:B0-----:R-:W2:Y:S04]  /*9af30*/  LDL.LU R24, [R1+0xc70] ;  /* 0x000c700001187983 */ /* 0x001ea80000300800 */
[----:B------:R-:W2:Y:S04]  /*9af40*/  LDL.LU R25, [R1+0xc74] ;  /* 0x000c740001197983 */ /* 0x000ea80000300800 */
[----:B------:R-:W2:Y:S04]  /*9af50*/  LDL.LU R26, [R1+0xc78] ;  /* 0x000c7800011a7983 */ /* 0x000ea80000300800 */
[----:B------:R-:W2:Y:S04]  /*9af60*/  LDL.LU R27, [R1+0xc7c] ;  /* 0x000c7c00011b7983 */ /* 0x000ea80000300800 */
[----:B------:R-:W-:Y:S04]  /*9af70*/  STL [R1+0x76e8], R28 ;  /* 0x0076e81c01007387 */ /* 0x000fe80000100800 */
[----:B------:R-:W-:Y:S04]  /*9af80*/  STL.64 [R1+0x86e8], R20 ;  /* 0x0086e81401007387 */ /* 0x000fe80000100a00 */
[----:B------:R-:W-:Y:S04]  /*9af90*/  STL.64 [R1+0x3e0], R12 ;  /* 0x0003e00c01007387 */ /* 0x000fe80000100a00 */
[----:B------:R-:W-:Y:S04]  /*9afa0*/  STL.64 [R1+0x3e8], R14 ;  /* 0x0003e80e01007387 */ /* 0x000fe80000100a00 */
[----:B------:R-:W0:Y:S04]  /*9afb0*/  LDSM.16.MT88.4 R12, [R29+UR4+0x8180] ;  /* 0x008180041d0c783b */ /* 0x000e280008004200 */
[----:B0-----:R-:W-:Y:S04]  /*9afc0*/  STL.64 [R1+0x8508], R14 ;  /* 0x0085080e01007387 */ /* 0x001fe80000100a00 */
[----:B------:R0:W-:Y:S04]  /*9afd0*/  STL.64 [R1+0x8500], R12 ;  /* 0x0085000c01007387 */ /* 0x0001e80000100a00 */
[----:B0-----:R-:W3:Y:S04]  /*9afe0*/  LDL.64 R12, [R1+0x270] ;  /* 0x00027000010c7983 */ /* 0x001ee80000100a00 */
[----:B------:R-:W-:Y:S01]  /*9aff0*/  STL [R1+0x79c8], R29 ;  /* 0x0079c81d01007387 */ /* 0x000fe20000100800 */
[----:B----4-:R-:W-:Y:S06]  /*9b000*/  HMMA.16816.F32.BF16 R16, R4, R8, R16 ;  /* 0x000000080410723c */ /* 0x010fec0000041810 */
[----:B------:R-:W-:-:S02]  /*9b010*/  IMAD.MOV.U32 R2, RZ, RZ, R8 ;  /* 0x000000ffff027224 */ /* 0x000fc400078e0008 */
[----:B------:R-:W-:-:S15]  /*9b020*/  IMAD.MOV.U32 R0, RZ, RZ, R9 ;  /* 0x000000ffff007224 */ /* 0x000fde00078e0009 */
[----:B------:R-:W-:Y:S04]  /*9b030*/  STL.64 [R1+0xca0], R16 ;  /* 0x000ca01001007387 */ /* 0x000fe80000100a00 */
[----:B------:R0:W-:Y:S04]  /*9b040*/  STL.64 [R1+0xca8], R18 ;  /* 0x000ca81201007387 */ /* 0x0001e80000100a00 */
[----:B0-----:R-:W4:Y:S04]  /*9b050*/  LDL.LU.64 R18, [R1+0x8720] ;  /* 0x0087200001127983 */ /* 0x001f280000300a00 */
[----:B------:R-:W3:Y:S04]  /*9b060*/  LDL.LU.64 R10, [R1+0x8718] ;  /* 0x00871800010a7983 */ /* 0x000ee80000300a00 */
[----:B------:R-:W3:Y:S02]  /*9b070*/  LDL.LU.64 R8, [R1+0x8710] ;  /* 0x0087100001087983 */ /* 0x000ee40000300a00 */
[----:B---3--:R-:W-:-:S15]  /*9b080*/  HMMA.16816.F32.BF16 R8, R4, R12, R8 ;  /* 0x0000000c0408723c */ /* 0x008fde0000041808 */
[----:B------:R-:W-:-:S08]  /*9b090*/  NOP ;  /* 0x0000000000007918 */ /* 0x000fd00000000000 */
        /* <DEDUP_REMOVED lines=8> */
[----:B------:R-:W2:-:S15]  /*9b120*/  LDL.LU.64 R8, [R1+0x86f8] ;  /* 0x0086f80001087983 */ /* 0x000e9e0000300a00 */
[----:B------:R-:W-:-:S06]  /*9b130*/  NOP ;  /* 0x0000000000007918 */ /* 0x000fcc0000000000 */
[----:B------:R-:W-:Y:S04]  /*9b140*/  STL.64 [R1+0xc80], R12 ;  /* 0x000c800c01007387 */ /* 0x000fe80000100a00 */
[----:B------:R2:W-:Y:S02]  /*9b150*/  STL.64 [R1+0xc88], R14 ;  /* 0x000c880e01007387 */ /* 0x0005e40000100a00 */
[----:B--2---:R-:W-:Y:S02]  /*9b160*/  HMMA.16816.F32.BF16 R12, R4, R8, R24 ;  /* 0x00000008040c723c */ /* 0x004fe40000041818 */
[----:B------:R-:W2:-:S15]  /*9b170*/  LDL.LU R8, [R1+0x3d0] ;  /* 0x0003d00001087983 */ /* 0x000e9e0000300800 */
[----:B------:R-:W-:-:S06]  /*9b180*/  NOP ;  /* 0x0000000000007918 */ /* 0x000fcc0000000000 */
        /* <DEDUP_REMOVED lines=11> */
[----:B------:R-:W2:Y:S04]  /*9b240*/  LDL.LU R16, [R1+0xc00] ;  /* 0x000c000001107983 */ /* 0x000ea80000300800 */
[----:B------:R-:W2:Y:S01]  /*9b250*/  LDL.LU R17, [R1+0xc04] ;  /* 0x000c040001117983 */ /* 0x000ea20000300800 */
[----:B0-----:R-:W-:-:S02]  /*9b260*/  IMAD.MOV.U32 R25, RZ, RZ, R18 ;  /* 0x000000ffff197224 */ /* 0x001fc400078e0012 */
[----:B------:R-:W-:Y:S01]  /*9b270*/  IMAD.MOV.U32 R24, RZ, RZ, R19 ;  /* 0x000000ffff187224 */ /* 0x000fe200078e0013 */
[----:B------:R-:W4:Y:S04]  /*9b280*/  LDL.LU R18, [R1+0xc08] ;  /* 0x000c080001127983 */ /* 0x000f280000300800 */
[----:B------:R-:W4:Y:S04]  /*9b290*/  LDL.LU R19, [R1+0xc0c] ;  /* 0x000c0c0001137983 */ /* 0x000f280000300800 */
[----:B----4-:R-:W-:Y:S04]  /*9b2a0*/  STL.64 [R1+0x8680], R18 ;  /* 0x0086801201007387 */ /* 0x010fe80000100a00 */
[----:B--2---:R0:W-:Y:S02]  /*9b2b0*/  STL.64 [R1+0x8678], R16 ;  /* 0x0086781001007387 */ /* 0x0041e40000100a00 */
[----:B0-----:R-:W-:-:S02]  /*9b2c0*/  IMAD.MOV.U32 R16, RZ, RZ, R3 ;  /* 0x000000ffff107224 */ /* 0x001fc400078e0003 */
[----:B------:R-:W-:Y:S01]  /*9b2d0*/  IMAD.MOV.U32 R17, RZ, RZ, R22 ;  /* 0x000000ffff117224 */ /* 0x000fe200078e0016 */
[----:B------:R-:W2:Y:S04]  /*9b2e0*/  LDL.LU R3, [R1+0x86f4] ;  /* 0x0086f40001037983 */ /* 0x000ea80000300800 */
[----:B------:R-:W4:Y:S04]  /*9b2f0*/  LDL.LU R22, [R1+0x86f0] ;  /* 0x0086f00001167983 */ /* 0x000f280000300800 */
[----:B------:R-:W3:Y:S01]  /*9b300*/  LDL R12, [R1+0x220] ;  /* 0x00022000010c7983 */ /* 0x000ee20000100800 */
[----:B------:R-:W-:-:S05]  /*9b310*/  IMAD.MOV.U32 R13, RZ, RZ, R23 ;  /* 0x000000ffff0d7224 */ /* 0x000fca00078e0017 */
[----:B---3--:R-:W-:Y:S04]  /*9b320*/  STL.64 [R1+0x86c8], R12 ;  /* 0x0086c80c01007387 */ /* 0x008fe80000100a00 */
        /* <DEDUP_REMOVED lines=8> */
[----:B------:R-:W3:Y:S01]  /*9b3b0*/  LDL.LU R19, [R1+0xc4c] ;  /* 0x000c4c0001137983 */ /* 0x000ee20000300800 */
[----:B----4-:R-:W-:-:S02]  /*9b3c0*/  IMAD.MOV.U32 R12, RZ, RZ, R22 ;  /* 0x000000ffff0c7224 */ /* 0x010fc400078e0016 */
[----:B--2---:R-:W-:Y:S01]  /*9b3d0*/  IMAD.MOV.U32 R13, RZ, RZ, R3 ;  /* 0x000000ffff0d7224 */ /* 0x004fe200078e0003 */
[----:B---3--:R-:W-:Y:S04]  /*9b3e0*/  STL.64 [R1+0x86d8], R18 ;  /* 0x0086d81201007387 */ /* 0x008fe80000100a00 */
[----:B------:R-:W-:Y:S04]  /*9b3f0*/  STL.64 [R1+0x86d0], R16 ;  /* 0x0086d01001007387 */ /* 0x000fe80000100a00 */
[----:B------:R-:W2:Y:S04]  /*9b400*/  LDL.LU R20, [R1+0xc60] ;  /* 0x000c600001147983 */ /* 0x000ea80000300800 */
[----:B------:R-:W2:Y:S04]  /*9b410*/  LDL.LU R21, [R1+0xc64] ;  /* 0x000c640001157983 */ /* 0x000ea80000300800 */
[----:B------:R-:W2:Y:S04]  /*9b420*/  LDL.LU R22, [R1+0xc68] ;  /* 0x000c680001167983 */ /* 0x000ea80000300800 */
[----:B------:R-:W2:Y:S04]  /*9b430*/  LDL.LU R23, [R1+0xc6c] ;  /* 0x000c6c0001177983 */ /* 0x000ea80000300800 */
[----:B------:R0:W-:Y:S04]  /*9b440*/  STL.64 [R1+0x86e0], R12 ;  /* 0x0086e00c01007387 */ /* 0x0001e80000100a00 */
[----:B0-----:R-:W2:Y:S04]  /*9b450*/  LDL.64 R12, [R1+0x240] ;  /* 0x00024000010c7983 */ /* 0x001ea80000100a00 */
[----:B------:R-:W3:Y:S04]  /*9b460*/  LDL.LU R16, [R1+0xc50] ;  /* 0x000c500001107983 */ /* 0x000ee80000300800 */
[----:B------:R-:W3:Y:S04]  /*9b470*/  LDL.LU R17, [R1+0xc54] ;  /* 0x000c540001117983 */ /* 0x000ee80000300800 */
        /* <DEDUP_REMOVED lines=15> */
[----:B------:R-:W-:Y:S03]  /*9b570*/  HMMA.16816.F32.BF16 R20, R4, R12, R20 ;  /* 0x0000000c0414723c */ /* 0x000fe60000041814 */
        /* <DEDUP_REMOVED lines=8> */
[----:B0-----:R-:W4:Y:S04]  /*9b600*/  LDL.64 R8, [R1+0x1c0] ;  /* 0x0001c00001087983 */ /* 0x001f280000100a00 */
[----:B----4-:R0:W-:Y:S04]  /*9b610*/  STL.64 [R1+0x8660], R8 ;  /* 0x0086600801007387 */ /* 0x0101e80000100a00 */
[----:B0-----:R-:W4:Y:S04]  /*9b620*/  LDL.LU R8, [R1+0xbf0] ;  /* 0x000bf00001087983 */ /* 0x001f280000300800 */
[----:B------:R-:W4:Y:S04]  /*9b630*/  LDL.LU R9, [R1+0xbf4] ;  /* 0x000bf40001097983 */ /* 0x000f280000300800 */
[----:B------:R-:W4:Y:S04]  /*9b640*/  LDL.LU R10, [R1+0xbf8] ;  /* 0x000bf800010a7983 */ /* 0x000f280000300800 */
[----:B------:R-:W4:Y:S04]  /*9b650*/  LDL.LU R11, [R1+0xbfc] ;  /* 0x000bfc00010b7983 */ /* 0x000f280000300800 */
[----:B------:R0:W-:Y:S04]  /*9b660*/  STL.64 [R1+0xc60], R20 ;  /* 0x000c601401007387 */ /* 0x0001e80000100a00 */
[----:B------:R1:W-:Y:S04]  /*9b670*/  STL.64 [R1+0xc68], R22 ;  /* 0x000c681601007387 */ /* 0x0003e80000100a00 */
[----:B0-----:R-:W4:Y:S01]  /*9b680*/  LDL.LU.64 R20, [R1+0x86e8] ;  /* 0x0086e80001147983 */ /* 0x001f220000300a00 */
[----:B-1----:R-:W-:-:S02]  /*9b690*/  IMAD.MOV.U32 R23, RZ, RZ, R12 ;  /* 0x000000ffff177224 */ /* 0x002fc400078e000c */
[----:B------:R-:W-:Y:S02]  /*9b6a0*/  IMAD.MOV.U32 R22, RZ, RZ, R13 ;  /* 0x000000ffff167224 */ /* 0x000fe400078e000d */
        /* <DEDUP_REMOVED lines=11> */
[----:B------:R-:W2:-:S15]  /*9b760*/  LDL.LU.64 R16, [R1+0x86c0] ;  /* 0x0086c00001107983 */ /* 0x000e9e0000300a00 */
[----:B------:R-:W-:-:S06]  /*9b770*/  NOP ;  /* 0x0000000000007918 */ /* 0x000fcc0000000000 */
[----:B------:R0:W-:Y:S04]  /*9b780*/  STL.64 [R1+0xc40], R12 ;  /* 0x000c400c01007387 */ /* 0x0001e80000100a00 */
[----:B------:R-:W-:Y:S01]  /*9b790*/  STL.64 [R1+0xc48], R14 ;  /* 0x000c480e01007387 */ /* 0x000fe20000100a00 */
[----:B0-----:R-:W-:Y:S02]  /*9b7a0*/  IMAD.MOV.U32 R12, RZ, RZ, R2 ;  /* 0x000000ffff0c7224 */ /* 0x001fe400078e0002 */
[----:B------:R-:W-:-:S05]  /*9b7b0*/  IMAD.MOV.U32 R13, RZ, RZ, R0 ;  /* 0x000000ffff0d7224 */ /* 0x000fca00078e0000 */
[----:B------:R0:W-:Y:S04]  /*9b7c0*/  STL.64 [R1+0x8620], R12 ;  /* 0x0086200c01007387 */ /* 0x0001e80000100a00 */
[----:B0-----:R-:W3:Y:S04]  /*9b7d0*/  LDL.LU R12, [R1+0x350] ;  /* 0x00035000010c7983 */ /* 0x001ee80000300800 */
[----:B------:R-:W3:Y:S04]  /*9b7e0*/  LDL.LU R13, [R1+0x354] ;  /* 0x00035400010d7983 */ /* 0x000ee80000300800 */
[----:B------:R-:W3:Y:S04]  /*9b7f0*/  LDL.LU R14, [R1+0x358] ;  /* 0x00035800010e7983 */ /* 0x000ee80000300800 */
[----:B------:R-:W3:Y:S01]  /*9b800*/  LDL.LU R15, [R1+0x35c] ;  /* 0x00035c00010f7983 */ /* 0x000ee20000300800 */
        /* <DEDUP_REMOVED lines=42> */
[----:B------:R1:W-:Y:S04]  /*9bab0*/  STL.64 [R1+0xbe8], R26 ;  /* 0x000be81a01007387 */ /* 0x0003e80000100a00 */
[----:B0-----:R-:W3:Y:S01]  /*9bac0*/  LDL.LU.64 R24, [R1+0x8648] ;  /* 0x0086480001187983 */ /* 0x001ee20000300a00 */
[----:B-1----:R-:W-:Y:S02]  /*9bad0*/  IMAD.MOV.U32 R27, RZ, RZ, R8 ;  /* 0x000000ffff1b7224 */ /* 0x002fe400078e0008 */
[----:B------:R-:W-:Y:S01]  /*9bae0*/  IMAD.MOV.U32 R26, RZ, RZ, R9 ;  /* 0x000000ffff1a7224 */ /* 0x000fe200078e0009 */
        /* <DEDUP_REMOVED lines=13> */
[----:B------:R1:W-:Y:S04]  /*9bbc0*/  STL.64 [R1+0x8618], R18 ;  /* 0x0086181201007387 */ /* 0x0003e80000100a00 */
[----:B0-----:R-:W4:Y:S04]  /*9bbd0*/  LDL.LU R16, [R1+0x940] ;  /* 0x0009400001107983 */ /* 0x001f280000300800 */
[----:B------:R-:W4:Y:S04]  /*9bbe0*/  LDL.LU R17, [R1+0x944] ;  /* 0x0009440001117983 */ /* 0x000f280000300800 */
[----:B-1----:R-:W4:Y:S04]  /*9bbf0*/  LDL.LU R18, [R1+0x948] ;  /* 0x0009480001127983 */ /* 0x002f280000300800 */
[----:B------:R-:W4:Y:S01]  /*9bc00*/  LDL.LU R19, [R1+0x94c] ;  /* 0x00094c0001137983 */ /* 0x000f220000300800 */
[----:B------:R-:W0:Y:S01]  /*9bc10*/  S2R R3, SR_TID.X ;  /* 0x0000000000037919 */ /* 0x000e220000002100 */
[----:B---3--:R-:W-:-:S15]  /*9bc20*/  HMMA.16816.F32.BF16 R12, R8, R24, R12 ;  /* 0x00000018080c723c */ /* 0x008fde000004180c */
[----:B------:R-:W-:-:S08]  /*9bc30*/  NOP ;  /* 0x0000000000007918 */ /* 0x000fd00000000000 */
[----:B------:R1:W-:Y:S04]  /*9bc40*/  STL.64 [R1+0x350], R12 ;  /* 0x0003500c01007387 */ /* 0x0003e80000100a00 */
[----:B------:R-:W-:Y:S04]  /*9bc50*/  STL.64 [R1+0x358], R14 ;  /* 0x0003580e01007387 */ /* 0x000fe80000100a00 */
[----:B-1----:R-:W4:Y:S01]  /*9bc60*/  LDL.LU.64 R12, [R1+0x8620] ;  /* 0x00862000010c7983 */ /* 0x002f220000300a00 */
[----:B--2---:R-:W-:Y:S01]  /*9bc70*/  HMMA.16816.F32.BF16 R4, R8, R20, R4 ;  /* 0x000000140804723c */ /* 0x004fe20000041804 */
[C---:B0-----:R-:W-:Y:S01]  /*9bc80*/  LOP3.LUT R0, R3.reuse, 0x7, RZ, 0xc0, !PT ;  /* 0x0000000703007812 */ /* 0x041fe200078ec0ff */
[----:B------:R-:W-:-:S02]  /*9bc90*/  IMAD.SHL.U32 R2, R3, 0x100, RZ ;  /* 0x0000010003027824 */ /* 0x000fc400078e00ff */
[----:B------:R-:W-:Y:S02]  /*9bca0*/  IMAD.SHL.U32 R3, R3, 0x2, RZ ;  /* 0x0000000203037824 */ /* 0x000fe400078e00ff */
[----:B------:R-:W-:-:S05]  /*9bcb0*/  IMAD R0, R0, 0x210, RZ ;  /* 0x0000021000007824 */ /* 0x000fca00078e02ff */
[----:B------:R-:W-:-:S04]  /*9bcc0*/  LOP3.LUT R3, R0, 0x10, R3, 0x78, !PT ;  /* 0x0000001000037812 */ /* 0x000fc800078e7803 */
[----:B------:R-:W-:Y:S01]  /*9bcd0*/  LOP3.LUT R3, R3, 0x1000, R2, 0xf8, !PT ;  /* 0x0000100003037812 */ /* 0x000fe200078ef802 */
[----:B------:R-:W-:Y:S04]  /*9bce0*/  STL.64 [R1+0x8538], R24 ;  /* 0x0085381801007387 */ /* 0x000fe80000100a00 */
[----:B------:R-:W-:Y:S01]  /*9bcf0*/  STL.64 [R1+0x8600], R20 ;  /* 0x0086001401007387 */ /* 0x000fe20000100a00 */
[----:B------:R-:W-:-:S03]  /*9bd00*/  LOP3.LUT R3, R3, 0x20, RZ, 0x3c, !PT ;  /* 0x0000002003037812 */ /* 0x000fc600078e3cff */
[----:B------:R-:W-:Y:S04]  /*9bd10*/  STL.64 [R1+0x340], R4 ;  /* 0x0003400401007387 */ /* 0x000fe80000100a00 */
[----:B------:R-:W-:Y:S04]  /*9bd20*/  STL.64 [R1+0x348], R6 ;  /* 0x0003480601007387 */ /* 0x000fe80000100a00 */
[----:B------:R-:W0:Y:S04]  /*9bd30*/  LDSM.16.MT88.4 R4, [R3+UR4+0x8000] ;  /* 0x008000040304783b */ /* 0x000e280008004200 */
[----:B0-----:R-:W-:Y:S04]  /*9bd40*/  STL.64 [R1+0x83d0], R6 ;  /* 0x0083d00601007387 */ /* 0x001fe80000100a00 */
[----:B------:R0:W-:Y:S04]  /*9bd50*/  STL.64 [R1+0x83c8], R4 ;  /* 0x0083c80401007387 */ /* 0x0001e80000100a00 */
[----:B0-----:R-:W2:Y:S04]  /*9bd60*/  LDL.LU R4, [R1+0x930] ;  /* 0x0009300001047983 */ /* 0x001ea80000300800 */
[----:B------:R-:W2:Y:S04]  /*9bd70*/  LDL.LU R5, [R1+0x934] ;  /* 0x0009340001057983 */ /* 0x000ea80000300800 */
[----:B------:R-:W2:Y:S04]  /*9bd80*/  LDL.LU R6, [R1+0x938] ;  /* 0x0009380001067983 */ /* 0x000ea80000300800 */
[----:B------:R-:W2:Y:S01]  /*9bd90*/  LDL.LU R7, [R1+0x93c] ;  /* 0x00093c0001077983 */ /* 0x000ea20000300800 */
[----:B----4-:R-:W-:Y:S03]  /*9bda0*/  HMMA.16816.F32.BF16 R12, R8, R12, R16 ;  /* 0x0000000c080c723c */ /* 0x010fe60000041810 */
[----:B------:R-:W3:-:S15]  /*9bdb0*/  LDL.LU.64 R18, [R1+0x8618] ;  /* 0x0086180001127983 */ /* 0x000ede0000300a00 */
[----:B------:R-:W-:-:S05]  /*9bdc0*/  NOP ;  /* 0x0000000000007918 */ /* 0x000fca0000000000 */
[----:B------:R0:W-:Y:S04]  /*9bdd0*/  STL.64 [R1+0x940], R12 ;  /* 0x0009400c01007387 */ /* 0x0001e80000100a00 */
[----:B------:R1:W-:Y:S04]  /*9bde0*/  STL.64 [R1+0x948], R14 ;  /* 0x0009480e01007387 */ /* 0x0003e80000100a00 */
[----:B0-----:R-:W2:Y:S02]  /*9bdf0*/  LDL.LU.64 R12, [R1+0x8610] ;  /* 0x00861000010c7983 */ /* 0x001ea40000300a00 */
[----:B--2---:R-:W-:Y:S06]  /*9be00*/  HMMA.16816.F32.BF16 R4, R8, R12, R4 ;  /* 0x0000000c0804723c */ /* 0x004fec0000041804 */
[----:B------:R-:W-:-:S02]  /*9be10*/  IMAD.MOV.U32 R2, RZ, RZ, R12 ;  /* 0x000000ffff027224 */ /* 0x000fc400078e000c */
[----:B------:R-:W-:-:S15]  /*9be20*/  IMAD.MOV.U32 R0, RZ, RZ, R13 ;  /* 0x000000ffff007224 */ /* 0x000fde00078e000d */
[----:B------:R-:W-:Y:S04]  /*9be30*/  STL.64 [R1+0x930], R4 ;  /* 0x0009300401007387 */ /* 0x000fe80000100a00 */
[----:B------:R-:W-:Y:S04]  /*9be40*/  STL.64 [R1+0x938], R6 ;  /* 0x0009380601007387 */ /* 0x000fe80000100a00 */
[----:B------:R-:W2:Y:S04]  /*9be50*/  LDL.LU R12, [R1+0x330] ;  /* 0x00033000010c7983 */ /* 0x000ea80000300800 */
[----:B------:R-:W2:Y:S04]  /*9be60*/  LDL.LU R13, [R1+0x334] ;  /* 0x00033400010d7983 */ /* 0x000ea80000300800 */
[----:B-1----:R-:W4:Y:S04]  /*9be70*/  LDL.LU R14, [R1+0x338] ;  /* 0x00033800010e7983 */ /* 0x002f280000300800 */
[----:B------:R-:W4:Y:S04]  /*9be80*/  LDL.LU R15, [R1+0x33c] ;  /* 0x00033c00010f7983 */ /* 0x000f280000300800 */
[----:B----4-:R-:W-:Y:S04]  /*9be90*/  STL.64 [R1+0x8518], R14 ;  /* 0x0085180e01007387 */ /* 0x010fe80000100a00 */
[----:B--2---:R0:W-:Y:S04]  /*9bea0*/  STL.64 [R1+0x8510], R12 ;  /* 0x0085100c01007387 */ /* 0x0041e80000100a00 */
[----:B------:R-:W2:Y:S04]  /*9beb0*/  LDL.LU R24, [R1+0x890] ;  /* 0x0008900001187983 */ /* 0x000ea80000300800 */
[----:B------:R-:W2:Y:S01]  /*9bec0*/  LDL.LU R25, [R1+0x894] ;  /* 0x0008940001197983 */ /* 0x000ea20000300800 */
[----:B0-----:R-:W-:-:S02]  /*9bed0*/  IMAD.MOV.U32 R13, RZ, RZ, R26 ;  /* 0x000000ffff0d7224 */ /* 0x001fc400078e001a */
[----:B------:R-:W-:Y:S01]  /*9bee0*/  IMAD.MOV.U32 R12, RZ, RZ, R27 ;  /* 0x000000ffff0c7224 */ /* 0x000fe200078e001b */
[----:B------:R-:W4:Y:S04]  /*9bef0*/  LDL.LU R26, [R1+0x898] ;  /* 0x00089800011a7983 */ /* 0x000f280000300800 */
[----:B------:R-:W4:Y:S04]  /*9bf00*/  LDL.LU R27, [R1+0x89c] ;  /* 0x00089c00011b7983 */ /* 0x000f280000300800 */
[----:B----4-:R-:W-:Y:S04]  /*9bf10*/  STL.64 [R1+0x8548], R26 ;  /* 0x0085481a01007387 */ /* 0x010fe80000100a00 */
[----:B--2---:R3:W-:Y:S04]  /*9bf20*/  STL.64 [R1+0x8540], R24 ;  /* 0x0085401801007387 */ /* 0x0047e80000100a00 */
[----:B------:R-:W2:Y:S04]  /*9bf30*/  LDL.LU R16, [R1+0x8b0] ;  /* 0x0008b00001107983 */ /* 0x000ea80000300800 */
[----:B------:R-:W2:Y:S01]  /*9bf40*/  LDL.LU R17, [R1+0x8b4] ;  /* 0x0008b40001117983 */ /* 0x000ea20000300800 */
[----:B---3--:R-:W-:-:S02]  /*9bf50*/  IMAD.MOV.U32 R25, RZ, RZ, R18 ;  /* 0x000000ffff197224 */ /* 0x008fc400078e0012 */
[----:B------:R-:W-:Y:S01]  /*9bf60*/  IMAD.MOV.U32 R24, RZ, RZ, R19 ;  /* 0x000000ffff187224 */ /* 0x000fe200078e0013 */
        /* <DEDUP_REMOVED lines=8> */
[----:B------:R-:W-:Y:S04]  /*9bff0*/  STL.64 [R1+0x8580], R16 ;  /* 0x0085801001007387 */ /* 0x000fe80000100a00 */
[----:B------:R0:W-:Y:S04]  /*9c000*/  STL.64 [R1+0x8558], R24 ;  /* 0x0085581801007387 */ /* 0x0001e80000100a00 */
[----:B0-----:R-:W4:Y:S04]  /*9c010*/  LDL.64 R24, [R1+0x1f0] ;  /* 0x0001f00001187983 */ /* 0x001f280000100a00 */
[----:B----4-:R0:W-:Y:S04]  /*9c020*/  STL.64 [R1+0x8578], R24 ;  /* 0x0085781801007387 */ /* 0x0101e80000100a00 */
[----:B0-----:R-:W4:Y:S04]  /*9c030*/  LDL.LU R24, [R1+0x8c0] ;  /* 0x0008c00001187983 */ /* 0x001f280000300800 */
[----:B------:R-:W4:Y:S04]  /*9c040*/  LDL.LU R25, [R1+0x8c4] ;  /* 0x0008c40001197983 */ /* 0x000f280000300800 */
[----:B------:R-:W2:Y:S04]  /*9c050*/  LDL.LU R26, [R1+0x8c8] ;  /* 0x0008c800011a7983 */ /* 0x000ea80000300800 */
[----:B------:R-:W2:Y:S01]  /*9c060*/  LDL.LU R27, [R1+0x8cc] ;  /* 0x0008cc00011b7983 */ /* 0x000ea20000300800 */
[----:B------:R-:W-:Y:S01]  /*9c070*/  MOV R16, R29 ;  /* 0x0000001d00107202 */ /* 0x000fe20000000f00 */
[----:B------:R-:W-:-:S02]  /*9c080*/  IMAD.MOV.U32 R17, RZ, RZ, R28 ;  /* 0x000000ffff117224 */ /* 0x000fc400078e001c */
[----:B--2---:R-:W-:Y:S04]  /*9c090*/  STL.64 [R1+0x8590], R26 ;  /* 0x0085901a01007387 */ /* 0x004fe80000100a00 */
[----:B----4-:R0:W-:Y:S04]  /*9c0a0*/  STL.64 [R1+0x8588], R24 ;  /* 0x0085881801007387 */ /* 0x0101e80000100a00 */
[----:B------:R-:W-:Y:S04]  /*9c0b0*/  STL.64 [R1+0x8598], R16 ;  /* 0x0085981001007387 */ /* 0x000fe80000100a00 */
        /* <DEDUP_REMOVED lines=12> */
[----:B0-----:R-:W2:Y:S04]  /*9c180*/  LDL.64 R24, [R1+0x230] ;  /* 0x0002300001187983 */ /* 0x001ea80000100a00 */
[----:B--2---:R3:W-:Y:S02]  /*9c190*/  STL.64 [R1+0x85c8], R24 ;  /* 0x0085c81801007387 */ /* 0x0047e40000100a00 */
[----:B---3--:R-:W-:-:S02]  /*9c1a0*/  IMAD.MOV.U32 R24, RZ, RZ, R23 ;  /* 0x000000ffff187224 */ /* 0x008fc400078e0017 */
[----:B------:R-:W-:-:S05]  /*9c1b0*/  IMAD.MOV.U32 R25, RZ, RZ, R22 ;  /* 0x000000ffff197224 */ /* 0x000fca00078e0016 */
[----:B------:R-:W-:Y:S04]  /*9c1c0*/  STL.64 [R1+0x85e0], R24 ;  /* 0x0085e01801007387 */ /* 0x000fe80000100a00 */
[----:B------:R-:W2:Y:S04]  /*9c1d0*/  LDL.64 R16, [R1+0x220] ;  /* 0x0002200001107983 */ /* 0x000ea80000100a00 */
        /* <DEDUP_REMOVED lines=9> */
[----:B------:R-:W2:Y:S04]  /*9c270*/  LDL.64 R24, [R1+0x250] ;  /* 0x0002500001187983 */ /* 0x000ea80000100a00 */
[----:B--2---:R0:W-:Y:S04]  /*9c280*/  STL.64 [R1+0x85f8], R24 ;  /* 0x0085f81801007387 */ /* 0x0041e80000100a00 */
[----:B0-----:R-:W4:Y:S04]  /*9c290*/  LDL.64 R24, [R1+0x260] ;  /* 0x0002600001187983 */ /* 0x001f280000100a00 */
        /* <DEDUP_REMOVED lines=13> */
[----:B0-----:R-:W3:Y:S01]  /*9c370*/  LDL.64 R12, [R1+0x1d0] ;  /* 0x0001d000010c7983 */ /* 0x001ee20000100a00 */
[----:B----4-:R-:W-:Y:S03]  /*9c380*/  HMMA.16816.F32.BF16 R20, R8, R24, R20 ;  /* 0x000000180814723c */ /* 0x010fe60000041814 */
[----:B---3--:R0:W-:Y:S04]  /*9c390*/  STL.64 [R1+0x8550], R12 ;  /* 0x0085500c01007387 */ /* 0x0081e80000100a00 */
[----:B0-----:R-:W3:Y:S04]  /*9c3a0*/  LDL.LU R12, [R1+0x8a0] ;  /* 0x0008a000010c7983 */ /* 0x001ee80000300800 */
[----:B------:R-:W3:Y:S04]  /*9c3b0*/  LDL.LU R13, [R1+0x8a4] ;  /* 0x0008a400010d7983 */ /* 0x000ee80000300800 */
        /* <DEDUP_REMOVED lines=94> */
[----:B------:R-:W-:Y:S04]  /*9c9a0*/  STL.64 [R1+0x880], R12 ;  /* 0x0008800c01007387 */ /* 0x000fe80000100a00 */
[----:B------:R0:W-:Y:S04]  /*9c9b0*/  STL.64 [R1+0x888], R14 ;  /* 0x0008880e01007387 */ /* 0x0001e80000100a00 */
[----:B0-----:R-:W3:Y:S04]  /*9c9c0*/  LDL.LU.64 R14, [R1+0x8518] ;  /* 0x00851800010e7983 */ /* 0x001ee80000300a00 */
[----:B------:R-:W3:Y:S02]  /*9c9d0*/  LDL.LU.64 R12, [R1+0x8510] ;  /* 0x00851000010c7983 */ /* 0x000ee40000300a00 */
[----:B---3--:R-:W-:Y:S02]  /*9c9e0*/  HMMA.16816.F32.BF16 R8, R8, R16, R12 ;  /* 0x000000100808723c */ /* 0x008fe4000004180c */
[----:B------:R-:W3:Y:S04]  /*9c9f0*/  LDL.LU.64 R14, [R1+0x8508] ;  /* 0x00850800010e7983 */ /* 0x000ee80000300a00 */
[----:B------:R-:W3:-:S15]  /*9ca00*/  LDL.LU.64 R12, [R1+0x8500] ;  /* 0x00850000010c7983 */ /* 0x000ede0000300a00 */
        /* <DEDUP_REMOVED lines=8> */
[----:B--2---:R-:W-:Y:S01]  /*9ca90*/  STL.64 [R1+0x8438], R24 ;  /* 0x0084381801007387 */ /* 0x004fe20000100a00 */
[----:B---3--:R-:W-:-:S15]  /*9caa0*/  HMMA.16816.F32.BF16 R8, R12, R24, R8 ;  /* 0x000000180c08723c */ /* 0x008fde0000041808 */
[----:B------:R-:W-:-:S08]  /*9cab0*/  NOP ;  /* 0x0000000000007918 */ /* 0x000fd00000000000 */
[----:B------:R-:W-:Y:S04]  /*9cac0*/  STL.64 [R1+0x100], R8 ;  /* 0x0001000801007387 */ /* 0x000fe80000100a00 */
[----:B------:R4:W-:Y:S02]  /*9cad0*/  STL.64 [R1+0x108], R10 ;  /* 0x0001080a01007387 */ /* 0x0009e40000100a00 */
[----:B----4-:R-:W-:Y:S02]  /*9cae0*/  HMMA.16816.F32.BF16 R8, R12, R20, R4 ;  /* 0x000000140c08723c */ /* 0x010fe40000041804 */
[----:B------:R-:W2:-:S15]  /*9caf0*/  LDL.LU R4, [R1+0x10e0] ;  /* 0x0010e00001047983 */ /* 0x000e9e0000300800 */
[----:B------:R-:W-:-:S06]  /*9cb00*/  NOP ;  /* 0x0000000000007918 */ /* 0x000fcc0000000000 */
[----:B------:R-:W-:Y:S04]  /*9cb10*/  STL.64 [R1+0xf0], R8 ;  /* 0x0000f00801007387 */ /* 0x000fe80000100a00 */
[----:B------:R-:W-:Y:S04]  /*9cb20*/  STL.64 [R1+0xf8], R10 ;  /* 0x0000f80a01007387 */ /* 0x000fe80000100a00 */
[----:B------:R-:W2:Y:S04]  /*9cb30*/  LDL.LU R5, [R1+0x10e4] ;  /* 0x0010e40001057983 */ /* 0x000ea80000300800 */
[----:B------:R-:W3:Y:S04]  /*9cb40*/  LDL.LU R6, [R1+0x10e8] ;  /* 0x0010e80001067983 */ /* 0x000ee80000300800 */
[----:B------:R-:W3:Y:S04]  /*9cb50*/  LDL.LU R7, [R1+0x10ec] ;  /* 0x0010ec0001077983 */ /* 0x000ee80000300800 */
[----:B------:R-:W0:Y:S04]  /*9cb60*/  LDSM.16.MT88.4 R8, [R3+UR4+0x8080] ;  /* 0x008080040308783b */ /* 0x000e280008004200 */
[----:B---3--:R-:W-:Y:S04]  /*9cb70*/  STL.64 [R1+0x83e0], R6 ;  /* 0x0083e00601007387 */ /* 0x008fe80000100a00 */
[----:B--2---:R1:W-:Y:S04]  /*9cb80*/  STL.64 [R1+0x83d8], R4 ;  /* 0x0083d80401007387 */ /* 0x0043e80000100a00 */
[----:B-1----:R-:W2:Y:S04]  /*9cb90*/  LDL.LU R4, [R1+0x610] ;  /* 0x0006100001047983 */ /* 0x002ea80000300800 */
[----:B------:R-:W2:Y:S04]  /*9cba0*/  LDL.LU R5, [R1+0x614] ;  /* 0x0006140001057983 */ /* 0x000ea80000300800 */
[----:B------:R-:W3:Y:S04]  /*9cbb0*/  LDL.LU R6, [R1+0x618] ;  /* 0x0006180001067983 */ /* 0x000ee80000300800 */
[----:B------:R-:W3:Y:S04]  /*9cbc0*/  LDL.LU R7, [R1+0x61c] ;  /* 0x00061c0001077983 */ /* 0x000ee80000300800 */
[----:B---3--:R-:W-:Y:S04]  /*9cbd0*/  STL.64 [R1+0x83f0], R6 ;  /* 0x0083f00601007387 */ /* 0x008fe80000100a00 */
[----:B--2---:R1:W-:Y:S02]  /*9cbe0*/  STL.64 [R1+0x83e8], R4 ;  /* 0x0083e80401007387 */ /* 0x0043e40000100a00 */
[----:B-1----:R-:W-:Y:S01]  /*9cbf0*/  IMAD.MOV.U32 R4, RZ, RZ, R27 ;  /* 0x000000ffff047224 */ /* 0x002fe200078e001b */
[----:B------:R-:W-:-:S05]  /*9cc00*/  MOV R5, R26 ;  /* 0x0000001a00057202 */ /* 0x000fca0000000f00 */
[----:B------:R1:W-:Y:S04]  /*9cc10*/  STL.64 [R1+0x8408], R4 ;  /* 0x0084080401007387 */ /* 0x0003e80000100a00 */
[----:B-1----:R-:W2:Y:S04]  /*9cc20*/  LDL.64 R4, [R1+0x1e0] ;  /* 0x0001e00001047983 */ /* 0x002ea80000100a00 */
[----:B--2---:R1:W-:Y:S02]  /*9cc30*/  STL.64 [R1+0x8418], R4 ;  /* 0x0084180401007387 */ /* 0x0043e40000100a00 */
[----:B-1----:R-:W-:-:S02]  /*9cc40*/  IMAD.MOV.U32 R4, RZ, RZ, R19 ;  /* 0x000000ffff047224 */ /* 0x002fc400078e0013 */
[----:B------:R-:W-:-:S05]  /*9cc50*/  IMAD.MOV.U32 R5, RZ, RZ, R18 ;  /* 0x000000ffff057224 */ /* 0x000fca00078e0012 */
[----:B------:R-:W-:Y:S04]  /*9cc60*/  STL.64 [R1+0x8430], R4 ;  /* 0x0084300401007387 */ /* 0x000fe80000100a00 */
[----:B------:R-:W-:Y:S04]  /*9cc70*/  STL.64 [R1+0x83c0], R20 ;  /* 0x0083c01401007387 */ /* 0x000fe80000100a00 */
[----:B0-----:R-:W-:Y:S04]  /*9cc80*/  STL.64 [R1+0x82f0], R10 ;  /* 0x0082f00a01007387 */ /* 0x001fe80000100a00 */
[----:B------:R0:W-:Y:S04]  /*9cc90*/  STL.64 [R1+0x82e8], R8 ;  /* 0x0082e80801007387 */ /* 0x0001e80000100a00 */
        /* <DEDUP_REMOVED lines=13> */
[----:B------:R-:W4:Y:S01]  /*9cd70*/  LDL.LU R19, [R1+0x66c] ;  /* 0x00066c0001137983 */ /* 0x000f220000300800 */
[----:B------:R-:W-:-:S02]  /*9cd80*/  IMAD.MOV.U32 R20, RZ, RZ, R29 ;  /* 0x000000ffff147224 */ /* 0x000fc400078e001d */
[----:B------:R-:W-:Y:S01]  /*9cd90*/  IMAD.MOV.U32 R21, RZ, RZ, R28 ;  /* 0x000000ffff157224 */ /* 0x000fe200078e001c */
[----:B----4-:R-:W-:Y:S04]  /*9cda0*/  STL.64 [R1+0x8460], R18 ;  /* 0x0084601201007387 */ /* 0x010fe80000100a00 */
[----:B---3--:R0:W-:Y:S02]  /*9cdb0*/  STL.64 [R1+0x8458], R16 ;  /* 0x0084581001007387 */ /* 0x0081e40000100a00 */
[----:B0-----:R-:W-:Y:S02]  /*9cdc0*/  IMAD.MOV.U32 R16, RZ, RZ, R22 ;  /* 0x000000ffff107224 */ /* 0x001fe400078e0016 */
[----:B------:R-:W-:Y:S01]  /*9cdd0*/  IMAD.MOV.U32 R17, RZ, RZ, R23 ;  /* 0x000000ffff117224 */ /* 0x000fe200078e0017 */
[----:B------:R-:W3:Y:S04]  /*9cde0*/  LDL.LU R22, [R1+0x84fc] ;  /* 0x0084fc0001167983 */ /* 0x000ee80000300800 */
[----:B------:R-:W4:Y:S04]  /*9cdf0*/  LDL.LU R23, [R1+0x84f8] ;  /* 0x0084f80001177983 */ /* 0x000f280000300800 */
[----:B------:R0:W-:Y:S02]  /*9ce00*/  STL.64 [R1+0x8470], R16 ;  /* 0x0084701001007387 */ /* 0x0001e40000100a00 */
[----:B0-----:R-:W-:-:S02]  /*9ce10*/  IMAD.MOV.U32 R16, RZ, RZ, R0 ;  /* 0x000000ffff107224 */ /* 0x001fc400078e0000 */
[----:B------:R-:W-:Y:S01]  /*9ce20*/  IMAD.MOV.U32 R17, RZ, RZ, R2 ;  /* 0x000000ffff117224 */ /* 0x000fe200078e0002 */
[----:B------:R-:W2:Y:S04]  /*9ce30*/  LDL.LU R0, [R1+0x84f4] ;  /* 0x0084f40001007983 */ /* 0x000ea80000300800 */
[----:B------:R-:W2:Y:S04]  /*9ce40*/  LDL.LU R2, [R1+0x84f0] ;  /* 0x0084f00001027983 */ /* 0x000ea80000300800 */
[----:B------:R-:W-:Y:S04]  /*9ce50*/  STL.64 [R1+0x84a8], R20 ;  /* 0x0084a81401007387 */ /* 0x000fe80000100a00 */
[----:B------:R0:W-:Y:S04]  /*9ce60*/  STL.64 [R1+0x8488], R16 ;  /* 0x0084881001007387 */ /* 0x0001e80000100a00 */
[----:B0-----:R-:W3:Y:S04]  /*9ce70*/  LDL.64 R16, [R1+0x240] ;  /* 0x0002400001107983 */ /* 0x001ee80000100a00 */
[----:B---3--:R0:W-:Y:S04]  /*9ce80*/  STL.64 [R1+0x84a0], R16 ;  /* 0x0084a01001007387 */ /* 0x0081e80000100a00 */
[----:B0-----:R-:W3:Y:S04]  /*9ce90*/  LDL.LU R16, [R1+0x6a0] ;  /* 0x0006a00001107983 */ /* 0x001ee80000300800 */
[----:B------:R-:W3:Y:S04]  /*9cea0*/  LDL.LU R17, [R1+0x6a4] ;  /* 0x0006a40001117983 */ /* 0x000ee80000300800 */
[----:B------:R-:W2:Y:S04]  /*9ceb0*/  LDL.LU R18, [R1+0x6a8] ;  /* 0x0006a80001127983 */ /* 0x000ea80000300800 */
[----:B------:R-:W2:Y:S01]  /*9cec0*/  LDL.LU R19, [R1+0x6ac] ;  /* 0x0006ac0001137983 */ /* 0x000ea20000300800 */
[----:B----4-:R-:W-:-:S02]  /*9ced0*/  IMAD.MOV.U32 R20, RZ, RZ, R23 ;  /* 0x000000ffff147224 */ /* 0x010fc400078e0017 */
[----:B------:R-:W-:Y:S01]  /*9cee0*/  IMAD.MOV.U32 R21, RZ, RZ, R22 ;  /* 0x000000ffff157224 */ /* 0x000fe200078e0016 */
[----:B--2---:R-:W-:Y:S04]  /*9cef0*/  STL.64 [R1+0x84b8], R18 ;  /* 0x0084b81201007387 */ /* 0x004fe80000100a00 */
[----:B---3--:R0:W-:Y:S04]  /*9cf00*/  STL.64 [R1+0x84b0], R16 ;  /* 0x0084b01001007387 */ /* 0x0081e80000100a00 */
        /* <DEDUP_REMOVED lines=10> */
[----:B0-----:R-:W2:Y:S04]  /*9cfb0*/  LDL.64 R20, [R1] ;  /* 0x0000000001147983 */ /* 0x001ea80000100a00 */
[----:B------:R-:W3:Y:S04]  /*9cfc0*/  LDL.LU R16, [R1+0x6c0] ;  /* 0x0006c00001107983 */ /* 0x000ee80000300800 */
        /* <DEDUP_REMOVED lines=102> */
[----:B------:R-:W4:Y:S04]  /*9d630*/  LDL.LU.64 R26, [R1+0x8448] ;  /* 0x00844800011a7983 */ /* 0x000f280000300a00 */
[----:B------:R-:W4:Y:S02]  /*9d640*/  LDL.LU.64 R24, [R1+0x8440] ;  /* 0x0084400001187983 */ /* 0x000f240000300a00 */
[----:B----4-:R-:W-:-:S15]  /*9d650*/  HMMA.16816.F32.BF16 R24, R12, R4, R24 ;  /* 0x000000040c18723c */ /* 0x010fde0000041818 */
[----:B------:R-:W-:-:S08]  /*9d660*/  NOP ;  /* 0x0000000000007918 */ /* 0x000fd00000000000 */
[----:B------:R0:W-:Y:S04]  /*9d670*/  STL.64 [R1+0x650], R24 ;  /* 0x0006501801007387 */ /* 0x0001e80000100a00 */
[----:B------:R1:W-:Y:S04]  /*9d680*/  STL.64 [R1+0x658], R26 ;  /* 0x0006581a01007387 */ /* 0x0003e80000100a00 */
[----:B0-----:R-:W4:Y:S01]  /*9d690*/  LDL.LU.64 R24, [R1+0x8438] ;  /* 0x0084380001187983 */ /* 0x001f220000300a00 */
        /* <DEDUP_REMOVED lines=18> */
[----:B---3--:R-:W-:Y:S02]  /*9d7c0*/  HMMA.16816.F32.BF16 R4, R12, R4, R20 ;  /* 0x000000040c04723c */ /* 0x008fe40000041814 */
[----:B------:R-:W4:Y:S04]  /*9d7d0*/  LDL.LU.64 R22, [R1+0x8400] ;  /* 0x0084000001167983 */ /* 0x000f280000300a00 */
        /* <DEDUP_REMOVED lines=12> */
[----:B------:R-:W-:Y:S04]  /*9d8a0*/  STL.64 [R1+0x8300], R8 ;  /* 0x0083000801007387 */ /* 0x000fe80000100a00 */
[----:B------:R-:W-:Y:S01]  /*9d8b0*/  STL.64 [R1+0x83b0], R10 ;  /* 0x0083b00a01007387 */ /* 0x000fe20000100a00 */
[----:B--2---:R-:W-:Y:S03]  /*9d8c0*/  HMMA.16816.F32.BF16 R12, R12, R16, R4 ;  /* 0x000000100c0c723c */ /* 0x004fe60000041804 */
[----:B------:R-:W4:Y:S04]  /*9d8d0*/  LDL.LU.64 R6, [R1+0x83d0] ;  /* 0x0083d00001067983 */ /* 0x000f280000300a00 */
[----:B------:R-:W4:-:S15]  /*9d8e0*/  LDL.LU.64 R4, [R1+0x83c8] ;  /* 0x0083c80001047983 */ /* 0x000f1e0000300a00 */
[----:B------:R-:W-:-:S01]  /*9d8f0*/  NOP ;  /* 0x0000000000007918 */ /* 0x000fc20000000000 */
        /* <DEDUP_REMOVED lines=14> */
[----:B------:R0:W-:Y:S04]  /*9d9e0*/  STL.64 [R1+0x470], R20 ;  /* 0x0004701401007387 */ /* 0x0001e80000100a00 */
[----:B------:R-:W-:Y:S04]  /*9d9f0*/  STL.64 [R1+0x478], R22 ;  /* 0x0004781601007387 */ /* 0x000fe80000100a00 */
[----:B0-----:R-:W2:Y:S04]  /*9da00*/  LDL.LU.64 R20, [R1+0x83c0] ;  /* 0x0083c00001147983 */ /* 0x001ea80000300a00 */
[----:B------:R-:W-:Y:S01]  /*9da10*/  STL.64 [R1+0x83a8], R24 ;  /* 0x0083a81801007387 */ /* 0x000fe20000100a00 */
[----:B--2---:R-:W-:Y:S06]  /*9da20*/  HMMA.16816.F32.BF16 R12, R4, R20, R12 ;  /* 0x00000014040c723c */ /* 0x004fec000004180c */
[----:B------:R0:W-:Y:S04]  /*9da30*/  STL.64 [R1+0x8330], R20 ;  /* 0x0083301401007387 */ /* 0x0001e80000100a00 */
[----:B0-----:R-:W2:-:S13]  /*9da40*/  LDL.64 R20, [R1+0x270] ;  /* 0x0002700001147983 */ /* 0x001e9a0000100a00 */
[----:B------:R-:W-:Y:S04]  /*9da50*/  STL.64 [R1+0x460], R12 ;  /* 0x0004600c01007387 */ /* 0x000fe80000100a00 */
[----:B------:R-:W-:Y:S04]  /*9da60*/  STL.64 [R1+0x468], R14 ;  /* 0x0004680e01007387 */ /* 0x000fe80000100a00 */
[----:B------:R-:W0:Y:S04]  /*9da70*/  LDSM.16.MT88.4 R12, [R3+UR4+0x8100] ;  /* 0x00810004030c783b */ /* 0x000e280008004200 */
[----:B0-----:R-:W-:Y:S04]  /*9da80*/  STL.64 [R1+0x81d0], R14 ;  /* 0x0081d00e01007387 */ /* 0x001fe80000100a00 */
[----:B------:R0:W-:Y:S04]  /*9da90*/  STL.64 [R1+0x81c8], R12 ;  /* 0x0081c80c01007387 */ /* 0x0001e80000100a00 */
[----:B0-----:R-:W4:Y:S01]  /*9daa0*/  LDL.64 R12, [R1+0x220] ;  /* 0x00022000010c7983 */ /* 0x001f220000100a00 */
[----:B------:R-:W-:-:S02]  /*9dab0*/  IMAD.MOV.U32 R8, RZ, RZ, R2 ;  /* 0x000000ffff087224 */ /* 0x000fc400078e0002 */
[----:B------:R-:W-:Y:S01]  /*9dac0*/  IMAD.MOV.U32 R9, RZ, RZ, R0 ;  /* 0x000000ffff097224 */ /* 0x000fe200078e0000 */
[----:B----4-:R0:W-:Y:S04]  /*9dad0*/  STL.64 [R1+0x8370], R12 ;  /* 0x0083700c01007387 */ /* 0x0101e80000100a00 */
[----:B0-----:R-:W4:Y:S04]  /*9dae0*/  LDL.LU R12, [R1+0xef0] ;  /* 0x000ef000010c7983 */ /* 0x001f280000300800 */
[----:B------:R-:W4:Y:S04]  /*9daf0*/  LDL.LU R13, [R1+0xef4] ;  /* 0x000ef400010d7983 */ /* 0x000f280000300800 */
[----:B------:R-:W4:Y:S04]  /*9db00*/  LDL.LU R14, [R1+0xef8] ;  /* 0x000ef800010e7983 */ /* 0x000f280000300800 */
[----:B------:R-:W4:Y:S01]  /*9db10*/  LDL.LU R15, [R1+0xefc] ;  /* 0x000efc00010f7983 */ /* 0x000f220000300800 */
[----:B---3--:R-:W-:Y:S03]  /*9db20*/  HMMA.16816.F32.BF16 R8, R4, R8, R16 ;  /* 0x000000080408723c */ /* 0x008fe60000041810 */
[----:B------:R-:W3:Y:S01]  /*9db30*/  LDL.LU.64 R18, [R1+0x83b8] ;  /* 0x0083b80001127983 */ /* 0x000ee20000300a00 */
[----:B--2---:R-:W-:-:S02]  /*9db40*/  IMAD.MOV.U32 R2, RZ, RZ, R20 ;  /* 0x000000ffff027224 */ /* 0x004fc400078e0014 */
[----:B------:R-:W-:-:S15]  /*9db50*/  IMAD.MOV.U32 R0, RZ, RZ, R21 ;  /* 0x000000ffff007224 */ /* 0x000fde00078e0015 */
[----:B------:R-:W-:-:S02]  /*9db60*/  NOP ;  /* 0x0000000000007918 */ /* 0x000fc40000000000 */
[----:B------:R-:W-:Y:S04]  /*9db70*/  STL.64 [R1+0xf00], R8 ;  /* 0x000f000801007387 */ /* 0x000fe80000100a00 */
[----:B------:R0:W-:Y:S04]  /*9db80*/  STL.64 [R1+0xf08], R10 ;  /* 0x000f080a01007387 */ /* 0x0001e80000100a00 */
[----:B0-----:R-:W2:Y:S01]  /*9db90*/  LDL.LU.64 R10, [R1+0x83b0] ;  /* 0x0083b000010a7983 */ /* 0x001ea20000300a00 */
[----:B----4-:R-:W-:-:S15]  /*9dba0*/  HMMA.16816.F32.BF16 R12, R4, R20, R12 ;  /* 0x00000014040c723c */ /* 0x010fde000004180c */
[----:B------:R-:W-:-:S08]  /*9dbb0*/  NOP ;  /* 0x0000000000007918 */ /* 0x000fd00000000000 */
[----:B------:R-:W-:Y:S04]  /*9dbc0*/  STL.64 [R1+0xef0], R12 ;  /* 0x000ef00c01007387 */ /* 0x000fe80000100a00 */
[----:B------:R-:W-:Y:S04]  /*9dbd0*/  STL.64 [R1+0xef8], R14 ;  /* 0x000ef80e01007387 */ /* 0x000fe80000100a00 */
[----:B------:R-:W4:Y:S04]  /*9dbe0*/  LDL.LU R20, [R1+0xe70] ;  /* 0x000e700001147983 */ /* 0x000f280000300800 */
[----:B------:R-:W4:Y:S04]  /*9dbf0*/  LDL.LU R21, [R1+0xe74] ;  /* 0x000e740001157983 */ /* 0x000f280000300800 */
[----:B------:R-:W2:Y:S04]  /*9dc00*/  LDL.LU R22, [R1+0xe78] ;  /* 0x000e780001167983 */ /* 0x000ea80000300800 */
[----:B------:R-:W2:Y:S01]  /*9dc10*/  LDL.LU R23, [R1+0xe7c] ;  /* 0x000e7c0001177983 */ /* 0x000ea20000300800 */
[----:B---3--:R-:W-:-:S02]  /*9dc20*/  IMAD.MOV.U32 R16, RZ, RZ, R19 ;  /* 0x000000ffff107224 */ /* 0x008fc400078e0013 */
[----:B------:R-:W-:Y:S01]  /*9dc30*/  IMAD.MOV.U32 R17, RZ, RZ, R18 ;  /* 0x000000ffff117224 */ /* 0x000fe200078e0012 */
[----:B--2---:R-:W-:Y:S04]  /*9dc40*/  STL.64 [R1+0x8340], R22 ;  /* 0x0083401601007387 */ /* 0x004fe80000100a00 */
[----:B----4-:R0:W-:Y:S02]  /*9dc50*/  STL.64 [R1+0x8338], R20 ;  /* 0x0083381401007387 */ /* 0x0101e40000100a00 */
[----:B0-----:R-:W-:Y:S02]  /*9dc60*/  IMAD.MOV.U32 R20, RZ, RZ, R27 ;  /* 0x000000ffff147224 */ /* 0x001fe400078e001b */
[----:B------:R-:W-:-:S05]  /*9dc70*/  IMAD.MOV.U32 R21, RZ, RZ, R26 ;  /* 0x000000ffff157224 */ /* 0x000fca00078e001a */
[----:B------:R-:W-:Y:S04]  /*9dc80*/  STL.64 [R1+0x8350], R20 ;  /* 0x0083501401007387 */ /* 0x000fe80000100a00 */
        /* <DEDUP_REMOVED lines=9> */
[----:B------:R-:W2:Y:S04]  /*9dd20*/  LDL.LU R12, [R1+0xeb0] ;  /* 0x000eb000010c7983 */ /* 0x000ea80000300800 */
[----:B------:R-:W2:Y:S04]  /*9dd30*/  LDL.LU R13, [R1+0xeb4] ;  /* 0x000eb400010d7983 */ /* 0x000ea80000300800 */
[----:B------:R-:W3:Y:S04]  /*9dd40*/  LDL.LU R14, [R1+0xeb8] ;  /* 0x000eb800010e7983 */ /* 0x000ee80000300800 */
[----:B------:R-:W3:Y:S04]  /*9dd50*/  LDL.LU R15, [R1+0xebc] ;  /* 0x000ebc00010f7983 */ /* 0x000ee80000300800 */
[----:B------:R-:W4:Y:S04]  /*9dd60*/  LDL R8, [R1+0x250] ;  /* 0x0002500001087983 */ /* 0x000f280000100800 */
[----:B------:R-:W4:Y:S04]  /*9dd70*/  LDL R9, [R1+0x254] ;  /* 0x0002540001097983 */ /* 0x000f280000100800 */
[----:B------:R-:W-:Y:S04]  /*9dd80*/  STL.64 [R1+0x83a0], R10 ;  /* 0x0083a00a01007387 */ /* 0x000fe80000100a00 */
[----:B----4-:R0:W-:Y:S04]  /*9dd90*/  STL.64 [R1+0x8398], R8 ;  /* 0x0083980801007387 */ /* 0x0101e80000100a00 */
[----:B0-----:R-:W4:Y:S04]  /*9dda0*/  LDL.64 R8, [R1+0x260] ;  /* 0x0002600001087983 */ /* 0x001f280000100a00 */
[----:B---3--:R-:W-:Y:S04]  /*9ddb0*/  STL.64 [R1+0x8380], R14 ;  /* 0x0083800e01007387 */ /* 0x008fe80000100a00 */
[----:B--2---:R0:W-:Y:S02]  /*9ddc0*/  STL.64 [R1+0x8378], R12 ;  /* 0x0083780c01007387 */ /* 0x0041e40000100a00 */
[----:B0-----:R-:W-:-:S02]  /*9ddd0*/  IMAD.MOV.U32 R12, RZ, RZ, R29 ;  /* 0x000000ffff0c7224 */ /* 0x001fc400078e001d */
[----:B------:R-:W-:-:S05]  /*9dde0*/  IMAD.MOV.U32 R13, RZ, RZ, R28 ;  /* 0x000000ffff0d7224 */ /* 0x000fca00078e001c */
[----:B------:R0:W-:Y:S04]  /*9ddf0*/  STL.64 [R1+0x8390], R12 ;  /* 0x0083900c01007387 */ /* 0x0001e80000100a00 */
[----:B0-----:R-:W2:Y:S04]  /*9de00*/  LDL.LU R12, [R1+0xed0] ;  /* 0x000ed000010c7983 */ /* 0x001ea80000300800 */
[----:B------:R-:W2:Y:S04]  /*9de10*/  LDL.LU R13, [R1+0xed4] ;  /* 0x000ed400010d7983 */ /* 0x000ea80000300800 */
[----:B------:R-:W2:Y:S04]  /*9de20*/  LDL.LU R14, [R1+0xed8] ;  /* 0x000ed800010e7983 */ /* 0x000ea80000300800 */
[----:B------:R-:W2:Y:S04]  /*9de30*/  LDL.LU R15, [R1+0xedc] ;  /* 0x000edc00010f7983 */ /* 0x000ea80000300800 */
[----:B------:R-:W-:Y:S04]  /*9de40*/  STL.64 [R1+0x8368], R18 ;  /* 0x0083681201007387 */ /* 0x000fe80000100a00 */
        /* <DEDUP_REMOVED lines=13> */
[----:B------:R1:W-:Y:S04]  /*9df20*/  STL.64 [R1+0xee8], R26 ;  /* 0x000ee81a01007387 */ /* 0x0003e80000100a00 */
[----:B0-----:R-:W2:Y:S04]  /*9df30*/  LDL.LU.64 R24, [R1+0x83a8] ;  /* 0x0083a80001187983 */ /* 0x001ea80000300a00 */
[----:B------:R-:W3:Y:S01]  /*9df40*/  LDL.LU.64 R10, [R1+0x83a0] ;  /* 0x0083a000010a7983 */ /* 0x000ee20000300a00 */
[----:B-1----:R-:W-:Y:S01]  /*9df50*/  IMAD.MOV.U32 R27, RZ, RZ, R8 ;  /* 0x000000ffff1b7224 */ /* 0x002fe200078e0008 */
[----:B------:R-:W-:-:S02]  /*9df60*/  MOV R26, R9 ;  /* 0x00000009001a7202 */ /* 0x000fc40000000f00 */
[----:B------:R-:W4:Y:S04]  /*9df70*/  LDL.LU.64 R8, [R1+0x8398] ;  /* 0x0083980001087983 */ /* 0x000f280000300a00 */
[----:B------:R-:W-:Y:S04]  /*9df80*/  STL.64 [R1+0x8310], R26 ;  /* 0x0083101a01007387 */ /* 0x000fe80000100a00 */
[----:B--2---:R3:W-:Y:S02]  /*9df90*/  STL.64 [R1+0x8308], R24 ;  /* 0x0083081801007387 */ /* 0x0047e40000100a00 */
[----:B---3--:R-:W-:-:S02]  /*9dfa0*/  IMAD.MOV.U32 R24, RZ, RZ, R11 ;  /* 0x000000ffff187224 */ /* 0x008fc400078e000b */
[----:B------:R-:W-:-:S05]  /*9dfb0*/  IMAD.MOV.U32 R25, RZ, RZ, R10 ;  /* 0x000000ffff197224 */ /* 0x000fca00078e000a */
[----:B------:R0:W-:Y:S04]  /*9dfc0*/  STL.64 [R1+0x8328], R24 ;  /* 0x0083281801007387 */ /* 0x0001e80000100a00 */
[----:B0-----:R-:W2:Y:S01]  /*9dfd0*/  LDL.64 R24, [R1+0x1f0] ;  /* 0x0001f00001187983 */ /* 0x001ea20000100a00 */
[C---:B----4-:R-:W-:Y:S03]  /*9dfe0*/  HMMA.16816.F32.BF16 R8, R4.reuse, R8, R12 ;  /* 0x000000080408723c */ /* 0x050fe6000004180c */
[----:B--2---:R0:W-:Y:S04]  /*9dff0*/  STL.64 [R1+0x8348], R24 ;  /* 0x0083481801007387 */ /* 0x0041e80000100a00 */
[----:B0-----:R-:W2:Y:S04]  /*9e000*/  LDL.LU R24, [R1+0xe80] ;  /* 0x000e800001187983 */ /* 0x001ea80000300800 */
[----:B------:R-:W2:Y:S04]  /*9e010*/  LDL.LU R25, [R1+0xe84] ;  /* 0x000e840001197983 */ /* 0x000ea80000300800 */
[----:B------:R-:W2:Y:S04]  /*9e020*/  LDL.LU R26, [R1+0xe88] ;  /* 0x000e8800011a7983 */ /* 0x000ea80000300800 */
[----:B------:R-:W2:Y:S04]  /*9e030*/  LDL.LU R27, [R1+0xe8c] ;  /* 0x000e8c00011b7983 */ /* 0x000ea80000300800 */
[----:B------:R-:W3:Y:S04]  /*9e040*/  LDL.LU.64 R12, [R1+0x8390] ;  /* 0x00839000010c7983 */ /* 0x000ee80000300a00 */
[----:B------:R0:W-:Y:S04]  /*9e050*/  STL.64 [R1+0xed0], R8 ;  /* 0x000ed00801007387 */ /* 0x0001e80000100a00 */
[----:B------:R1:W-:Y:S04]  /*9e060*/  STL.64 [R1+0xed8], R10 ;  /* 0x000ed80a01007387 */ /* 0x0003e80000100a00 */
[----:B0-----:R-:W4:Y:S04]  /*9e070*/  LDL.LU R8, [R1+0xe50] ;  /* 0x000e500001087983 */ /* 0x001f280000300800 */
[----:B------:R-:W4:Y:S04]  /*9e080*/  LDL.LU R9, [R1+0xe54] ;  /* 0x000e540001097983 */ /* 0x000f280000300800 */
[----:B-1----:R-:W2:Y:S04]  /*9e090*/  LDL.LU R10, [R1+0xe58] ;  /* 0x000e5800010a7983 */ /* 0x002ea80000300800 */
[----:B------:R-:W2:Y:S01]  /*9e0a0*/  LDL.LU R11, [R1+0xe5c] ;  /* 0x000e5c00010b7983 */ /* 0x000ea20000300800 */
[C---:B---3--:R-:W-:Y:S03]  /*9e0b0*/  HMMA.16816.F32.BF16 R12, R4.reuse, R12, R16 ;  /* 0x0000000c040c723c */ /* 0x048fe60000041810 */
[----:B--2---:R-:W-:Y:S04]  /*9e0c0*/  STL.64 [R1+0x8320], R10 ;  /* 0x0083200a01007387 */ /* 0x004fe80000100a00 */
[----:B----4-:R0:W-:Y:S04]  /*9e0d0*/  STL.64 [R1+0x8318], R8 ;  /* 0x0083180801007387 */ /* 0x0101e80000100a00 */
[----:B0-----:R-:W2:Y:S04]  /*9e0e0*/  LDL.LU R8, [R1+0xe60] ;  /* 0x000e600001087983 */ /* 0x001ea80000300800 */
[----:B------:R-:W2:Y:S04]  /*9e0f0*/  LDL.LU R9, [R1+0xe64] ;  /* 0x000e640001097983 */ /* 0x000ea80000300800 */
[----:B------:R-:W2:Y:S04]  /*9e100*/  LDL.LU R10, [R1+0xe68] ;  /* 0x000e6800010a7983 */ /* 0x000ea80000300800 */
[----:B------:R-:W2:Y:S04]  /*9e110*/  LDL.LU R11, [R1+0xe6c] ;  /* 0x000e6c00010b7983 */ /* 0x000ea80000300800 */
        /* <DEDUP_REMOVED lines=11> */
[----:B------:R-:W-:Y:S01]  /*9e1d0*/  IMAD.MOV.U32 R14, RZ, RZ, R17 ;  /* 0x000000ffff0e7224 */ /* 0x000fe200078e0011 */
[----:B------:R-:W3:Y:S04]  /*9e1e0*/  LDL.LU.64 R18, [R1+0x8368] ;  /* 0x0083680001127983 */ /* 0x000ee80000300a00 */
[----:B------:R-:W3:Y:S02]  /*9e1f0*/  LDL.LU.64 R16, [R1+0x8360] ;  /* 0x0083600001107983 */ /* 0x000ee40000300a00 */
[----:B---3--:R-:W-:-:S15]  /*9e200*/  HMMA.16816.F32.BF16 R16, R4, R12, R16 ;  /* 0x0000000c0410723c */ /* 0x008fde0000041810 */
[----:B------:R-:W-:-:S08]  /*9e210*/  NOP ;  /* 0x0000000000007918 */ /* 0x000fd00000000000 */
[----:B------:R0:W-:Y:S04]  /*9e220*/  STL.64 [R1+0xea0], R16 ;  /* 0x000ea01001007387 */ /* 0x0001e80000100a00 */
[----:B------:R1:W-:Y:S04]  /*9e230*/  STL.64 [R1+0xea8], R18 ;  /* 0x000ea81201007387 */ /* 0x0003e80000100a00 */
[----:B0-----:R-:W1:Y:S04]  /*9e240*/  LDL.LU.64 R16, [R1+0x8358] ;  /* 0x0083580001107983 */ /* 0x001e680000300a00 */
[----:B------:R-:W-:Y:S01]  /*9e250*/  STL.64 [R1+0x8260], R12 ;  /* 0x0082600c01007387 */ /* 0x000fe20000100a00 */
[----:B-1----:R-:W-:Y:S03]  /*9e260*/  HMMA.16816.F32.BF16 R16, R4, R16, R20 ;  /* 0x000000100410723c */ /* 0x002fe60000041814 */
[----:B------:R-:W3:-:S15]  /*9e270*/  LDL.LU.64 R20, [R1+0x8350] ;  /* 0x0083500001147983 */ /* 0x000ede0000300a00 */
[----:B------:R-:W-:-:S05]  /*9e280*/  NOP ;  /* 0x0000000000007918 */ /* 0x000fca0000000000 */
[----:B------:R0:W-:Y:S04]  /*9e290*/  STL.64 [R1+0xe90], R16 ;  /* 0x000e901001007387 */ /* 0x0001e80000100a00 */
[----:B------:R1:W-:Y:S04]  /*9e2a0*/  STL.64 [R1+0xe98], R18 ;  /* 0x000e981201007387 */ /* 0x0003e80000100a00 */
[----:B0-----:R-:W4:Y:S04]  /*9e2b0*/  LDL.LU R16, [R1+0xe40] ;  /* 0x000e400001107983 */ /* 0x001f280000300800 */
[----:B------:R-:W4:Y:S04]  /*9e2c0*/  LDL.LU R17, [R1+0xe44] ;  /* 0x000e440001117983 */ /* 0x000f280000300800 */
[----:B-1----:R-:W4:Y:S04]  /*9e2d0*/  LDL.LU R18, [R1+0xe48] ;  /* 0x000e480001127983 */ /* 0x002f280000300800 */
[----:B------:R-:W4:Y:S01]  /*9e2e0*/  LDL.LU R19, [R1+0xe4c] ;  /* 0x000e4c0001137983 */ /* 0x000f220000300800 */
[----:B---3--:R-:W-:Y:S03]  /*9e2f0*/  HMMA.16816.F32.BF16 R20, R4, R20, R24 ;  /* 0x000000140414723c */ /* 0x008fe60000041818 */
[----:B------:R-:W3:-:S15]  /*9e300*/  LDL.LU.64 R24, [R1+0x8348] ;  /* 0x0083480001187983 */ /* 0x000ede0000300a00 */
[----:B------:R-:W-:-:S05]  /*9e310*/  NOP ;  /* 0x0000000000007918 */ /* 0x000fca0000000000 */
        /* <DEDUP_REMOVED lines=12> */
[----:B------:R-:W-:Y:S01]  /*9e3e0*/  STL [R1+0x8258], R23 ;  /* 0x0082581701007387 */ /* 0x000fe20000100800 */
[----:B------:R-:W-:Y:S02]  /*9e3f0*/  IMAD.MOV.U32 R12, RZ, RZ, R15 ;  /* 0x000000ffff0c7224 */ /* 0x000fe400078e000f */
[----:B------:R-:W-:Y:S01]  /*9e400*/  IMAD.MOV.U32 R13, RZ, RZ, R14 ;  /* 0x000000ffff0d7224 */ /* 0x000fe200078e000e */
[----:B--2---:R-:W-:Y:S01]  /*9e410*/  HMMA.16816.F32.BF16 R24, R4, R24, R8 ;  /* 0x000000180418723c */ /* 0x004fe20000041808 */
[----:B------:R-:W2:Y:S04]  /*9e420*/  LDL.LU.64 R10, [R1+0x8320] ;  /* 0x00832000010a7983 */ /* 0x000ea80000300a00 */
[----:B------:R-:W2:-:S15]  /*9e430*/  LDL.LU.64 R8, [R1+0x8318] ;  /* 0x0083180001087983 */ /* 0x000e9e0000300a00 */
[----:B------:R-:W-:-:S03]  /*9e440*/  NOP ;  /* 0x0000000000007918 */ /* 0x000fc60000000000 */
[----:B------:R-:W-:Y:S04]  /*9e450*/  STL.64 [R1+0xe60], R24 ;  /* 0x000e601801007387 */ /* 0x000fe80000100a00 */
[----:B------:R0:W-:Y:S04]  /*9e460*/  STL.64 [R1+0xe68], R26 ;  /* 0x000e681a01007387 */ /* 0x0001e80000100a00 */
[----:B0-----:R-:W4:Y:S04]  /*9e470*/  LDL.LU.64 R26, [R1+0x8310] ;  /* 0x00831000011a7983 */ /* 0x001f280000300a00 */
[----:B------:R-:W3:Y:S04]  /*9e480*/  LDL.LU.64 R24, [R1+0x8308] ;  /* 0x0083080001187983 */ /* 0x000ee80000300a00 */
[----:B------:R0:W-:Y:S04]  /*9e490*/  STL.64 [R1+0x8270], R12 ;  /* 0x0082700c01007387 */ /* 0x0001e80000100a00 */
[----:B0-----:R-:W2:Y:S04]  /*9e4a0*/  LDL.64 R12, [R1+0x240] ;  /* 0x00024000010c7983 */ /* 0x001ea80000100a00 */
[----:B--2---:R0:W-:Y:S04]  /*9e4b0*/  STL.64 [R1+0x8280], R12 ;  /* 0x0082800c01007387 */ /* 0x0041e80000100a00 */
[----:B0-----:R-:W2:Y:S04]  /*9e4c0*/  LDL.LU R12, [R1+0xba0] ;  /* 0x000ba000010c7983 */ /* 0x001ea80000300800 */
[----:B------:R-:W2:Y:S04]  /*9e4d0*/  LDL.LU R13, [R1+0xba4] ;  /* 0x000ba400010d7983 */ /* 0x000ea80000300800 */
[----:B------:R-:W4:Y:S04]  /*9e4e0*/  LDL.LU R14, [R1+0xba8] ;  /* 0x000ba800010e7983 */ /* 0x000f280000300800 */
[----:B------:R-:W4:Y:S04]  /*9e4f0*/  LDL.LU R15, [R1+0xbac] ;  /* 0x000bac00010f7983 */ /* 0x000f280000300800 */
[----:B----4-:R-:W-:Y:S04]  /*9e500*/  STL.64 [R1+0x8290], R14 ;  /* 0x0082900e01007387 */ /* 0x010fe80000100a00 */
[----:B--2---:R0:W-:Y:S02]  /*9e510*/  STL.64 [R1+0x8288], R12 ;  /* 0x0082880c01007387 */ /* 0x0041e40000100a00 */
[----:B0-----:R-:W-:-:S02]  /*9e520*/  IMAD.MOV.U32 R12, RZ, RZ, R27 ;  /* 0x000000ffff0c7224 */ /* 0x001fc400078e001b */
[----:B------:R-:W-:-:S05]  /*9e530*/  IMAD.MOV.U32 R13, RZ, RZ, R26 ;  /* 0x000000ffff0d7224 */ /* 0x000fca00078e001a */
[----:B------:R0:W-:Y:S04]  /*9e540*/  STL.64 [R1+0x82a8], R12 ;  /* 0x0082a80c01007387 */ /* 0x0001e80000100a00 */
[----:B0-----:R-:W2:Y:S02]  /*9e550*/  LDL.64 R12, [R1+0x1d0] ;  /* 0x0001d000010c7983 */ /* 0x001ea40000100a00 */
[----:B--2---:R-:W-:-:S15]  /*9e560*/  HMMA.16816.F32.BF16 R8, R4, R12, R8 ;  /* 0x0000000c0408723c */ /* 0x004fde0000041808 */
[----:B------:R-:W-:-:S08]  /*9e570*/  NOP ;  /* 0x0000000000007918 */ /* 0x000fd00000000000 */
[----:B------:R0:W-:Y:S04]  /*9e580*/  STL.64 [R1+0xe50], R8 ;  /* 0x000e500801007387 */ /* 0x0001e80000100a00 */
[----:B------:R-:W-:Y:S04]  /*9e590*/  STL.64 [R1+0xe58], R10 ;  /* 0x000e580a01007387 */ /* 0x000fe80000100a00 */
[----:B0-----:R-:W2:Y:S01]  /*9e5a0*/  LDL.LU.64 R8, [R1+0x8300] ;  /* 0x0083000001087983 */ /* 0x001ea20000300a00 */
[----:B------:R-:W-:Y:S02]  /*9e5b0*/  IMAD.MOV.U32 R27, RZ, RZ, R12 ;  /* 0x000000ffff1b7224 */ /* 0x000fe400078e000c */
[----:B------:R-:W-:-:S02]  /*9e5c0*/  IMAD.MOV.U32 R26, RZ, RZ, R13 ;  /* 0x000000ffff1a7224 */ /* 0x000fc400078e000d */
[----:B------:R-:W-:Y:S02]  /*9e5d0*/  IMAD.MOV.U32 R12, RZ, RZ, R2 ;  /* 0x000000ffff0c7224 */ /* 0x000fe400078e0002 */
[----:B------:R-:W-:-:S05]  /*9e5e0*/  IMAD.MOV.U32 R13, RZ, RZ, R0 ;  /* 0x000000ffff0d7224 */ /* 0x000fca00078e0000 */
        /* <DEDUP_REMOVED lines=9> */
[----:B0-----:R-:W4:Y:S01]  /*9e680*/  LDL.LU.64 R16, [R1+0x82f8] ;  /* 0x0082f80001107983 */ /* 0x001f220000300a00 */
[----:B------:R-:W-:Y:S02]  /*9e690*/  IMAD.MOV.U32 R23, RZ, RZ, R8 ;  /* 0x000000ffff177224 */ /* 0x000fe400078e0008 */
[----:B------:R-:W-:Y:S01]  /*9e6a0*/  IMAD.MOV.U32 R28, RZ, RZ, R9 ;  /* 0x000000ffff1c7224 */ /* 0x000fe200078e0009 */
[----:B------:R-:W2:Y:S04]  /*9e6b0*/  LDL.LU.64 R10, [R1+0x82f0] ;  /* 0x0082f000010a7983 */ /* 0x000ea80000300a00 */
[----:B------:R-:W2:Y:S04]  /*9e6c0*/  LDL.LU.64 R8, [R1+0x82e8] ;  /* 0x0082e80001087983 */ /* 0x000ea80000300a00 */
[----:B------:R-:W-:Y:S04]  /*9e6d0*/  STL.64 [R1+0x82e0], R22 ;  /* 0x0082e01601007387 */ /* 0x000fe80000100a00 */
[----:B---3--:R0:W-:Y:S04]  /*9e6e0*/  STL.64 [R1+0x82d8], R20 ;  /* 0x0082d81401007387 */ /* 0x0081e80000100a00 */
[----:B0-----:R-:W2:Y:S04]  /*9e6f0*/  LDL.LU R20, [R1+0x3c0] ;  /* 0x0003c00001147983 */ /* 0x001ea80000300800 */
[----:B------:R-:W2:Y:S04]  /*9e700*/  LDL.LU R21, [R1+0x3c4] ;  /* 0x0003c40001157983 */ /* 0x000ea80000300800 */
[----:B------:R-:W2:Y:S04]  /*9e710*/  LDL.LU R22, [R1+0x3c8] ;  /* 0x0003c80001167983 */ /* 0x000ea80000300800 */
[----:B------:R-:W2:Y:S01]  /*9e720*/  LDL.LU R23, [R1+0x3cc] ;  /* 0x0003cc0001177983 */ /* 0x000ea20000300800 */
[----:B----4-:R-:W-:Y:S03]  /*9e730*/  HMMA.16816.F32.BF16 R12, R4, R16, R12 ;  /* 0x00000010040c723c */ /* 0x010fe6000004180c */
[----:B------:R-:W3:-:S15]  /*9e740*/  LDL.LU R4, [R1+0x3b0] ;  /* 0x0003b00001047983 */ /* 0x000ede0000300800 */
[----:B------:R-:W-:-:S05]  /*9e750*/  NOP ;  /* 0x0000000000007918 */ /* 0x000fca0000000000 */
[----:B------:R0:W-:Y:S04]  /*9e760*/  STL.64 [R1+0x450], R12 ;  /* 0x0004500c01007387 */ /* 0x0001e80000100a00 */
[----:B------:R-:W-:Y:S04]  /*9e770*/  STL.64 [R1+0x458], R14 ;  /* 0x0004580e01007387 */ /* 0x000fe80000100a00 */
[----:B------:R-:W3:Y:S04]  /*9e780*/  LDL.LU R5, [R1+0x3b4] ;  /* 0x0003b40001057983 */ /* 0x000ee80000300800 */
[----:B------:R-:W3:Y:S04]  /*9e790*/  LDL.LU R6, [R1+0x3b8] ;  /* 0x0003b80001067983 */ /* 0x000ee80000300800 */
[----:B------:R-:W3:Y:S04]  /*9e7a0*/  LDL.LU R7, [R1+0x3bc] ;  /* 0x0003bc0001077983 */ /* 0x000ee80000300800 */
[----:B0-----:R-:W4:Y:S04]  /*9e7b0*/  LDL.64 R12, [R1] ;  /* 0x00000000010c7983 */ /* 0x001f280000100a00 */
        /* <DEDUP_REMOVED lines=27> */
[----:B------:R-:W2:Y:S04]  /*9e970*/  LDL.LU.64 R20, [R1+0x82d8] ;  /* 0x0082d80001147983 */ /* 0x000ea80000300a00 */
[----:B------:R0:W-:Y:S04]  /*9e980*/  STL.64 [R1+0x8250], R24 ;  /* 0x0082501801007387 */ /* 0x0001e80000100a00 */
[----:B------:R1:W-:Y:S04]  /*9e990*/  STL.64 [R1+0x8268], R26 ;  /* 0x0082681a01007387 */ /* 0x0003e80000100a00 */
[----:B0-----:R-:W3:Y:S04]  /*9e9a0*/  LDL.LU R24, [R1+0xb80] ;  /* 0x000b800001187983 */ /* 0x001ee80000300800 */
[----:B------:R-:W3:Y:S04]  /*9e9b0*/  LDL.LU R25, [R1+0xb84] ;  /* 0x000b840001197983 */ /* 0x000ee80000300800 */
[----:B-1----:R-:W3:Y:S04]  /*9e9c0*/  LDL.LU R26, [R1+0xb88] ;  /* 0x000b8800011a7983 */ /* 0x002ee80000300800 */
[----:B------:R-:W3:Y:S01]  /*9e9d0*/  LDL.LU R27, [R1+0xb8c] ;  /* 0x000b8c00011b7983 */ /* 0x000ee20000300800 */
[----:B----4-:R-:W-:Y:S01]  /*9e9e0*/  MOV R2, R12 ;  /* 0x0000000c00027202 */ /* 0x010fe20000000f00 */
[----:B------:R-:W-:Y:S01]  /*9e9f0*/  IMAD.MOV.U32 R0, RZ, RZ, R13 ;  /* 0x000000ffff007224 */ /* 0x000fe200078e000d */
        /* <DEDUP_REMOVED lines=9> */
[----:B0-----:R-:W2:-:S12]  /*9ea90*/  LDL.64 R4, [R1+0x250] ;  /* 0x0002500001047983 */ /* 0x001e980000100a00 */
        /* <DEDUP_REMOVED lines=23> */
[----:B------:R-:W-:Y:S04]  /*9ec10*/  STL.64 [R1+0xba8], R14 ;  /* 0x000ba80e01007387 */ /* 0x000fe80000100a00 */
[----:B0-----:R-:W4:Y:S04]  /*9ec20*/  LDL.LU.64 R12, [R1+0x8280] ;  /* 0x00828000010c7983 */ /* 0x001f280000300a00 */
[----:B------:R0:W-:Y:S04]  /*9ec30*/  STL.64 [R1+0x8188], R4 ;  /* 0x0081880401007387 */ /* 0x0001e80000100a00 */
[----:B0-----:R-:W2:Y:S04]  /*9ec40*/  LDL.LU R4, [R1+0xb70] ;  /* 0x000b700001047983 */ /* 0x001ea80000300800 */
[----:B------:R-:W2:Y:S04]  /*9ec50*/  LDL.LU R5, [R1+0xb74] ;  /* 0x000b740001057983 */ /* 0x000ea80000300800 */
[----:B------:R-:W2:Y:S04]  /*9ec60*/  LDL.LU R6, [R1+0xb78] ;  /* 0x000b780001067983 */ /* 0x000ea80000300800 */
[----:B------:R-:W2:Y:S01]  /*9ec70*/  LDL.LU R7, [R1+0xb7c] ;  /* 0x000b7c0001077983 */ /* 0x000ea20000300800 */
[----:B----4-:R-:W-:Y:S06]  /*9ec80*/  HMMA.16816.F32.BF16 R16, R8, R12, R16 ;  /* 0x0000000c0810723c */ /* 0x010fec0000041810 */
[----:B------:R-:W-:-:S15]  /*9ec90*/  IMAD.MOV.U32 R3, RZ, RZ, R13 ;  /* 0x000000ffff037224 */ /* 0x000fde00078e000d */
[----:B------:R-:W-:-:S02]  /*9eca0*/  NOP ;  /* 0x0000000000007918 */ /* 0x000fc40000000000 */
[----:B------:R0:W-:Y:S04]  /*9ecb0*/  STL.64 [R1+0xb90], R16 ;  /* 0x000b901001007387 */ /* 0x0001e80000100a00 */
[----:B------:R1:W-:Y:S04]  /*9ecc0*/  STL.64 [R1+0xb98], R18 ;  /* 0x000b981201007387 */ /* 0x0003e80000100a00 */
[----:B0-----:R-:W4:Y:S01]  /*9ecd0*/  LDL.LU.64 R16, [R1+0x8278] ;  /* 0x0082780001107983 */ /* 0x001f220000300a00 */
[----:B-1----:R-:W-:-:S03]  /*9ece0*/  IMAD.MOV.U32 R18, RZ, RZ, R12 ;  /* 0x000000ffff127224 */ /* 0x002fc600078e000c */
[----:B------:R-:W3:Y:S04]  /*9ecf0*/  LDL.LU.64 R12, [R1+0x8270] ;  /* 0x00827000010c7983 */ /* 0x000ee80000300a00 */
[----:B------:R-:W-:Y:S04]  /*9ed00*/  STL [R1+0x817c], R3 ;  /* 0x00817c0301007387 */ /* 0x000fe80000100800 */
[----:B------:R-:W-:Y:S01]  /*9ed10*/  STL [R1+0x8178], R18 ;  /* 0x0081781201007387 */ /* 0x000fe20000100800 */
[----:B---3--:R-:W-:Y:S03]  /*9ed20*/  HMMA.16816.F32.BF16 R12, R8, R12, R24 ;  /* 0x0000000c080c723c */ /* 0x008fe60000041818 */
        /* <DEDUP_REMOVED lines=15> */
[----:B--2---:R0:W-:Y:S02]  /*9ee20*/  STL.64 [R1+0x81d8], R12 ;  /* 0x0081d80c01007387 */ /* 0x0041e40000100a00 */
[----:B0-----:R-:W-:-:S02]  /*9ee30*/  IMAD.MOV.U32 R12, RZ, RZ, R23 ;  /* 0x000000ffff0c7224 */ /* 0x001fc400078e0017 */
[----:B------:R-:W-:Y:S01]  /*9ee40*/  IMAD.MOV.U32 R13, RZ, RZ, R28 ;  /* 0x000000ffff0d7224 */ /* 0x000fe200078e001c */
[----:B------:R-:W2:Y:S04]  /*9ee50*/  LDL.LU R23, [R1+0x8258] ;  /* 0x0082580001177983 */ /* 0x000ea80000300800 */
[----:B------:R3:W-:Y:S02]  /*9ee60*/  STL.64 [R1+0x81f0], R12 ;  /* 0x0081f00c01007387 */ /* 0x0007e40000100a00 */
[----:B---3--:R-:W-:Y:S02]  /*9ee70*/  IMAD.MOV.U32 R12, RZ, RZ, R27 ;  /* 0x000000ffff0c7224 */ /* 0x008fe400078e001b */
[----:B------:R-:W-:-:S05]  /*9ee80*/  IMAD.MOV.U32 R13, RZ, RZ, R26 ;  /* 0x000000ffff0d7224 */ /* 0x000fca00078e001a */
[----:B------:R0:W-:Y:S04]  /*9ee90*/  STL.64 [R1+0x8208], R12 ;  /* 0x0082080c01007387 */ /* 0x0001e80000100a00 */
[----:B------:R-:W3:Y:S04]  /*9eea0*/  LDL.LU R4, [R1+0x850] ;  /* 0x0008500001047983 */ /* 0x000ee80000300800 */
[----:B------:R-:W3:Y:S04]  /*9eeb0*/  LDL.LU R5, [R1+0x854] ;  /* 0x0008540001057983 */ /* 0x000ee80000300800 */
[----:B------:R-:W4:Y:S04]  /*9eec0*/  LDL.LU R6, [R1+0x858] ;  /* 0x0008580001067983 */ /* 0x000f280000300800 */
[----:B------:R-:W4:Y:S04]  /*9eed0*/  LDL.LU R7, [R1+0x85c] ;  /* 0x00085c0001077983 */ /* 0x000f280000300800 */
[----:B0-----:R-:W2:Y:S04]  /*9eee0*/  LDL.64 R12, [R1+0x1e0] ;  /* 0x0001e000010c7983 */ /* 0x001ea80000100a00 */
[----:B--2---:R0:W-:Y:S02]  /*9eef0*/  STL.64 [R1+0x8220], R12 ;  /* 0x0082200c01007387 */ /* 0x0041e40000100a00 */
[----:B0-----:R-:W-:-:S02]  /*9ef00*/  IMAD.MOV.U32 R12, RZ, RZ, R23 ;  /* 0x000000ffff0c7224 */ /* 0x001fc400078e0017 */
[----:B------:R-:W-:-:S05]  /*9ef10*/  IMAD.MOV.U32 R13, RZ, RZ, R22 ;  /* 0x000000ffff0d7224 */ /* 0x000fca00078e0016 */
[----:B------:R-:W-:Y:S04]  /*9ef20*/  STL.64 [R1+0x8238], R12 ;  /* 0x0082380c01007387 */ /* 0x000fe80000100a00 */
[----:B----4-:R-:W-:Y:S04]  /*9ef30*/  STL.64 [R1+0x8198], R6 ;  /* 0x0081980601007387 */ /* 0x010fe80000100a00 */
[----:B---3--:R0:W-:Y:S04]  /*9ef40*/  STL.64 [R1+0x8190], R4 ;  /* 0x0081900401007387 */ /* 0x0081e80000100a00 */
[----:B0-----:R-:W2:Y:S04]  /*9ef50*/  LDL.64 R4, [R1+0x270] ;  /* 0x0002700001047983 */ /* 0x001ea80000100a00 */
[----:B--2---:R0:W-:Y:S04]  /*9ef60*/  STL.64 [R1+0x81a8], R4 ;  /* 0x0081a80401007387 */ /* 0x0041e80000100a00 */
[----:B------:R-:W2:Y:S04]  /*9ef70*/  LDL.LU R24, [R1+0xb60] ;  /* 0x000b600001187983 */ /* 0x000ea80000300800 */
[----:B------:R-:W2:Y:S04]  /*9ef80*/  LDL.LU R25, [R1+0xb64] ;  /* 0x000b640001197983 */ /* 0x000ea80000300800 */
[----:B------:R-:W2:Y:S04]  /*9ef90*/  LDL.LU R26, [R1+0xb68] ;  /* 0x000b6800011a7983 */ /* 0x000ea80000300800 */
[----:B------:R-:W2:Y:S04]  /*9efa0*/  LDL.LU R27, [R1+0xb6c] ;  /* 0x000b6c00011b7983 */ /* 0x000ea80000300800 */
[----:B------:R-:W2:Y:S04]  /*9efb0*/  LDL.64 R20, [R1+0x210] ;  /* 0x0002100001147983 */ /* 0x000ea80000100a00 */
[----:B------:R-:W3:Y:S01]  /*9efc0*/  LDL.64 R12, [R1+0x200] ;  /* 0x00020000010c7983 */ /* 0x000ee20000100a00 */
[----:B0-----:R-:W-:-:S02]  /*9efd0*/  IMAD.MOV.U32 R4, RZ, RZ, R2 ;  /* 0x000000ffff047224 */ /* 0x001fc400078e0002 */
[----:B------:R-:W-:-:S05]  /*9efe0*/  IMAD.MOV.U32 R5, RZ, RZ, R0 ;  /* 0x000000ffff057224 */ /* 0x000fca00078e0000 */
        /* <DEDUP_REMOVED lines=34> */
[----:B---3--:R-:W-:Y:S01]  /*9f210*/  IMAD.MOV.U32 R3, RZ, RZ, R12 ;  /* 0x000000ffff037224 */ /* 0x008fe200078e000c */
[----:B------:R-:W-:-:S02]  /*9f220*/  MOV R18, R13 ;  /* 0x0000000d00127202 */ /* 0x000fc40000000f00 */
[----:B0-----:R-:W3:Y:S01]  /*9f230*/  LDL.LU.64 R24, [R1+0x8250] ;  /* 0x0082500001187983 */ /* 0x001ee20000300a00 */
[----:B-1----:R-:W-:Y:S02]  /*9f240*/  IMAD.MOV.U32 R27, RZ, RZ, R20 ;  /* 0x000000ffff1b7224 */ /* 0x002fe400078e0014 */
[----:B------:R-:W-:Y:S01]  /*9f250*/  IMAD.MOV.U32 R26, RZ, RZ, R21 ;  /* 0x000000ffff1a7224 */ /* 0x000fe200078e0015 */
[----:B------:R-:W3:Y:S04]  /*9f260*/  LDL.LU R20, [R1+0x320] ;  /* 0x0003200001147983 */ /* 0x000ee80000300800 */
        /* <DEDUP_REMOVED lines=50> */
[----:B------:R1:W-:Y:S04]  /*9f590*/  STL.64 [R1+0x81a0], R18 ;  /* 0x0081a01201007387 */ /* 0x0003e80000100a00 */
[----:B0-----:R-:W2:Y:S04]  /*9f5a0*/  LDL.LU R16, [R1+0x860] ;  /* 0x0008600001107983 */ /* 0x001ea80000300800 */
[----:B------:R-:W2:Y:S04]  /*9f5b0*/  LDL.LU R17, [R1+0x864] ;  /* 0x0008640001117983 */ /* 0x000ea80000300800 */
[----:B-1----:R-:W4:Y:S04]  /*9f5c0*/  LDL.LU R18, [R1+0x868] ;  /* 0x0008680001127983 */ /* 0x002f280000300800 */
        /* <DEDUP_REMOVED lines=20> */
[----:B---3--:R-:W-:-:S15]  /*9f710*/  HMMA.16816.F32.BF16 R8, R12, R20, R8 ;  /* 0x000000140c08723c */ /* 0x008fde0000041808 */
[----:B------:R-:W-:-:S08]  /*9f720*/  NOP ;  /* 0x0000000000007918 */ /* 0x000fd00000000000 */
[----:B------:R-:W-:Y:S04]  /*9f730*/  STL.64 [R1+0x310], R8 ;  /* 0x0003100801007387 */ /* 0x000fe80000100a00 */
[----:B------:R-:W-:Y:S04]  /*9f740*/  STL.64 [R1+0x318], R10 ;  /* 0x0003180a01007387 */ /* 0x000fe80000100a00 */
[----:B------:R-:W0:Y:S01]  /*9f750*/  LDSM.16.MT88.4 R8, [R28+UR4+0x8000] ;  /* 0x008000041c08783b */ /* 0x000e220008004200 */
[C---:B--2---:R-:W-:Y:S03]  /*9f760*/  HMMA.16816.F32.BF16 R4, R12.reuse, R4, R16 ;  /* 0x000000040c04723c */ /* 0x044fe60000041810 */
[----:B0-----:R-:W-:Y:S04]  /*9f770*/  STL.64 [R1+0x7f80], R10 ;  /* 0x007f800a01007387 */ /* 0x001fe80000100a00 */
[----:B------:R0:W-:Y:S04]  /*9f780*/  STL.64 [R1+0x7f78], R8 ;  /* 0x007f780801007387 */ /* 0x0001e80000100a00 */
[----:B0-----:R-:W2:Y:S04]  /*9f790*/  LDL.64 R8, [R1+0x260] ;  /* 0x0002600001087983 */ /* 0x001ea80000100a00 */
[----:B------:R-:W3:Y:S04]  /*9f7a0*/  LDL.LU.64 R18, [R1+0x81b8] ;  /* 0x0081b80001127983 */ /* 0x000ee80000300a00 */
[----:B------:R-:W3:Y:S04]  /*9f7b0*/  LDL.LU.64 R16, [R1+0x81b0] ;  /* 0x0081b00001107983 */ /* 0x000ee80000300a00 */
        /* <DEDUP_REMOVED lines=10> */
[----:B------:R-:W2:Y:S02]  /*9f860*/  LDL.LU.64 R4, [R1+0x8190] ;  /* 0x0081900001047983 */ /* 0x000ea40000300a00 */
[----:B--2---:R-:W-:-:S15]  /*9f870*/  HMMA.16816.F32.BF16 R4, R12, R8, R4 ;  /* 0x000000080c04723c */ /* 0x004fde0000041804 */
[----:B------:R-:W-:-:S08]  /*9f880*/  NOP ;  /* 0x0000000000007918 */ /* 0x000fd00000000000 */
[----:B------:R0:W-:Y:S04]  /*9f890*/  STL.64 [R1+0x850], R4 ;  /* 0x0008500401007387 */ /* 0x0001e80000100a00 */
[----:B------:R-:W-:Y:S04]  /*9f8a0*/  STL.64 [R1+0x858], R6 ;  /* 0x0008580601007387 */ /* 0x000fe80000100a00 */
[----:B0-----:R-:W2:Y:S04]  /*9f8b0*/  LDL.LU.64 R4, [R1+0x8188] ;  /* 0x0081880001047983 */ /* 0x001ea80000300a00 */
[----:B------:R0:W-:Y:S04]  /*9f8c0*/  STL.64 [R1+0x8070], R8 ;  /* 0x0080700801007387 */ /* 0x0001e80000100a00 */
[----:B0-----:R-:W2:Y:S04]  /*9f8d0*/  LDL.LU R8, [R1+0x840] ;  /* 0x0008400001087983 */ /* 0x001ea80000300800 */
[----:B------:R-:W2:Y:S04]  /*9f8e0*/  LDL.LU R9, [R1+0x844] ;  /* 0x0008440001097983 */ /* 0x000ea80000300800 */
[----:B------:R-:W2:Y:S04]  /*9f8f0*/  LDL.LU R10, [R1+0x848] ;  /* 0x00084800010a7983 */ /* 0x000ea80000300800 */
[----:B------:R-:W2:Y:S02]  /*9f900*/  LDL.LU R11, [R1+0x84c] ;  /* 0x00084c00010b7983 */ /* 0x000ea40000300800 */
[----:B--2---:R-:W-:-:S15]  /*9f910*/  HMMA.16816.F32.BF16 R8, R12, R4, R8 ;  /* 0x000000040c08723c */ /* 0x004fde0000041808 */
[----:B------:R-:W-:-:S08]  /*9f920*/  NOP ;  /* 0x0000000000007918 */ /* 0x000fd00000000000 */
[----:B------:R-:W-:Y:S04]  /*9f930*/  STL.64 [R1+0x840], R8 ;  /* 0x0008400801007387 */ /* 0x000fe80000100a00 */
[----:B------:R-:W-:Y:S04]  /*9f940*/  STL.64 [R1+0x848], R10 ;  /* 0x0008480a01007387 */ /* 0x000fe80000100a00 */
[----:B------:R-:W2:Y:S01]  /*9f950*/  LDL.64 R16, [R1+0x1c0] ;  /* 0x0001c00001107983 */ /* 0x000ea20000100a00 */
[----:B------:R-:W-:Y:S02]  /*9f960*/  IMAD.MOV.U32 R23, RZ, RZ, R4 ;  /* 0x000000ffff177224 */ /* 0x000fe400078e0004 */
[----:B------:R-:W-:Y:S01]  /*9f970*/  IMAD.MOV.U32 R22, RZ, RZ, R5 ;  /* 0x000000ffff167224 */ /* 0x000fe200078e0005 */
[----:B--2---:R0:W-:Y:S04]  /*9f980*/  STL.64 [R1+0x80d0], R16 ;  /* 0x0080d01001007387 */ /* 0x0041e80000100a00 */
[----:B------:R-:W2:Y:S04]  /*9f990*/  LDL.LU R4, [R1+0x300] ;  /* 0x0003000001047983 */ /* 0x000ea80000300800 */
[----:B------:R-:W2:Y:S04]  /*9f9a0*/  LDL.LU R5, [R1+0x304] ;  /* 0x0003040001057983 */ /* 0x000ea80000300800 */
[----:B------:R-:W4:Y:S04]  /*9f9b0*/  LDL.LU R6, [R1+0x308] ;  /* 0x0003080001067983 */ /* 0x000f280000300800 */
[----:B------:R-:W4:Y:S04]  /*9f9c0*/  LDL.LU R7, [R1+0x30c] ;  /* 0x00030c0001077983 */ /* 0x000f280000300800 */
[----:B0-----:R-:W3:Y:S04]  /*9f9d0*/  LDL.64 R16, [R1+0x1d0] ;  /* 0x0001d00001107983 */ /* 0x001ee80000100a00 */
[----:B---3--:R-:W-:Y:S04]  /*9f9e0*/  STL.64 [R1+0x80e8], R16 ;  /* 0x0080e81001007387 */ /* 0x008fe80000100a00 */
[----:B----4-:R-:W-:Y:S04]  /*9f9f0*/  STL.64 [R1+0x80c8], R6 ;  /* 0x0080c80601007387 */ /* 0x010fe80000100a00 */
[----:B--2---:R0:W-:Y:S04]  /*9fa00*/  STL.64 [R1+0x80c0], R4 ;  /* 0x0080c00401007387 */ /* 0x0041e80000100a00 */
[----:B0-----:R-:W2:Y:S04]  /*9fa10*/  LDL.LU R4, [R1+0x7b0] ;  /* 0x0007b00001047983 */ /* 0x001ea80000300800 */
[----:B------:R-:W2:Y:S04]  /*9fa20*/  LDL.LU R5, [R1+0x7b4] ;  /* 0x0007b40001057983 */ /* 0x000ea80000300800 */
[----:B------:R-:W3:Y:S04]  /*9fa30*/  LDL.LU R6, [R1+0x7b8] ;  /* 0x0007b80001067983 */ /* 0x000ee80000300800 */
[----:B------:R-:W3:Y:S04]  /*9fa40*/  LDL.LU R7, [R1+0x7bc] ;  /* 0x0007bc0001077983 */ /* 0x000ee80000300800 */
[----:B------:R-:W4:Y:S01]  /*9fa50*/  LDL.64 R24, [R1+0x1f0] ;  /* 0x0001f00001187983 */ /* 0x000f220000100a00 */
[----:B------:R-:W-:-:S02]  /*9fa60*/  IMAD.MOV.U32 R16, RZ, RZ, R19 ;  /* 0x000000ffff107224 */ /* 0x000fc400078e0013 */
[----:B------:R-:W-:Y:S02]  /*9fa70*/  IMAD.MOV.U32 R17, RZ, RZ, R29 ;  /* 0x000000ffff117224 */ /* 0x000fe400078e001d */
[----:B------:R-:W-:Y:S02]  /*9fa80*/  IMAD.MOV.U32 R8, RZ, RZ, R27 ;  /* 0x000000ffff087224 */ /* 0x000fe400078e001b */
[----:B------:R-:W-:Y:S01]  /*9fa90*/  IMAD.MOV.U32 R9, RZ, RZ, R26 ;  /* 0x000000ffff097224 */ /* 0x000fe200078e001a */
[----:B----4-:R0:W-:Y:S04]  /*9faa0*/  STL.64 [R1+0x8110], R24 ;  /* 0x0081101801007387 */ /* 0x0101e80000100a00 */
[----:B------:R-:W4:Y:S04]  /*9fab0*/  LDL.LU R19, [R1+0x8184] ;  /* 0x0081840001137983 */ /* 0x000f280000300800 */
[----:B------:R-:W2:Y:S01]  /*9fac0*/  LDL.LU R29, [R1+0x8180] ;  /* 0x00818000011d7983 */ /* 0x000ea20000300800 */
[----:B0-----:R-:W-:-:S02]  /*9fad0*/  IMAD.MOV.U32 R24, RZ, RZ, R3 ;  /* 0x000000ffff187224 */ /* 0x001fc400078e0003 */
[----:B------:R-:W-:Y:S01]  /*9fae0*/  IMAD.MOV.U32 R25, RZ, RZ, R18 ;  /* 0x000000ffff197224 */ /* 0x000fe200078e0012 */
[----:B------:R-:W3:Y:S04]  /*9faf0*/  LDL.LU R3, [R1+0x817c] ;  /* 0x00817c0001037983 */ /* 0x000ee80000300800 */
[----:B------:R-:W3:Y:S04]  /*9fb00*/  LDL.LU R18, [R1+0x8178] ;  /* 0x0081780001127983 */ /* 0x000ee80000300800 */
[----:B------:R0:W-:Y:S04]  /*9fb10*/  STL.64 [R1+0x8128], R24 ;  /* 0x0081281801007387 */ /* 0x0001e80000100a00 */
[----:B------:R4:W-:Y:S04]  /*9fb20*/  STL.64 [R1+0x8130], R8 ;  /* 0x0081300801007387 */ /* 0x0009e80000100a00 */
        /* <DEDUP_REMOVED lines=8> */
[----:B------:R0:W-:Y:S04]  /*9fbb0*/  STL.64 [R1+0x8148], R8 ;  /* 0x0081480801007387 */ /* 0x0001e80000100a00 */
[----:B0-----:R-:W2:Y:S04]  /*9fbc0*/  LDL.64 R8, [R1+0x230] ;  /* 0x0002300001087983 */ /* 0x001ea80000100a00 */
[----:B--2---:R-:W-:Y:S04]  /*9fbd0*/  STL.64 [R1+0x8160], R8 ;  /* 0x0081600801007387 */ /* 0x004fe80000100a00 */
        /* <DEDUP_REMOVED lines=10> */
[----:B------:R-:W-:-:S03]  /*9fc80*/  MOV R8, R18 ;  /* 0x0000001200087202 */ /* 0x000fc60000000f00 */
[----:B---3--:R-:W-:Y:S04]  /*9fc90*/  STL.64 [R1+0x8170], R26 ;  /* 0x0081701a01007387 */ /* 0x008fe80000100a00 */
[----:B--2---:R0:W-:Y:S04]  /*9fca0*/  STL.64 [R1+0x8168], R24 ;  /* 0x0081681801007387 */ /* 0x0041e80000100a00 */
[----:B0-----:R-:W2:Y:S04]  /*9fcb0*/  LDL.LU R24, [R1+0x830] ;  /* 0x0008300001187983 */ /* 0x001ea80000300800 */
[----:B------:R-:W2:Y:S04]  /*9fcc0*/  LDL.LU R25, [R1+0x834] ;  /* 0x0008340001197983 */ /* 0x000ea80000300800 */
[----:B------:R-:W2:Y:S04]  /*9fcd0*/  LDL.LU R26, [R1+0x838] ;  /* 0x00083800011a7983 */ /* 0x000ea80000300800 */
[----:B------:R-:W2:Y:S04]  /*9fce0*/  LDL.LU R27, [R1+0x83c] ;  /* 0x00083c00011b7983 */ /* 0x000ea80000300800 */
[----:B------:R0:W-:Y:S04]  /*9fcf0*/  STL.64 [R1+0x8108], R16 ;  /* 0x0081081001007387 */ /* 0x0001e80000100a00 */
[----:B0-----:R-:W3:Y:S04]  /*9fd00*/  LDL.LU R16, [R1+0x7e0] ;  /* 0x0007e00001107983 */ /* 0x001ee80000300800 */
[----:B------:R-:W3:Y:S04]  /*9fd10*/  LDL.LU R17, [R1+0x7e4] ;  /* 0x0007e40001117983 */ /* 0x000ee80000300800 */
[----:B------:R-:W4:Y:S04]  /*9fd20*/  LDL.LU R18, [R1+0x7e8] ;  /* 0x0007e80001127983 */ /* 0x000f280000300800 */
[----:B------:R-:W4:Y:S01]  /*9fd30*/  LDL.LU R19, [R1+0x7ec] ;  /* 0x0007ec0001137983 */ /* 0x000f220000300800 */
[----:B------:R-:W-:-:S03]  /*9fd40*/  IMAD.MOV.U32 R9, RZ, RZ, R3 ;  /* 0x000000ffff097224 */ /* 0x000fc600078e0003 */
        /* <DEDUP_REMOVED lines=19> */
[----:B------:R-:W-:Y:S04]  /*9fe80*/  STL [R1+0x8064], R22 ;  /* 0x0080641601007387 */ /* 0x000fe80000100800 */
[----:B------:R-:W-:Y:S04]  /*9fe90*/  STL [R1+0x8060], R23 ;  /* 0x0080601701007387 */ /* 0x000fe80000100800 */
        /* <DEDUP_REMOVED lines=33> */
[----:B0-----:R-:W2:Y:S04]  /*a00b0*/  LDL.64 R8, [R1] ;  /* 0x0000000001087983 */ /* 0x001ea80000100a00 */
[----:B------:R-:W3:Y:S04]  /*a00c0*/  LDL.LU.64 R18, [R1+0x8120] ;  /* 0x0081200001127983 */ /* 0x000ee80000300a00 */
[----:B------:R-:W3:Y:S04]  /*a00d0*/  LDL.LU.64 R16, [R1+0x8118] ;  /* 0x0081180001107983 */ /* 0x000ee80000300a00 */
[----:B------:R0:W-:Y:S04]  /*a00e0*/  STL.64 [R1+0x7f0], R24 ;  /* 0x0007f01801007387 */ /* 0x0001e80000100a00 */
[----:B------:R-:W-:Y:S04]  /*a00f0*/  STL.64 [R1+0x7f8], R26 ;  /* 0x0007f81a01007387 */ /* 0x000fe80000100a00 */
[----:B0-----:R-:W3:Y:S02]  /*a0100*/  LDL.LU.64 R24, [R1+0x8110] ;  /* 0x0081100001187983 */ /* 0x001ee40000300a00 */
[----:B---3--:R-:W-:-:S15]  /*a0110*/  HMMA.16816.F32.BF16 R16, R12, R24, R16 ;  /* 0x000000180c10723c */ /* 0x008fde0000041810 */
[----:B------:R-:W-:-:S08]  /*a0120*/  NOP ;  /* 0x0000000000007918 */ /* 0x000fd00000000000 */
[----:B------:R0:W-:Y:S04]  /*a0130*/  STL.64 [R1+0x7e0], R16 ;  /* 0x0007e01001007387 */ /* 0x0001e80000100a00 */
[----:B------:R-:W-:Y:S04]  /*a0140*/  STL.64 [R1+0x7e8], R18 ;  /* 0x0007e81201007387 */ /* 0x000fe80000100a00 */
[----:B0-----:R-:W3:Y:S01]  /*a0150*/  LDL.LU.64 R16, [R1+0x8108] ;  /* 0x0081080001107983 */ /* 0x001ee20000300a00 */
[----:B------:R-:W-:Y:S02]  /*a0160*/  IMAD.MOV.U32 R22, RZ, RZ, R24 ;  /* 0x000000ffff167224 */ /* 0x000fe400078e0018 */
[----:B------:R-:W-:-:S02]  /*a0170*/  IMAD.MOV.U32 R26, RZ, RZ, R25 ;  /* 0x000000ffff1a7224 */ /* 0x000fc400078e0019 */
[----:B------:R-:W4:Y:S04]  /*a0180*/  LDL.LU.64 R24, [R1+0x8100] ;  /* 0x0081000001187983 */ /* 0x000f280000300a00 */
[----:B------:R-:W-:Y:S04]  /*a0190*/  STL.64 [R1+0x80a0], R22 ;  /* 0x0080a01601007387 */ /* 0x000fe80000100a00 */
        /* <DEDUP_REMOVED lines=56> */
[----:B----4-:R-:W-:Y:S06]  /*a0520*/  HMMA.16816.F32.BF16 R12, R4, R20, R12 ;  /* 0x00000014040c723c */ /* 0x010fec000004180c */
[----:B------:R-:W-:-:S15]  /*a0530*/  STL.64 [R1+0x7f70], R20 ;  /* 0x007f701401007387 */ /* 0x000fde0000100a00 */
[----:B------:R-:W-:-:S02]  /*a0540*/  NOP ;  /* 0x0000000000007918 */ /* 0x000fc40000000000 */
[----:B------:R-:W-:Y:S04]  /*a0550*/  STL.64 [R1+0xc0], R12 ;  /* 0x0000c00c01007387 */ /* 0x000fe80000100a00 */
[----:B------:R-:W-:Y:S04]  /*a0560*/  STL.64 [R1+0xc8], R14 ;  /* 0x0000c80e01007387 */ /* 0x000fe80000100a00 */
[----:B------:R-:W0:Y:S01]  /*a0570*/  LDSM.16.MT88.4 R12, [R28+UR4+0x8080] ;  /* 0x008080041c0c783b */ /* 0x000e220008004200 */
[----:B--2---:R-:W-:Y:S03]  /*a0580*/  HMMA.16816.F32.BF16 R16, R4, R8, R16 ;  /* 0x000000080410723c */ /* 0x004fe60000041810 */
[----:B0-----:R-:W-:Y:S04]  /*a0590*/  STL.64 [R1+0x7e60], R14 ;  /* 0x007e600e01007387 */ /* 0x001fe80000100a00 */
[----:B------:R0:W-:Y:S02]  /*a05a0*/  STL.64 [R1+0x7e58], R12 ;  /* 0x007e580c01007387 */ /* 0x0001e40000100a00 */
[----:B0-----:R-:W-:-:S02]  /*a05b0*/  IMAD.MOV.U32 R12, RZ, RZ, R11 ;  /* 0x000000ffff0c7224 */ /* 0x001fc400078e000b */
[----:B------:R-:W-:-:S05]  /*a05c0*/  IMAD.MOV.U32 R13, RZ, RZ, R10 ;  /* 0x000000ffff0d7224 */ /* 0x000fca00078e000a */
[----:B------:R-:W-:Y:S07]  /*a05d0*/  STL.64 [R1+0x7fe8], R12 ;  /* 0x007fe80c01007387 */ /* 0x000fee0000100a00 */
[----:B------:R-:W-:Y:S04]  /*a05e0*/  STL.64 [R1+0x600], R16 ;  /* 0x0006001001007387 */ /* 0x000fe80000100a00 */
[----:B------:R0:W-:Y:S04]  /*a05f0*/  STL.64 [R1+0x608], R18 ;  /* 0x0006081201007387 */ /* 0x0001e80000100a00 */
[----:B0-----:R-:W2:Y:S04]  /*a0600*/  LDL.LU.64 R18, [R1+0x8090] ;  /* 0x0080900001127983 */ /* 0x001ea80000300a00 */
[----:B------:R-:W2:Y:S04]  /*a0610*/  LDL.LU.64 R16, [R1+0x8088] ;  /* 0x0080880001107983 */ /* 0x000ea80000300a00 */
[----:B------:R-:W4:Y:S04]  /*a0620*/  LDL.LU.64 R10, [R1+0x8080] ;  /* 0x00808000010a7983 */ /* 0x000f280000300a00 */
[----:B------:R-:W4:Y:S01]  /*a0630*/  LDL.LU.64 R8, [R1+0x8078] ;  /* 0x0080780001087983 */ /* 0x000f220000300a00 */
[----:B------:R-:W-:-:S02]  /*a0640*/  IMAD.MOV.U32 R12, RZ, RZ, R2 ;  /* 0x000000ffff0c7224 */ /* 0x000fc400078e0002 */
[----:B------:R-:W-:Y:S01]  /*a0650*/  IMAD.MOV.U32 R13, RZ, RZ, R0 ;  /* 0x000000ffff0d7224 */ /* 0x000fe200078e0000 */
[----:B------:R-:W-:Y:S04]  /*a0660*/  STL [R1+0x8010], R27 ;  /* 0x0080101b01007387 */ /* 0x000fe80000100800 */
[----:B------:R-:W-:Y:S02]  /*a0670*/  STL.64 [R1+0x8008], R24 ;  /* 0x0080081801007387 */ /* 0x000fe40000100a00 */
[----:B----4-:R-:W-:Y:S02]  /*a0680*/  HMMA.16816.F32.BF16 R12, R4, R12, R8 ;  /* 0x0000000c040c723c */ /* 0x010fe40000041808 */
[----:B------:R-:W2:-:S15]  /*a0690*/  LDL.LU.64 R8, [R1+0x8070] ;  /* 0x0080700001087983 */ /* 0x000e9e0000300a00 */
[----:B------:R-:W-:-:S06]  /*a06a0*/  NOP ;  /* 0x0000000000007918 */ /* 0x000fcc0000000000 */
[----:B------:R-:W-:Y:S04]  /*a06b0*/  STL.64 [R1+0x5f0], R12 ;  /* 0x0005f00c01007387 */ /* 0x000fe80000100a00 */
[----:B------:R2:W-:Y:S02]  /*a06c0*/  STL.64 [R1+0x5f8], R14 ;  /* 0x0005f80e01007387 */ /* 0x0005e40000100a00 */
[----:B--2---:R-:W-:Y:S06]  /*a06d0*/  HMMA.16816.F32.BF16 R12, R4, R8, R16 ;  /* 0x00000008040c723c */ /* 0x004fec0000041810 */
[----:B------:R-:W-:-:S02]  /*a06e0*/  IMAD.MOV.U32 R2, RZ, RZ, R8 ;  /* 0x000000ffff027224 */ /* 0x000fc400078e0008 */
[----:B------:R-:W-:-:S15]  /*a06f0*/  IMAD.MOV.U32 R0, RZ, RZ, R9 ;  /* 0x000000ffff007224 */ /* 0x000fde00078e0009 */
[----:B------:R-:W-:Y:S04]  /*a0700*/  STL.64 [R1+0x5e0], R12 ;  /* 0x0005e00c01007387 */ /* 0x000fe80000100a00 */
[----:B------:R-:W-:Y:S04]  /*a0710*/  STL.64 [R1+0x5e8], R14 ;  /* 0x0005e80e01007387 */ /* 0x000fe80000100a00 */
[----:B------:R-:W2:Y:S04]  /*a0720*/  LDL.LU R8, [R1+0xb0] ;  /* 0x0000b00001087983 */ /* 0x000ea80000300800 */
[----:B------:R-:W2:Y:S04]  /*a0730*/  LDL.LU R9, [R1+0xb4] ;  /* 0x0000b40001097983 */ /* 0x000ea80000300800 */
[----:B------:R-:W4:Y:S04]  /*a0740*/  LDL.LU R10, [R1+0xb8] ;  /* 0x0000b800010a7983 */ /* 0x000f280000300800 */
[----:B------:R-:W4:Y:S04]  /*a0750*/  LDL.LU R11, [R1+0xbc] ;  /* 0x0000bc00010b7983 */ /* 0x000f280000300800 */
[----:B------:R-:W3:Y:S04]  /*a0760*/  LDL.LU R16, [R1+0x560] ;  /* 0x0005600001107983 */ /* 0x000ee80000300800 */
[----:B------:R-:W3:Y:S04]  /*a0770*/  LDL.LU R17, [R1+0x564] ;  /* 0x0005640001117983 */ /* 0x000ee80000300800 */
[----:B------:R-:W2:Y:S04]  /*a0780*/  LDL.LU R18, [R1+0x568] ;  /* 0x0005680001127983 */ /* 0x000ea80000300800 */
[----:B------:R-:W2:Y:S04]  /*a0790*/  LDL.LU R19, [R1+0x56c] ;  /* 0x00056c0001137983 */ /* 0x000ea80000300800 */
[----:B--2---:R-:W-:Y:S04]  /*a07a0*/  STL.64 [R1+0x7fd0], R18 ;  /* 0x007fd01201007387 */ /* 0x004fe80000100a00 */
[----:B---3--:R0:W-:Y:S02]  /*a07b0*/  STL.64 [R1+0x7fc8], R16 ;  /* 0x007fc81001007387 */ /* 0x0081e40000100a00 */
[----:B0-----:R-:W-:-:S02]  /*a07c0*/  MOV R16, R22 ;  /* 0x0000001600107202 */ /* 0x001fc40000000f00 */
[----:B------:R-:W2:Y:S04]  /*a07d0*/  LDL.LU R22, [R1+0x8068] ;  /* 0x0080680001167983 */ /* 0x000ea80000300800 */
[----:B------:R-:W3:Y:S04]  /*a07e0*/  LDL.LU R12, [R1+0x580] ;  /* 0x00058000010c7983 */ /* 0x000ee80000300800 */
[----:B------:R-:W3:Y:S04]  /*a07f0*/  LDL.LU R13, [R1+0x584] ;  /* 0x00058400010d7983 */ /* 0x000ee80000300800 */
[----:B------:R-:W4:Y:S04]  /*a0800*/  LDL.LU R14, [R1+0x588] ;  /* 0x00058800010e7983 */ /* 0x000f280000300800 */
[----:B------:R-:W4:Y:S04]  /*a0810*/  LDL.LU R15, [R1+0x58c] ;  /* 0x00058c00010f7983 */ /* 0x000f280000300800 */
[----:B------:R-:W2:Y:S01]  /*a0820*/  LDL.LU R24, [R1+0x5a0] ;  /* 0x0005a00001187983 */ /* 0x000ea20000300800 */
[----:B------:R-:W-:-:S03]  /*a0830*/  IMAD.MOV.U32 R17, RZ, RZ, R26 ;  /* 0x000000ffff117224 */ /* 0x000fc600078e001a */
        /* <DEDUP_REMOVED lines=9> */
[----:B------:R0:W-:Y:S04]  /*a08d0*/  STL.64 [R1+0x8030], R24 ;  /* 0x0080301801007387 */ /* 0x0001e80000100a00 */
[----:B----4-:R-:W-:Y:S04]  /*a08e0*/  STL.64 [R1+0x7ff8], R14 ;  /* 0x007ff80e01007387 */ /* 0x010fe80000100a00 */
[----:B------:R-:W-:Y:S04]  /*a08f0*/  STL.64 [R1+0x7ff0], R12 ;  /* 0x007ff00c01007387 */ /* 0x000fe80000100a00 */
[----:B------:R-:W4:Y:S04]  /*a0900*/  LDL R20, [R1+0x210] ;  /* 0x0002100001147983 */ /* 0x000f280000100800 */
[----:B------:R-:W4:Y:S04]  /*a0910*/  LDL R21, [R1+0x214] ;  /* 0x0002140001157983 */ /* 0x000f280000100800 */
[----:B0-----:R-:W2:Y:S04]  /*a0920*/  LDL R24, [R1+0x240] ;  /* 0x0002400001187983 */ /* 0x001ea80000100800 */
[----:B------:R-:W2:Y:S04]  /*a0930*/  LDL R25, [R1+0x244] ;  /* 0x0002440001197983 */ /* 0x000ea80000100800 */
[----:B--2---:R-:W-:Y:S04]  /*a0940*/  STL.64 [R1+0x8048], R24 ;  /* 0x0080481801007387 */ /* 0x004fe80000100a00 */
[----:B----4-:R0:W-:Y:S04]  /*a0950*/  STL.64 [R1+0x8000], R20 ;  /* 0x0080001401007387 */ /* 0x0101e80000100a00 */
[----:B0-----:R-:W2:Y:S01]  /*a0960*/  LDL.64 R20, [R1+0x220] ;  /* 0x0002200001147983 */ /* 0x001ea20000100a00 */
[----:B------:R-:W-:-:S02]  /*a0970*/  IMAD.MOV.U32 R25, RZ, RZ, R22 ;  /* 0x000000ffff197224 */ /* 0x000fc400078e0016 */
[----:B---3--:R-:W-:Y:S01]  /*a0980*/  IMAD.MOV.U32 R24, RZ, RZ, R23 ;  /* 0x000000ffff187224 */ /* 0x008fe200078e0017 */
        /* <DEDUP_REMOVED lines=31> */
[----:B0-----:R-:W2:Y:S01]  /*a0b80*/  LDL R8, [R1+0x1d0] ;  /* 0x0001d00001087983 */ /* 0x001ea20000100800 */
[----:B------:R-:W-:Y:S01]  /*a0b90*/  IMAD.MOV.U32 R9, RZ, RZ, R3 ;  /* 0x000000ffff097224 */ /* 0x000fe200078e0003 */
[C---:B------:R-:W-:Y:S04]  /*a0ba0*/  HMMA.16816.F32.BF16 R24, R4.reuse, R24, R20 ;  /* 0x000000180418723c */ /* 0x040fe80000041814 */
[----:B--2---:R0:W-:Y:S04]  /*a0bb0*/  STL.64 [R1+0x7fb8], R8 ;  /* 0x007fb80801007387 */ /* 0x0041e80000100a00 */
[----:B0-----:R-:W2:Y:S04]  /*a0bc0*/  LDL.64 R8, [R1+0x1e0] ;  /* 0x0001e00001087983 */ /* 0x001ea80000100a00 */
        /* <DEDUP_REMOVED lines=24> */
[----:B---3--:R-:W-:Y:S01]  /*a0d50*/  IMAD.MOV.U32 R3, RZ, RZ, R21 ;  /* 0x000000ffff037224 */ /* 0x008fe200078e0015 */
[----:B----4-:R-:W-:-:S15]  /*a0d60*/  HMMA.16816.F32.BF16 R24, R4, R20, R24 ;  /* 0x000000140418723c */ /* 0x010fde0000041818 */
[----:B------:R-:W-:-:S08]  /*a0d70*/  NOP ;  /* 0x0000000000007918 */ /* 0x000fd00000000000 */
[----:B------:R-:W-:Y:S04]  /*a0d80*/  STL.64 [R1+0x5a0], R24 ;  /* 0x0005a01801007387 */ /* 0x000fe80000100a00 */
[----:B------:R0:W-:Y:S04]  /*a0d90*/  STL.64 [R1+0x5a8], R26 ;  /* 0x0005a81a01007387 */ /* 0x0001e80000100a00 */
[----:B0-----:R-:W3:Y:S04]  /*a0da0*/  LDL.LU R27, [R1+0x8010] ;  /* 0x00801000011b7983 */ /* 0x001ee80000300800 */
[----:B------:R-:W4:Y:S01]  /*a0db0*/  LDL.LU.64 R24, [R1+0x8008] ;  /* 0x0080080001187983 */ /* 0x000f220000300a00 */
[----:B------:R-:W-:-:S03]  /*a0dc0*/  IMAD.MOV.U32 R26, RZ, RZ, R20 ;  /* 0x000000ffff1a7224 */ /* 0x000fc600078e0014 */
[----:B------:R-:W2:Y:S04]  /*a0dd0*/  LDL.LU.64 R20, [R1+0x8000] ;  /* 0x0080000001147983 */ /* 0x000ea80000300a00 */
[----:B---3--:R-:W-:Y:S04]  /*a0de0*/  STL.64 [R1+0x7fb0], R26 ;  /* 0x007fb01a01007387 */ /* 0x008fe80000100a00 */
[----:B----4-:R0:W-:Y:S01]  /*a0df0*/  STL.64 [R1+0x7fa8], R24 ;  /* 0x007fa81801007387 */ /* 0x0101e20000100a00 */
[C---:B--2---:R-:W-:Y:S03]  /*a0e00*/  HMMA.16816.F32.BF16 R20, R4.reuse, R20, R12 ;  /* 0x000000140414723c */ /* 0x044fe6000004180c */
        /* <DEDUP_REMOVED lines=48> */
[----:B------:R-:W2:Y:S04]  /*a1110*/  LDL.LU.64 R8, [R1+0x7f88] ;  /* 0x007f880001087983 */ /* 0x000ea80000300a00 */
[----:B------:R0:W-:Y:S04]  /*a1120*/  STL.64 [R1+0x7e78], R12 ;  /* 0x007e780c01007387 */ /* 0x0001e80000100a00 */
[----:B------:R1:W-:Y:S04]  /*a1130*/  STL.64 [R1+0x7f50], R14 ;  /* 0x007f500e01007387 */ /* 0x0003e80000100a00 */
[----:B0-----:R-:W3:Y:S04]  /*a1140*/  LDL.LU R12, [R1+0xe20] ;  /* 0x000e2000010c7983 */ /* 0x001ee80000300800 */
[----:B------:R-:W3:Y:S04]  /*a1150*/  LDL.LU R13, [R1+0xe24] ;  /* 0x000e2400010d7983 */ /* 0x000ee80000300800 */
[----:B-1----:R-:W4:Y:S04]  /*a1160*/  LDL.LU R14, [R1+0xe28] ;  /* 0x000e2800010e7983 */ /* 0x002f280000300800 */
[----:B------:R-:W4:Y:S01]  /*a1170*/  LDL.LU R15, [R1+0xe2c] ;  /* 0x000e2c00010f7983 */ /* 0x000f220000300800 */
[----:B--2---:R-:W-:Y:S03]  /*a1180*/  HMMA.16816.F32.BF16 R4, R4, R16, R8 ;  /* 0x000000100404723c */ /* 0x004fe60000041808 */
[----:B----4-:R-:W-:Y:S04]  /*a1190*/  STL.64 [R1+0x7f60], R14 ;  /* 0x007f600e01007387 */ /* 0x010fe80000100a00 */
[----:B---3--:R-:W-:Y:S04]  /*a11a0*/  STL.64 [R1+0x7f58], R12 ;  /* 0x007f580c01007387 */ /* 0x008fe80000100a00 */
[----:B------:R-:W2:Y:S04]  /*a11b0*/  LDL.LU.64 R10, [R1+0x7f80] ;  /* 0x007f8000010a7983 */ /* 0x000ea80000300a00 */
[----:B------:R-:W2:Y:S08]  /*a11c0*/  LDL.LU.64 R8, [R1+0x7f78] ;  /* 0x007f780001087983 */ /* 0x000eb00000300a00 */
        /* <DEDUP_REMOVED lines=14> */
[----:B------:R0:W-:Y:S04]  /*a12b0*/  STL.64 [R1+0x440], R20 ;  /* 0x0004401401007387 */ /* 0x0001e80000100a00 */
[----:B------:R-:W-:Y:S04]  /*a12c0*/  STL.64 [R1+0x448], R22 ;  /* 0x0004481601007387 */ /* 0x000fe80000100a00 */
[----:B0-----:R-:W3:Y:S04]  /*a12d0*/  LDL.LU.64 R20, [R1+0x7f70] ;  /* 0x007f700001147983 */ /* 0x001ee80000300a00 */
[----:B------:R-:W-:Y:S01]  /*a12e0*/  STL.64 [R1+0x7f20], R24 ;  /* 0x007f201801007387 */ /* 0x000fe20000100a00 */
[----:B---3--:R-:W-:-:S15]  /*a12f0*/  HMMA.16816.F32.BF16 R4, R8, R20, R4 ;  /* 0x000000140804723c */ /* 0x008fde0000041804 */
[----:B------:R-:W-:-:S08]  /*a1300*/  NOP ;  /* 0x0000000000007918 */ /* 0x000fd00000000000 */
[----:B------:R-:W-:Y:S04]  /*a1310*/  STL.64 [R1+0x430], R4 ;  /* 0x0004300401007387 */ /* 0x000fe80000100a00 */
[----:B------:R-:W-:Y:S04]  /*a1320*/  STL.64 [R1+0x438], R6 ;  /* 0x0004380601007387 */ /* 0x000fe80000100a00 */
[----:B------:R-:W0:Y:S04]  /*a1330*/  LDSM.16.MT88.4 R4, [R28+UR4+0x8100] ;  /* 0x008100041c04783b */ /* 0x000e280008004200 */
[----:B0-----:R-:W-:Y:S04]  /*a1340*/  STL.64 [R1+0x7d58], R6 ;  /* 0x007d580601007387 */ /* 0x001fe80000100a00 */
[----:B------:R0:W-:Y:S04]  /*a1350*/  STL.64 [R1+0x7d50], R4 ;  /* 0x007d500401007387 */ /* 0x0001e80000100a00 */
[----:B0-----:R-:W2:Y:S01]  /*a1360*/  LDL.64 R4, [R1+0x250] ;  /* 0x0002500001047983 */ /* 0x001ea20000100a00 */
[----:B------:R-:W-:-:S02]  /*a1370*/  IMAD.MOV.U32 R12, RZ, RZ, R29 ;  /* 0x000000ffff0c7224 */ /* 0x000fc400078e001d */
[----:B------:R-:W-:-:S07]  /*a1380*/  IMAD.MOV.U32 R13, RZ, RZ, R27 ;  /* 0x000000ffff0d7224 */ /* 0x000fce00078e001b */
[----:B----4-:R-:W-:Y:S01]  /*a1390*/  HMMA.16816.F32.BF16 R12, R8, R12, R16 ;  /* 0x0000000c080c723c */ /* 0x010fe20000041810 */
[----:B--2---:R0:W-:Y:S04]  /*a13a0*/  STL.64 [R1+0x7f38], R4 ;  /* 0x007f380401007387 */ /* 0x0041e80000100a00 */
[----:B0-----:R-:W2:Y:S04]  /*a13b0*/  LDL.64 R4, [R1+0x270] ;  /* 0x0002700001047983 */ /* 0x001ea80000100a00 */
[----:B------:R-:W3:-:S14]  /*a13c0*/  LDL.LU.64 R18, [R1+0x7f68] ;  /* 0x007f680001127983 */ /* 0x000edc0000300a00 */
        /* <DEDUP_REMOVED lines=9> */
[----:B------:R-:W4:Y:S01]  /*a1460*/  LDL.64 R12, [R1+0x1d0] ;  /* 0x0001d000010c7983 */ /* 0x000f220000100a00 */
[----:B------:R-:W-:-:S02]  /*a1470*/  IMAD.MOV.U32 R22, RZ, RZ, R4 ;  /* 0x000000ffff167224 */ /* 0x000fc400078e0004 */
[----:B------:R-:W-:Y:S01]  /*a1480*/  IMAD.MOV.U32 R23, RZ, RZ, R5 ;  /* 0x000000ffff177224 */ /* 0x000fe200078e0005 */
[----:B----4-:R3:W-:Y:S02]  /*a1490*/  STL.64 [R1+0x7e90], R12 ;  /* 0x007e900c01007387 */ /* 0x0107e40000100a00 */
[----:B---3--:R-:W-:Y:S01]  /*a14a0*/  MOV R12, R19 ;  /* 0x00000013000c7202 */ /* 0x008fe20000000f00 */
[----:B------:R-:W-:-:S05]  /*a14b0*/  IMAD.MOV.U32 R13, RZ, RZ, R18 ;  /* 0x000000ffff0d7224 */ /* 0x000fca00078e0012 */
[----:B------:R-:W-:Y:S04]  /*a14c0*/  STL.64 [R1+0x7ea8], R12 ;  /* 0x007ea80c01007387 */ /* 0x000fe80000100a00 */
[----:B------:R-:W-:Y:S04]  /*a14d0*/  STL.64 [R1+0x7e70], R22 ;  /* 0x007e701601007387 */ /* 0x000fe80000100a00 */
[----:B------:R0:W-:Y:S04]  /*a14e0*/  STL.64 [R1+0x7e68], R20 ;  /* 0x007e681401007387 */ /* 0x0001e80000100a00 */
[----:B0-----:R-:W3:Y:S04]  /*a14f0*/  LDL.LU R20, [R1+0xd70] ;  /* 0x000d700001147983 */ /* 0x001ee80000300800 */
[----:B------:R-:W3:Y:S04]  /*a1500*/  LDL.LU R21, [R1+0xd74] ;  /* 0x000d740001157983 */ /* 0x000ee80000300800 */
[----:B------:R-:W4:Y:S04]  /*a1510*/  LDL.LU R22, [R1+0xd78] ;  /* 0x000d780001167983 */ /* 0x000f280000300800 */
[----:B------:R-:W4:Y:S04]  /*a1520*/  LDL.LU R23, [R1+0xd7c] ;  /* 0x000d7c0001177983 */ /* 0x000f280000300800 */
[----:B------:R-:W2:Y:S04]  /*a1530*/  LDL.LU R16, [R1+0xda0] ;  /* 0x000da00001107983 */ /* 0x000ea80000300800 */
[----:B------:R-:W2:Y:S04]  /*a1540*/  LDL.LU R17, [R1+0xda4] ;  /* 0x000da40001117983 */ /* 0x000ea80000300800 */
[----:B------:R-:W3:Y:S04]  /*a1550*/  LDL.LU R18, [R1+0xda8] ;  /* 0x000da80001127983 */ /* 0x000ee80000300800 */
[----:B------:R-:W3:Y:S04]  /*a1560*/  LDL.LU R19, [R1+0xdac] ;  /* 0x000dac0001137983 */ /* 0x000ee80000300800 */
[----:B---3--:R-:W-:Y:S04]  /*a1570*/  STL.64 [R1+0x7ec0], R18 ;  /* 0x007ec01201007387 */ /* 0x008fe80000100a00 */
[----:B--2---:R0:W-:Y:S02]  /*a1580*/  STL.64 [R1+0x7eb8], R16 ;  /* 0x007eb81001007387 */ /* 0x0041e40000100a00 */
[----:B0-----:R-:W-:-:S02]  /*a1590*/  IMAD.MOV.U32 R16, RZ, RZ, R15 ;  /* 0x000000ffff107224 */ /* 0x001fc400078e000f */
[----:B------:R-:W-:-:S05]  /*a15a0*/  IMAD.MOV.U32 R17, RZ, RZ, R14 ;  /* 0x000000ffff117224 */ /* 0x000fca00078e000e */
[----:B------:R0:W-:Y:S04]  /*a15b0*/  STL.64 [R1+0x7ed0], R16 ;  /* 0x007ed01001007387 */ /* 0x0001e80000100a00 */
[----:B0-----:R-:W2:Y:S04]  /*a15c0*/  LDL.64 R16, [R1+0x210] ;  /* 0x0002100001107983 */ /* 0x001ea80000100a00 */
[----:B--2---:R0:W-:Y:S04]  /*a15d0*/  STL.64 [R1+0x7ee8], R16 ;  /* 0x007ee81001007387 */ /* 0x0041e80000100a00 */
[----:B------:R-:W2:Y:S01]  /*a15e0*/  LDL.64 R12, [R1+0x1f0] ;  /* 0x0001f000010c7983 */ /* 0x000ea20000100a00 */
[----:B0-----:R-:W-:-:S03]  /*a15f0*/  IMAD.MOV.U32 R16, RZ, RZ, R26 ;  /* 0x000000ffff107224 */ /* 0x001fc600078e001a */
        /* <DEDUP_REMOVED lines=15> */
[----:B------:R-:W-:-:S03]  /*a16f0*/  IMAD.MOV.U32 R17, RZ, RZ, R3 ;  /* 0x000000ffff117224 */ /* 0x000fc600078e0003 */
[----:B----4-:R-:W-:Y:S04]  /*a1700*/  STL.64 [R1+0x7f48], R26 ;  /* 0x007f481a01007387 */ /* 0x010fe80000100a00 */
[----:B--2---:R0:W-:Y:S04]  /*a1710*/  STL.64 [R1+0x7f40], R24 ;  /* 0x007f401801007387 */ /* 0x0041e80000100a00 */
[----:B0-----:R-:W2:Y:S04]  /*a1720*/  LDL.LU R24, [R1+0xe10] ;  /* 0x000e100001187983 */ /* 0x001ea80000300800 */
[----:B------:R-:W2:Y:S04]  /*a1730*/  LDL.LU R25, [R1+0xe14] ;  /* 0x000e140001197983 */ /* 0x000ea80000300800 */
[----:B------:R-:W2:Y:S04]  /*a1740*/  LDL.LU R26, [R1+0xe18] ;  /* 0x000e1800011a7983 */ /* 0x000ea80000300800 */
[----:B------:R-:W2:Y:S04]  /*a1750*/  LDL.LU R27, [R1+0xe1c] ;  /* 0x000e1c00011b7983 */ /* 0x000ea80000300800 */
[----:B------:R0:W-:Y:S04]  /*a1760*/  STL.64 [R1+0x7f00], R16 ;  /* 0x007f001001007387 */ /* 0x0001e80000100a00 */
[----:B0-----:R-:W4:Y:S04]  /*a1770*/  LDL.64 R16, [R1+0x230] ;  /* 0x0002300001107983 */ /* 0x001f280000100a00 */
[----:B----4-:R0:W-:Y:S04]  /*a1780*/  STL.64 [R1+0x7f18], R16 ;  /* 0x007f181001007387 */ /* 0x0101e80000100a00 */
[----:B0-----:R-:W4:Y:S04]  /*a1790*/  LDL.64 R16, [R1+0x240] ;  /* 0x0002400001107983 */ /* 0x001f280000100a00 */
[----:B---3--:R-:W-:Y:S04]  /*a17a0*/  STL.64 [R1+0x7ee0], R14 ;  /* 0x007ee00e01007387 */ /* 0x008fe80000100a00 */
        /* <DEDUP_REMOVED lines=24> */
[----:B------:R-:W4:Y:S01]  /*a1930*/  LDL.LU R23, [R1+0xd8c] ;  /* 0x000d8c0001177983 */ /* 0x000f220000300800 */
[C---:B------:R-:W-:Y:S03]  /*a1940*/  HMMA.16816.F32.BF16 R4, R8.reuse, R4, R24 ;  /* 0x000000040804723c */ /* 0x040fe60000041818 */
[----:B----4-:R-:W-:Y:S04]  /*a1950*/  STL.64 [R1+0x7ea0], R22 ;  /* 0x007ea01601007387 */ /* 0x010fe80000100a00 */
[----:B---3--:R0:W-:Y:S04]  /*a1960*/  STL.64 [R1+0x7e98], R20 ;  /* 0x007e981401007387 */ /* 0x0081e80000100a00 */
[----:B0-----:R-:W3:Y:S04]  /*a1970*/  LDL.LU R20, [R1+0xd90] ;  /* 0x000d900001147983 */ /* 0x001ee80000300800 */
[----:B------:R-:W3:Y:S04]  /*a1980*/  LDL.LU R21, [R1+0xd94] ;  /* 0x000d940001157983 */ /* 0x000ee80000300800 */
[----:B------:R-:W3:Y:S04]  /*a1990*/  LDL.LU R22, [R1+0xd98] ;  /* 0x000d980001167983 */ /* 0x000ee80000300800 */
[----:B------:R-:W3:Y:S04]  /*a19a0*/  LDL.LU R23, [R1+0xd9c] ;  /* 0x000d9c0001177983 */ /* 0x000ee80000300800 */
[----:B------:R-:W4:Y:S04]  /*a19b0*/  LDL.LU.64 R26, [R1+0x7f48] ;  /* 0x007f4800011a7983 */ /* 0x000f280000300a00 */
[----:B------:R-:W4:Y:S04]  /*a19c0*/  LDL.LU.64 R24, [R1+0x7f40] ;  /* 0x007f400001187983 */ /* 0x000f280000300a00 */
[----:B------:R0:W-:Y:S04]  /*a19d0*/  STL.64 [R1+0xe10], R4 ;  /* 0x000e100401007387 */ /* 0x0001e80000100a00 */
[----:B------:R-:W-:Y:S04]  /*a19e0*/  STL.64 [R1+0xe18], R6 ;  /* 0x000e180601007387 */ /* 0x000fe80000100a00 */
[----:B0-----:R-:W4:Y:S02]  /*a19f0*/  LDL.LU.64 R4, [R1+0x7f38] ;  /* 0x007f380001047983 */ /* 0x001f240000300a00 */
[----:B----4-:R-:W-:-:S15]  /*a1a00*/  HMMA.16816.F32.BF16 R24, R8, R4, R24 ;  /* 0x000000040818723c */ /* 0x010fde0000041818 */
[----:B------:R-:W-:-:S08]  /*a1a10*/  NOP ;  /* 0x0000000000007918 */ /* 0x000fd00000000000 */
        /* <DEDUP_REMOVED lines=21> */
[----:B------:R0:W-:Y:S04]  /*a1b70*/  STL.64 [R1+0x7e08], R4 ;  /* 0x007e080401007387 */ /* 0x0001e80000100a00 */
[----:B0-----:R-:W4:Y:S04]  /*a1b80*/  LDL.LU R4, [R1+0x420] ;  /* 0x0004200001047983 */ /* 0x001f280000300800 */
[----:B------:R-:W4:Y:S04]  /*a1b90*/  LDL.LU R5, [R1+0x424] ;  /* 0x0004240001057983 */ /* 0x000f280000300800 */
[----:B------:R-:W4:Y:S04]  /*a1ba0*/  LDL.LU R6, [R1+0x428] ;  /* 0x0004280001067983 */ /* 0x000f280000300800 */
[----:B------:R-:W4:Y:S01]  /*a1bb0*/  LDL.LU R7, [R1+0x42c] ;  /* 0x00042c0001077983 */ /* 0x000f220000300800 */
        /* <DEDUP_REMOVED lines=27> */
[----:B0-----:R-:W4:Y:S01]  /*a1d70*/  LDL.LU.64 R16, [R1+0x7eb0] ;  /* 0x007eb00001107983 */ /* 0x001f220000300a00 */
[----:B-1----:R-:W-:Y:S02]  /*a1d80*/  IMAD.MOV.U32 R19, RZ, RZ, R12 ;  /* 0x000000ffff137224 */ /* 0x002fe400078e000c */
[----:B------:R-:W-:-:S02]  /*a1d90*/  IMAD.MOV.U32 R18, RZ, RZ, R13 ;  /* 0x000000ffff127224 */ /* 0x000fc400078e000d */
[----:B------:R-:W3:Y:S02]  /*a1da0*/  LDL.LU.64 R12, [R1+0x7ea8] ;  /* 0x007ea800010c7983 */ /* 0x000ee40000300a00 */
[----:B---3--:R-:W-:Y:S02]  /*a1db0*/  HMMA.16816.F32.BF16 R12, R8, R12, R20 ;  /* 0x0000000c080c723c */ /* 0x008fe40000041814 */
[----:B------:R-:W2:Y:S04]  /*a1dc0*/  LDL.LU.64 R22, [R1+0x7ea0] ;  /* 0x007ea00001167983 */ /* 0x000ea80000300a00 */
[----:B------:R-:W2:-:S15]  /*a1dd0*/  LDL.LU.64 R20, [R1+0x7e98] ;  /* 0x007e980001147983 */ /* 0x000e9e0000300a00 */
[----:B------:R-:W-:-:S02]  /*a1de0*/  NOP ;  /* 0x0000000000007918 */ /* 0x000fc40000000000 */
[----:B------:R0:W-:Y:S04]  /*a1df0*/  STL.64 [R1+0xd90], R12 ;  /* 0x000d900c01007387 */ /* 0x0001e80000100a00 */
[----:B------:R-:W-:Y:S04]  /*a1e00*/  STL.64 [R1+0xd98], R14 ;  /* 0x000d980e01007387 */ /* 0x000fe80000100a00 */
        /* <DEDUP_REMOVED lines=9> */
[----:B------:R-:W2:Y:S01]  /*a1ea0*/  LDL.LU.64 R12, [R1+0x7e78] ;  /* 0x007e7800010c7983 */ /* 0x000ea20000300a00 */
[C---:B----4-:R-:W-:Y:S06]  /*a1eb0*/  HMMA.16816.F32.BF16 R4, R8.reuse, R16, R4 ;  /* 0x000000100804723c */ /* 0x050fec0000041804 */
[----:B--2---:R-:W-:Y:S01]  /*a1ec0*/  HMMA.16816.F32.BF16 R12, R8, R12, R20 ;  /* 0x0000000c080c723c */ /* 0x004fe20000041814 */
[----:B------:R-:W2:Y:S04]  /*a1ed0*/  LDL.LU.64 R22, [R1+0x7e70] ;  /* 0x007e700001167983 */ /* 0x000ea80000300a00 */
[----:B------:R-:W3:-:S15]  /*a1ee0*/  LDL.LU.64 R20, [R1+0x7e68] ;  /* 0x007e680001147983 */ /* 0x000ede0000300a00 */
[----:B------:R-:W-:-:S03]  /*a1ef0*/  NOP ;  /* 0x0000000000007918 */ /* 0x000fc60000000000 */
[----:B------:R-:W-:Y:S04]  /*a1f00*/  STL.64 [R1+0xd70], R12 ;  /* 0x000d700c01007387 */ /* 0x000fe80000100a00 */
[----:B------:R0:W-:Y:S04]  /*a1f10*/  STL.64 [R1+0xd78], R14 ;  /* 0x000d780e01007387 */ /* 0x0001e80000100a00 */
[----:B0-----:R-:W3:Y:S04]  /*a1f20*/  LDL.LU.64 R14, [R1+0x7e60] ;  /* 0x007e6000010e7983 */ /* 0x001ee80000300a00 */
[----:B------:R-:W3:Y:S04]  /*a1f30*/  LDL.LU.64 R12, [R1+0x7e58] ;  /* 0x007e5800010c7983 */ /* 0x000ee80000300a00 */
[----:B------:R-:W3:Y:S04]  /*a1f40*/  LDL.LU R8, [R1+0x380] ;  /* 0x0003800001087983 */ /* 0x000ee80000300800 */
[----:B------:R0:W-:Y:S04]  /*a1f50*/  STL.64 [R1+0x420], R4 ;  /* 0x0004200401007387 */ /* 0x0001e80000100a00 */
[----:B------:R1:W-:Y:S04]  /*a1f60*/  STL.64 [R1+0x428], R6 ;  /* 0x0004280601007387 */ /* 0x0003e80000100a00 */
[----:B------:R-:W3:Y:S04]  /*a1f70*/  LDL.LU R9, [R1+0x384] ;  /* 0x0003840001097983 */ /* 0x000ee80000300800 */
[----:B------:R-:W3:Y:S04]  /*a1f80*/  LDL.LU R10, [R1+0x388] ;  /* 0x00038800010a7983 */ /* 0x000ee80000300800 */
[----:B------:R-:W3:Y:S04]  /*a1f90*/  LDL.LU R11, [R1+0x38c] ;  /* 0x00038c00010b7983 */ /* 0x000ee80000300800 */
[----:B0-----:R-:W4:Y:S04]  /*a1fa0*/  LDL.LU R4, [R1+0xae0] ;  /* 0x000ae00001047983 */ /* 0x001f280000300800 */
[----:B------:R-:W4:Y:S04]  /*a1fb0*/  LDL.LU R5, [R1+0xae4] ;  /* 0x000ae40001057983 */ /* 0x000f280000300800 */
[----:B-1----:R-:W2:Y:S04]  /*a1fc0*/  LDL.LU R6, [R1+0xae8] ;  /* 0x000ae80001067983 */ /* 0x002ea80000300800 */
[----:B------:R-:W2:Y:S04]  /*a1fd0*/  LDL.LU R7, [R1+0xaec] ;  /* 0x000aec0001077983 */ /* 0x000ea80000300800 */
[----:B--2---:R-:W-:Y:S04]  /*a1fe0*/  STL.64 [R1+0x7e20], R6 ;  /* 0x007e200601007387 */ /* 0x004fe80000100a00 */
[----:B----4-:R0:W-:Y:S02]  /*a1ff0*/  STL.64 [R1+0x7e18], R4 ;  /* 0x007e180401007387 */ /* 0x0101e40000100a00 */
[----:B0-----:R-:W-:-:S02]  /*a2000*/  IMAD.MOV.U32 R4, RZ, RZ, R22 ;  /* 0x000000ffff047224 */ /* 0x001fc400078e0016 */
[----:B------:R-:W-:Y:S01]  /*a2010*/  IMAD.MOV.U32 R5, RZ, RZ, R23 ;  /* 0x000000ffff057224 */ /* 0x000fe200078e0017 */
[----:B------:R-:W2:Y:S04]  /*a2020*/  LDL.LU R22, [R1+0x7e54] ;  /* 0x007e540001167983 */ /* 0x000ea80000300800 */
[----:B------:R-:W2:Y:S04]  /*a2030*/  LDL.LU R23, [R1+0x7e50] ;  /* 0x007e500001177983 */ /* 0x000ea80000300800 */
[----:B------:R0:W-:Y:S04]  /*a2040*/  STL.64 [R1+0x7e38], R4 ;  /* 0x007e380401007387 */ /* 0x0001e80000100a00 */
[----:B0-----:R-:W4:Y:S04]  /*a2050*/  LDL.LU R4, [R1+0x390] ;  /* 0x0003900001047983 */ /* 0x001f280000300800 */
[----:B------:R-:W4:Y:S04]  /*a2060*/  LDL.LU R5, [R1+0x394] ;  /* 0x0003940001057983 */ /* 0x000f280000300800 */
[----:B------:R-:W4:Y:S04]  /*a2070*/  LDL.LU R6, [R1+0x398] ;  /* 0x0003980001067983 */ /* 0x000f280000300800 */
[----:B------:R-:W4:Y:S01]  /*a2080*/  LDL.LU R7, [R1+0x39c] ;  /* 0x00039c0001077983 */ /* 0x000f220000300800 */
[C---:B---3--:R-:W-:Y:S03]  /*a2090*/  HMMA.16816.F32.BF16 R8, R12.reuse, R20, R8 ;  /* 0x000000140c08723c */ /* 0x048fe60000041808 */
[----:B------:R-:W-:Y:S04]  /*a20a0*/  STL.64 [R1+0x7db0], R16 ;  /* 0x007db01001007387 */ /* 0x000fe80000100a00 */
[----:B------:R-:W-:Y:S04]  /*a20b0*/  STL.64 [R1+0x7de0], R18 ;  /* 0x007de01201007387 */ /* 0x000fe80000100a00 */
[----:B------:R-:W-:Y:S01]  /*a20c0*/  STL.64 [R1+0x7dc0], R24 ;  /* 0x007dc01801007387 */ /* 0x000fe20000100a00 */
[----:B----4-:R-:W-:-:S15]  /*a20d0*/  HMMA.16816.F32.BF16 R4, R12, R24, R4 ;  /* 0x000000180c04723c */ /* 0x010fde0000041804 */
[----:B------:R-:W-:-:S08]  /*a20e0*/  NOP ;  /* 0x0000000000007918 */ /* 0x000fd00000000000 */
[----:B------:R0:W-:Y:S04]  /*a20f0*/  STL.64 [R1+0x390], R4 ;  /* 0x0003900401007387 */ /* 0x0001e80000100a00 */
[----:B------:R-:W-:Y:S04]  /*a2100*/  STL.64 [R1+0x398], R6 ;  /* 0x0003980601007387 */ /* 0x000fe80000100a00 */
[----:B0-----:R-:W3:Y:S04]  /*a2110*/  LDL R4, [R1] ;  /* 0x0000000001047983 */ /* 0x001ee80000100800 */
[----:B------:R-:W-:Y:S04]  /*a2120*/  STL.64 [R1+0x380], R8 ;  /* 0x0003800801007387 */ /* 0x000fe80000100a00 */
[----:B------:R-:W-:Y:S04]  /*a2130*/  STL.64 [R1+0x388], R10 ;  /* 0x0003880a01007387 */ /* 0x000fe80000100a00 */
[----:B------:R-:W4:Y:S04]  /*a2140*/  LDL.64 R24, [R1+0x220] ;  /* 0x0002200001187983 */ /* 0x000f280000100a00 */
[----:B------:R-:W3:Y:S04]  /*a2150*/  LDL R5, [R1+0x4] ;  /* 0x0000040001057983 */ /* 0x000ee80000100800 */
[----:B------:R-:W0:Y:S04]  /*a2160*/  LDSM.16.MT88.4 R8, [R28+UR4+0x8180] ;  /* 0x008180041c08783b */ /* 0x000e280008004200 */
[----:B----4-:R-:W-:Y:S04]  /*a2170*/  STL.64 [R1+0x7de8], R24 ;  /* 0x007de81801007387 */ /* 0x010fe80000100a00 */
[----:B--2---:R-:W-:Y:S04]  /*a2180*/  STL.64 [R1+0x7d48], R22 ;  /* 0x007d481601007387 */ /* 0x004fe80000100a00 */
[----:B------:R1:W-:Y:S04]  /*a2190*/  STL.64 [R1+0x7d40], R20 ;  /* 0x007d401401007387 */ /* 0x0003e80000100a00 */
        /* <DEDUP_REMOVED lines=18> */
[----:B-1----:R-:W3:Y:S04]  /*a22c0*/  LDL.LU R20, [R1+0xb00] ;  /* 0x000b000001147983 */ /* 0x002ee80000300800 */
[----:B------:R-:W3:Y:S04]  /*a22d0*/  LDL.LU R21, [R1+0xb04] ;  /* 0x000b040001157983 */ /* 0x000ee80000300800 */
[----:B------:R-:W3:Y:S04]  /*a22e0*/  LDL.LU R22, [R1+0xb08] ;  /* 0x000b080001167983 */ /* 0x000ee80000300800 */
[----:B------:R-:W3:Y:S04]  /*a22f0*/  LDL.LU R23, [R1+0xb0c] ;  /* 0x000b0c0001177983 */ /* 0x000ee80000300800 */
[----:B------:R-:W2:Y:S01]  /*a2300*/  LDL.LU R24, [R1+0xac0] ;  /* 0x000ac00001187983 */ /* 0x000ea20000300800 */
[----:B------:R-:W-:-:S03]  /*a2310*/  IMAD.MOV.U32 R17, RZ, RZ, R26 ;  /* 0x000000ffff117224 */ /* 0x000fc600078e001a */
[----:B------:R-:W2:Y:S01]  /*a2320*/  LDL.LU R25, [R1+0xac4] ;  /* 0x000ac40001197983 */ /* 0x000ea20000300800 */
[----:B------:R-:W-:-:S03]  /*a2330*/  IMAD.MOV.U32 R16, RZ, RZ, R27 ;  /* 0x000000ffff107224 */ /* 0x000fc600078e001b */
[----:B------:R-:W2:Y:S04]  /*a2340*/  LDL.LU R26, [R1+0xac8] ;  /* 0x000ac800011a7983 */ /* 0x000ea80000300800 */
[----:B------:R-:W2:Y:S04]  /*a2350*/  LDL.LU R27, [R1+0xacc] ;  /* 0x000acc00011b7983 */ /* 0x000ea80000300800 */
[----:B0-----:R-:W-:Y:S04]  /*a2360*/  STL.64 [R1+0x7c30], R10 ;  /* 0x007c300a01007387 */ /* 0x001fe80000100a00 */
[----:B------:R0:W-:Y:S04]  /*a2370*/  STL.64 [R1+0x7c28], R8 ;  /* 0x007c280801007387 */ /* 0x0001e80000100a00 */
[----:B0-----:R-:W4:Y:S01]  /*a2380*/  LDL.64 R8, [R1+0x260] ;  /* 0x0002600001087983 */ /* 0x001f220000100a00 */
        /* <DEDUP_REMOVED lines=19> */
[----:B0-----:R-:W4:Y:S04]  /*a24c0*/  LDL.LU R6, [R1+0x7e10] ;  /* 0x007e100001067983 */ /* 0x001f280000300800 */
[----:B------:R-:W3:Y:S04]  /*a24d0*/  LDL.LU.64 R4, [R1+0x7e08] ;  /* 0x007e080001047983 */ /* 0x000ee80000300a00 */
[----:B------:R0:W-:Y:S02]  /*a24e0*/  STL.64 [R1+0x7d30], R8 ;  /* 0x007d300801007387 */ /* 0x0001e40000100a00 */
[----:B0-----:R-:W-:Y:S01]  /*a24f0*/  IMAD.MOV.U32 R9, RZ, RZ, R3 ;  /* 0x000000ffff097224 */ /* 0x001fe200078e0003 */
[----:B---3--:R-:W-:Y:S06]  /*a2500*/  HMMA.16816.F32.BF16 R20, R12, R4, R20 ;  /* 0x000000040c14723c */ /* 0x008fec0000041814 */
[----:B------:R-:W-:-:S02]  /*a2510*/  IMAD.MOV.U32 R28, RZ, RZ, R4 ;  /* 0x000000ffff1c7224 */ /* 0x000fc400078e0004 */
[----:B------:R-:W-:Y:S02]  /*a2520*/  IMAD.MOV.U32 R3, RZ, RZ, R5 ;  /* 0x000000ffff037224 */ /* 0x000fe400078e0005 */
[----:B----4-:R-:W-:-:S13]  /*a2530*/  IMAD.MOV.U32 R8, RZ, RZ, R6 ;  /* 0x000000ffff087224 */ /* 0x010fda00078e0006 */
[----:B------:R-:W-:Y:S04]  /*a2540*/  STL.64 [R1+0xad0], R20 ;  /* 0x000ad01401007387 */ /* 0x000fe80000100a00 */
[----:B------:R0:W-:Y:S04]  /*a2550*/  STL.64 [R1+0xad8], R22 ;  /* 0x000ad81601007387 */ /* 0x0001e80000100a00 */
[----:B0-----:R-:W3:Y:S04]  /*a2560*/  LDL.LU.64 R22, [R1+0x7e00] ;  /* 0x007e000001167983 */ /* 0x001ee80000300a00 */
[----:B------:R-:W3:Y:S04]  /*a2570*/  LDL.LU.64 R20, [R1+0x7df8] ;  /* 0x007df80001147983 */ /* 0x000ee80000300a00 */
[----:B------:R-:W4:Y:S04]  /*a2580*/  LDL.LU R4, [R1+0x370] ;  /* 0x0003700001047983 */ /* 0x000f280000300800 */
[----:B------:R-:W4:Y:S04]  /*a2590*/  LDL.LU R5, [R1+0x374] ;  /* 0x0003740001057983 */ /* 0x000f280000300800 */
[----:B------:R-:W2:Y:S04]  /*a25a0*/  LDL.LU R6, [R1+0x378] ;  /* 0x0003780001067983 */ /* 0x000ea80000300800 */
[----:B------:R-:W2:Y:S04]  /*a25b0*/  LDL.LU R7, [R1+0x37c] ;  /* 0x00037c0001077983 */ /* 0x000ea80000300800 */
[----:B--2---:R-:W-:Y:S04]  /*a25c0*/  STL.64 [R1+0x7d68], R6 ;  /* 0x007d680601007387 */ /* 0x004fe80000100a00 */
[----:B----4-:R0:W-:Y:S04]  /*a25d0*/  STL.64 [R1+0x7d60], R4 ;  /* 0x007d600401007387 */ /* 0x0101e80000100a00 */
[----:B0-----:R-:W2:Y:S01]  /*a25e0*/  LDL.64 R4, [R1+0x1c0] ;  /* 0x0001c00001047983 */ /* 0x001ea20000100a00 */
[----:B------:R-:W-:Y:S03]  /*a25f0*/  HMMA.16816.F32.BF16 R16, R12, R16, R24 ;  /* 0x000000100c10723c */ /* 0x000fe60000041818 */
[----:B--2---:R0:W-:Y:S02]  /*a2600*/  STL.64 [R1+0x7d80], R4 ;  /* 0x007d800401007387 */ /* 0x0041e40000100a00 */
[----:B0-----:R-:W-:-:S02]  /*a2610*/  IMAD.MOV.U32 R4, RZ, RZ, R2 ;  /* 0x000000ffff047224 */ /* 0x001fc400078e0002 */
[----:B------:R-:W-:Y:S01]  /*a2620*/  IMAD.MOV.U32 R5, RZ, RZ, R29 ;  /* 0x000000ffff057224 */ /* 0x000fe200078e001d */
[----:B------:R-:W2:Y:S04]  /*a2630*/  LDL.LU R2, [R1+0x7df0] ;  /* 0x007df00001027983 */ /* 0x000ea80000300800 */
[----:B------:R0:W-:Y:S04]  /*a2640*/  STL.64 [R1+0x7d98], R4 ;  /* 0x007d980401007387 */ /* 0x0001e80000100a00 */
[----:B0-----:R-:W4:Y:S04]  /*a2650*/  LDL.LU R4, [R1+0xab0] ;  /* 0x000ab00001047983 */ /* 0x001f280000300800 */
[----:B------:R-:W4:Y:S04]  /*a2660*/  LDL.LU R5, [R1+0xab4] ;  /* 0x000ab40001057983 */ /* 0x000f280000300800 */
[----:B------:R-:W4:Y:S04]  /*a2670*/  LDL.LU R6, [R1+0xab8] ;  /* 0x000ab80001067983 */ /* 0x000f280000300800 */
[----:B------:R-:W4:Y:S04]  /*a2680*/  LDL.LU R7, [R1+0xabc] ;  /* 0x000abc0001077983 */ /* 0x000f280000300800 */
[----:B------:R-:W-:Y:S04]  /*a2690*/  STL [R1+0x7d1c], R3 ;  /* 0x007d1c0301007387 */ /* 0x000fe80000100800 */
[----:B------:R-:W-:Y:S04]  /*a26a0*/  STL [R1+0x7d18], R28 ;  /* 0x007d181c01007387 */ /* 0x000fe80000100800 */
[----:B------:R-:W3:Y:S04]  /*a26b0*/  LDL.LU.64 R24, [R1+0x7de8] ;  /* 0x007de80001187983 */ /* 0x000ee80000300a00 */
[----:B------:R-:W-:Y:S04]  /*a26c0*/  STL.64 [R1+0xac0], R16 ;  /* 0x000ac01001007387 */ /* 0x000fe80000100a00 */
[----:B------:R0:W-:Y:S04]  /*a26d0*/  STL.64 [R1+0xac8], R18 ;  /* 0x000ac81201007387 */ /* 0x0001e80000100a00 */
[----:B0-----:R-:W2:Y:S01]  /*a26e0*/  LDL.LU.64 R18, [R1+0x7de0] ;  /* 0x007de00001127983 */ /* 0x001ea20000300a00 */
[----:B----4-:R-:W-:Y:S03]  /*a26f0*/  HMMA.16816.F32.BF16 R8, R12, R8, R4 ;  /* 0x000000080c08723c */ /* 0x010fe60000041804 */
[----:B------:R-:W4:Y:S01]  /*a2700*/  LDL.64 R4, [R1+0x1e0] ;  /* 0x0001e00001047983 */ /* 0x000f220000100a00 */
[----:B--2---:R-:W-:-:S02]  /*a2710*/  IMAD.MOV.U32 R16, RZ, RZ, R19 ;  /* 0x000000ffff107224 */ /* 0x004fc400078e0013 */
[----:B------:R-:W-:Y:S01]  /*a2720*/  IMAD.MOV.U32 R17, RZ, RZ, R18 ;  /* 0x000000ffff117224 */ /* 0x000fe200078e0012 */
[----:B----4-:R3:W-:Y:S02]  /*a2730*/  STL.64 [R1+0x7db8], R4 ;  /* 0x007db80401007387 */ /* 0x0107e40000100a00 */
[----:B---3--:R-:W-:-:S14]  /*a2740*/  HMMA.16816.F32.BF16 R4, R12, R24, R20 ;  /* 0x000000180c04723c */ /* 0x008fdc0000041814 */
[----:B------:R-:W-:Y:S04]  /*a2750*/  STL.64 [R1+0xab0], R8 ;  /* 0x000ab00801007387 */ /* 0x000fe80000100a00 */
[----:B------:R-:W-:Y:S05]  /*a2760*/  STL.64 [R1+0xab8], R10 ;  /* 0x000ab80a01007387 */ /* 0x000fea0000100a00 */
[----:B------:R-:W-:Y:S04]  /*a2770*/  STL.64 [R1+0xaa0], R4 ;  /* 0x000aa00401007387 */ /* 0x000fe80000100a00 */
[----:B------:R-:W-:Y:S04]  /*a2780*/  STL.64 [R1+0xaa8], R6 ;  /* 0x000aa80601007387 */ /* 0x000fe80000100a00 */
[----:B------:R0:W-:Y:S04]  /*a2790*/  STL.64 [R1+0x7dc8], R16 ;  /* 0x007dc81001007387 */ /* 0x0001e80000100a00 */
        /* <DEDUP_REMOVED lines=34> */
[----:B------:R-:W-:-:S07]  /*a29c0*/  IMAD.MOV.U32 R9, RZ, RZ, R0 ;  /* 0x000000ffff097224 */ /* 0x000fce00078e0000 */
[C---:B------:R-:W-:Y:S01]  /*a29d0*/  HMMA.16816.F32.BF16 R8, R12.reuse, R8, R16 ;  /* 0x000000080c08723c */ /* 0x040fe20000041810 */
        /* <DEDUP_REMOVED lines=12> */
[----:B0-----:R-:W2:Y:S01]  /*a2aa0*/  LDL.64 R8, [R1] ;  /* 0x0000000001087983 */ /* 0x001ea20000100a00 */
[----:B---3--:R-:W-:-:S15]  /*a2ab0*/  HMMA.16816.F32.BF16 R16, R12, R24, R16 ;  /* 0x000000180c10723c */ /* 0x008fde0000041810 */
[----:B------:R-:W-:-:S08]  /*a2ac0*/  NOP ;  /* 0x0000000000007918 */ /* 0x000fd00000000000 */
[----:B------:R0:W-:Y:S04]  /*a2ad0*/  STL.64 [R1+0xa80], R16 ;  /* 0x000a801001007387 */ /* 0x0001e80000100a00 */
[----:B------:R4:W-:Y:S04]  /*a2ae0*/  STL.64 [R1+0xa88], R18 ;  /* 0x000a881201007387 */ /* 0x0009e80000100a00 */
[----:B0-----:R-:W4:Y:S01]  /*a2af0*/  LDL.LU.64 R16, [R1+0x7dc8] ;  /* 0x007dc80001107983 */ /* 0x001f220000300a00 */
[----:B------:R-:W-:Y:S01]  /*a2b00*/  IMAD.MOV.U32 R26, RZ, RZ, R25 ;  /* 0x000000ffff1a7224 */ /* 0x000fe200078e0019 */
[----:B------:R-:W-:-:S02]  /*a2b10*/  MOV R3, R24 ;  /* 0x0000001800037202 */ /* 0x000fc40000000f00 */
[----:B------:R-:W3:Y:S04]  /*a2b20*/  LDL.LU.64 R24, [R1+0x7dc0] ;  /* 0x007dc00001187983 */ /* 0x000ee80000300a00 */
[----:B------:R-:W-:Y:S04]  /*a2b30*/  STL [R1+0x7d2c], R26 ;  /* 0x007d2c1a01007387 */ /* 0x000fe80000100800 */
[----:B------:R-:W-:Y:S01]  /*a2b40*/  STL [R1+0x7d28], R3 ;  /* 0x007d280301007387 */ /* 0x000fe20000100800 */
[----:B----4-:R-:W-:Y:S03]  /*a2b50*/  HMMA.16816.F32.BF16 R16, R12, R16, R4 ;  /* 0x000000100c10723c */ /* 0x010fe60000041804 */
[----:B------:R-:W2:-:S15]  /*a2b60*/  LDL.LU.64 R4, [R1+0x7db8] ;  /* 0x007db80001047983 */ /* 0x000e9e0000300a00 */
[----:B------:R-:W-:-:S05]  /*a2b70*/  NOP ;  /* 0x0000000000007918 */ /* 0x000fca0000000000 */
[----:B------:R0:W-:Y:S04]  /*a2b80*/  STL.64 [R1+0xa70], R16 ;  /* 0x000a701001007387 */ /* 0x0001e80000100a00 */
[----:B------:R-:W-:Y:S04]  /*a2b90*/  STL.64 [R1+0xa78], R18 ;  /* 0x000a781201007387 */ /* 0x000fe80000100a00 */
[----:B0-----:R-:W4:Y:S01]  /*a2ba0*/  LDL.LU.64 R16, [R1+0x7db0] ;  /* 0x007db00001107983 */ /* 0x001f220000300a00 */
        /* <DEDUP_REMOVED lines=23> */
[----:B------:R-:W4:Y:S01]  /*a2d20*/  LDL.LU.64 R4, [R1+0x7d60] ;  /* 0x007d600001047983 */ /* 0x000f220000300a00 */
[----:B------:R-:W0:Y:S01]  /*a2d30*/  S2R R19, SR_TID.X ;  /* 0x0000000000137919 */ /* 0x000e220000002100 */
[----:B----4-:R-:W-:Y:S02]  /*a2d40*/  HMMA.16816.F32.BF16 R12, R12, R16, R4 ;  /* 0x000000100c0c723c */ /* 0x010fe40000041804 */
[----:B------:R-:W3:Y:S04]  /*a2d50*/  LDL.LU.64 R6, [R1+0x7d58] ;  /* 0x007d580001067983 */ /* 0x000ee80000300a00 */
[----:B------:R-:W3:Y:S01]  /*a2d60*/  LDL.LU.64 R4, [R1+0x7d50] ;  /* 0x007d500001047983 */ /* 0x000ee20000300a00 */
[C---:B0-----:R-:W-:Y:S01]  /*a2d70*/  IMAD.SHL.U32 R2, R19.reuse, 0x100, RZ ;  /* 0x0000010013027824 */ /* 0x041fe200078e00ff */
[C---:B------:R-:W-:Y:S01]  /*a2d80*/  LOP3.LUT R0, R19.reuse, 0x7, RZ, 0xc0, !PT ;  /* 0x0000000713007812 */ /* 0x040fe200078ec0ff */
[----:B------:R-:W-:-:S14]  /*a2d90*/  IMAD.SHL.U32 R27, R19, 0x2, RZ ;  /* 0x00000002131b7824 */ /* 0x000fdc00078e00ff */
        /* <DEDUP_REMOVED lines=9> */
[----:B------:R-:W4:Y:S04]  /*a2e30*/  LDL.LU R18, [R1+0x7a8] ;  /* 0x0007a80001127983 */ /* 0x000f280000300800 */
[----:B------:R-:W4:Y:S01]  /*a2e40*/  LDL.LU R19, [R1+0x7ac] ;  /* 0x0007ac0001137983 */ /* 0x000f220000300800 */
[----:B---3--:R-:W-:-:S15]  /*a2e50*/  HMMA.16816.F32.BF16 R20, R4, R24, R20 ;  /* 0x000000180414723c */ /* 0x008fde0000041814 */
[----:B------:R-:W-:-:S08]  /*a2e60*/  NOP ;  /* 0x0000000000007918 */ /* 0x000fd00000000000 */
[----:B------:R-:W-:Y:S04]  /*a2e70*/  STL.64 [R1+0x2f0], R20 ;  /* 0x0002f01401007387 */ /* 0x000fe80000100a00 */
[----:B------:R0:W-:Y:S04]  /*a2e80*/  STL.64 [R1+0x2f8], R22 ;  /* 0x0002f81601007387 */ /* 0x0001e80000100a00 */
[----:B0-----:R-:W3:Y:S04]  /*a2e90*/  LDL.LU.64 R22, [R1+0x7d48] ;  /* 0x007d480001167983 */ /* 0x001ee80000300a00 */
[----:B------:R-:W2:Y:S01]  /*a2ea0*/  LDL.LU.64 R20, [R1+0x7d40] ;  /* 0x007d400001147983 */ /* 0x000ea20000300a00 */
[----:B------:R-:W-:-:S05]  /*a2eb0*/  IMAD R0, R0, 0x210, RZ ;  /* 0x0000021000007824 */ /* 0x000fca00078e02ff */
[----:B------:R-:W-:-:S04]  /*a2ec0*/  LOP3.LUT R27, R0, 0x10, R27, 0x78, !PT ;  /* 0x00000010001b7812 */ /* 0x000fc800078e781b */
[----:B------:R-:W-:-:S04]  /*a2ed0*/  LOP3.LUT R27, R27, 0x1000, R2, 0xf8, !PT ;  /* 0x000010001b1b7812 */ /* 0x000fc800078ef802 */
[----:B------:R-:W-:Y:S01]  /*a2ee0*/  LOP3.LUT R27, R27, 0x60, RZ, 0x3c, !PT ;  /* 0x000000601b1b7812 */ /* 0x000fe200078e3cff */
[C---:B----4-:R-:W-:Y:S06]  /*a2ef0*/  HMMA.16816.F32.BF16 R16, R4.reuse, R8, R16 ;  /* 0x000000080410723c */ /* 0x050fec0000041810 */
[----:B--2---:R-:W-:Y:S01]  /*a2f00*/  HMMA.16816.F32.BF16 R12, R4, R20, R12 ;  /* 0x00000014040c723c */ /* 0x004fe2000004180c */
[----:B---3--:R-:W-:Y:S05]  /*a2f10*/  STL.64 [R1+0x7c18], R22 ;  /* 0x007c181601007387 */ /* 0x008fea0000100a00 */
        /* <DEDUP_REMOVED lines=12> */
[----:B0-----:R-:W3:Y:S04]  /*a2fe0*/  LDL.64 R12, [R1+0x270] ;  /* 0x00027000010c7983 */ /* 0x001ee80000100a00 */
[----:B------:R0:W-:Y:S04]  /*a2ff0*/  STL.64 [R1+0x7a0], R16 ;  /* 0x0007a01001007387 */ /* 0x0001e80000100a00 */
[----:B------:R1:W-:Y:S04]  /*a3000*/  STL.64 [R1+0x7a8], R18 ;  /* 0x0007a81201007387 */ /* 0x0003e80000100a00 */
[----:B0-----:R-:W4:Y:S01]  /*a3010*/  LDL.LU.64 R16, [R1+0x7d38] ;  /* 0x007d380001107983 */ /* 0x001f220000300a00 */
[----:B-1----:R-:W-:-:S02]  /*a3020*/  IMAD.MOV.U32 R19, RZ, RZ, R8 ;  /* 0x000000ffff137224 */ /* 0x002fc400078e0008 */
[----:B------:R-:W-:Y:S02]  /*a3030*/  IMAD.MOV.U32 R18, RZ, RZ, R9 ;  /* 0x000000ffff127224 */ /* 0x000fe400078e0009 */
[----:B------:R-:W2:Y:S04]  /*a3040*/  LDL.LU.64 R8, [R1+0x7d30] ;  /* 0x007d300001087983 */ /* 0x000ea80000300a00 */
[----:B------:R-:W-:Y:S04]  /*a3050*/  STL.64 [R1+0x7c40], R18 ;  /* 0x007c401201007387 */ /* 0x000fe80000100a00 */
[----:B----4-:R0:W-:Y:S04]  /*a3060*/  STL.64 [R1+0x7c38], R16 ;  /* 0x007c381001007387 */ /* 0x0101e80000100a00 */
[----:B0-----:R-:W4:Y:S04]  /*a3070*/  LDL.LU R16, [R1+0x790] ;  /* 0x0007900001107983 */ /* 0x001f280000300800 */
[----:B------:R-:W4:Y:S04]  /*a3080*/  LDL.LU R17, [R1+0x794] ;  /* 0x0007940001117983 */ /* 0x000f280000300800 */
[----:B------:R-:W4:Y:S04]  /*a3090*/  LDL.LU R18, [R1+0x798] ;  /* 0x0007980001127983 */ /* 0x000f280000300800 */
[----:B------:R-:W4:Y:S01]  /*a30a0*/  LDL.LU R19, [R1+0x79c] ;  /* 0x00079c0001137983 */ /* 0x000f220000300800 */
[----:B---3--:R-:W-:-:S05]  /*a30b0*/  IMAD.MOV.U32 R27, RZ, RZ, R13 ;  /* 0x000000ffff1b7224 */ /* 0x008fca00078e000d */
[----:B------:R-:W-:Y:S01]  /*a30c0*/  STL [R1+0x7cc8], R27 ;  /* 0x007cc81b01007387 */ /* 0x000fe20000100800 */
[----:B--2---:R-:W-:Y:S02]  /*a30d0*/  IMAD.MOV.U32 R2, RZ, RZ, R8 ;  /* 0x000000ffff027224 */ /* 0x004fe400078e0008 */
[----:B------:R-:W-:Y:S01]  /*a30e0*/  IMAD.MOV.U32 R0, RZ, RZ, R9 ;  /* 0x000000ffff007224 */ /* 0x000fe200078e0009 */
[C---:B----4-:R-:W-:Y:S06]  /*a30f0*/  HMMA.16816.F32.BF16 R16, R4.reuse, R12, R16 ;  /* 0x0000000c0410723c */ /* 0x050fec0000041810 */
[----:B------:R-:W-:-:S15]  /*a3100*/  HMMA.16816.F32.BF16 R12, R4, R8, R20 ;  /* 0x00000008040c723c */ /* 0x000fde0000041814 */
[----:B------:R-:W-:-:S02]  /*a3110*/  NOP ;  /* 0x0000000000007918 */ /* 0x000fc40000000000 */
[----:B------:R0:W-:Y:S04]  /*a3120*/  STL.64 [R1+0x790], R16 ;  /* 0x0007901001007387 */ /* 0x0001e80000100a00 */
[----:B------:R-:W-:Y:S04]  /*a3130*/  STL.64 [R1+0x798], R18 ;  /* 0x0007981201007387 */ /* 0x000fe80000100a00 */
[----:B------:R-:W-:Y:S04]  /*a3140*/  STL.64 [R1+0x7cc0], R24 ;  /* 0x007cc01801007387 */ /* 0x000fe80000100a00 */
[----:B------:R-:W-:Y:S04]  /*a3150*/  STL.64 [R1+0x780], R12 ;  /* 0x0007800c01007387 */ /* 0x000fe80000100a00 */
        /* <DEDUP_REMOVED lines=11> */
[----:B------:R0:W-:Y:S04]  /*a3210*/  STL.64 [R1+0x7c58], R16 ;  /* 0x007c581001007387 */ /* 0x0001e80000100a00 */
[----:B0-----:R-:W4:Y:S04]  /*a3220*/  LDL.64 R16, [R1+0x1d0] ;  /* 0x0001d00001107983 */ /* 0x001f280000100a00 */
[----:B----4-:R0:W-:Y:S04]  /*a3230*/  STL.64 [R1+0x7c70], R16 ;  /* 0x007c701001007387 */ /* 0x0101e80000100a00 */
[----:B------:R-:W4:Y:S04]  /*a3240*/  LDL.LU R8, [R1+0x6e0] ;  /* 0x0006e00001087983 */ /* 0x000f280000300800 */
[----:B------:R-:W4:Y:S04]  /*a3250*/  LDL.LU R9, [R1+0x6e4] ;  /* 0x0006e40001097983 */ /* 0x000f280000300800 */
[----:B------:R-:W2:Y:S04]  /*a3260*/  LDL.LU R10, [R1+0x6e8] ;  /* 0x0006e800010a7983 */ /* 0x000ea80000300800 */
[----:B------:R-:W2:Y:S01]  /*a3270*/  LDL.LU R11, [R1+0x6ec] ;  /* 0x0006ec00010b7983 */ /* 0x000ea20000300800 */
[----:B0-----:R-:W-:-:S02]  /*a3280*/  IMAD.MOV.U32 R16, RZ, RZ, R29 ;  /* 0x000000ffff107224 */ /* 0x001fc400078e001d */
        /* <DEDUP_REMOVED lines=9> */
[----:B------:R-:W4:Y:S04]  /*a3320*/  LDL.LU R11, [R1+0x6fc] ;  /* 0x0006fc00010b7983 */ /* 0x000f280000300800 */
[----:B------:R-:W3:Y:S04]  /*a3330*/  LDL.64 R16, [R1+0x1f0] ;  /* 0x0001f00001107983 */ /* 0x000ee80000100a00 */
[----:B---3--:R0:W-:Y:S02]  /*a3340*/  STL.64 [R1+0x7ca0], R16 ;  /* 0x007ca01001007387 */ /* 0x0081e40000100a00 */
[----:B0-----:R-:W-:-:S02]  /*a3350*/  MOV R16, R3 ;  /* 0x0000000300107202 */ /* 0x001fc40000000f00 */
[----:B------:R-:W3:Y:S04]  /*a3360*/  LDL.LU R3, [R1+0x7d1c] ;  /* 0x007d1c0001037983 */ /* 0x000ee80000300800 */
[----:B------:R-:W2:Y:S01]  /*a3370*/  LDL.LU R24, [R1+0x730] ;  /* 0x0007300001187983 */ /* 0x000ea20000300800 */
[----:B------:R-:W-:-:S03]  /*a3380*/  IMAD.MOV.U32 R17, RZ, RZ, R26 ;  /* 0x000000ffff117224 */ /* 0x000fc600078e001a */
[----:B------:R-:W2:Y:S04]  /*a3390*/  LDL.LU R25, [R1+0x734] ;  /* 0x0007340001197983 */ /* 0x000ea80000300800 */
[----:B------:R-:W4:Y:S04]  /*a33a0*/  LDL.LU R26, [R1+0x738] ;  /* 0x00073800011a7983 */ /* 0x000f280000300800 */
[----:B------:R-:W4:Y:S04]  /*a33b0*/  LDL.LU R27, [R1+0x73c] ;  /* 0x00073c00011b7983 */ /* 0x000f280000300800 */
[----:B----4-:R-:W-:Y:S04]  /*a33c0*/  STL.64 [R1+0x7cd8], R26 ;  /* 0x007cd81a01007387 */ /* 0x010fe80000100a00 */
[----:B--2---:R0:W-:Y:S02]  /*a33d0*/  STL.64 [R1+0x7cd0], R24 ;  /* 0x007cd01801007387 */ /* 0x0041e40000100a00 */
[----:B0-----:R-:W-:-:S02]  /*a33e0*/  IMAD.MOV.U32 R24, RZ, RZ, R28 ;  /* 0x000000ffff187224 */ /* 0x001fc400078e001c */
[----:B------:R-:W2:Y:S04]  /*a33f0*/  LDL.LU R28, [R1+0x7d18] ;  /* 0x007d1800011c7983 */ /* 0x000ea80000300800 */
[----:B------:R-:W4:Y:S04]  /*a3400*/  LDL.LU R12, [R1+0x760] ;  /* 0x00076000010c7983 */ /* 0x000f280000300800 */
[----:B------:R-:W4:Y:S04]  /*a3410*/  LDL.LU R13, [R1+0x764] ;  /* 0x00076400010d7983 */ /* 0x000f280000300800 */
[----:B------:R-:W3:Y:S04]  /*a3420*/  LDL.LU R14, [R1+0x768] ;  /* 0x00076800010e7983 */ /* 0x000ee80000300800 */
[----:B------:R-:W3:Y:S04]  /*a3430*/  LDL.LU R15, [R1+0x76c] ;  /* 0x00076c00010f7983 */ /* 0x000ee80000300800 */
[----:B---3--:R-:W-:Y:S04]  /*a3440*/  STL.64 [R1+0x7d08], R14 ;  /* 0x007d080e01007387 */ /* 0x008fe80000100a00 */
[----:B----4-:R-:W-:Y:S04]  /*a3450*/  STL.64 [R1+0x7d00], R12 ;  /* 0x007d000c01007387 */ /* 0x010fe80000100a00 */
[----:B------:R-:W3:Y:S01]  /*a3460*/  LDL.64 R20, [R1+0x240] ;  /* 0x0002400001147983 */ /* 0x000ee20000100a00 */
[----:B------:R-:W-:-:S03]  /*a3470*/  IMAD.MOV.U32 R25, RZ, RZ, R29 ;  /* 0x000000ffff197224 */ /* 0x000fc600078e001d */
[----:B---3--:R0:W-:Y:S04]  /*a3480*/  STL.64 [R1+0x7d10], R20 ;  /* 0x007d101401007387 */ /* 0x0081e80000100a00 */
[----:B0-----:R-:W3:Y:S04]  /*a3490*/  LDL.LU R20, [R1+0x770] ;  /* 0x0007700001147983 */ /* 0x001ee80000300800 */
[----:B------:R-:W3:Y:S04]  /*a34a0*/  LDL.LU R21, [R1+0x774] ;  /* 0x0007740001157983 */ /* 0x000ee80000300800 */
[----:B------:R-:W3:Y:S04]  /*a34b0*/  LDL.LU R22, [R1+0x778] ;  /* 0x0007780001167983 */ /* 0x000ee80000300800 */
[----:B------:R-:W3:Y:S04]  /*a34c0*/  LDL.LU R23, [R1+0x77c] ;  /* 0x00077c0001177983 */ /* 0x000ee80000300800 */
[----:B------:R0:W-:Y:S04]  /*a34d0*/  STL.64 [R1+0x7ce8], R24 ;  /* 0x007ce81801007387 */ /* 0x0001e80000100a00 */
[----:B0-----:R-:W4:Y:S04]  /*a34e0*/  LDL.64 R24, [R1+0x230] ;  /* 0x0002300001187983 */ /* 0x001f280000100a00 */
        /* <DEDUP_REMOVED lines=37> */
[----:B------:R-:W-:Y:S04]  /*a3740*/  STL.64 [R1+0x770], R12 ;  /* 0x0007700c01007387 */ /* 0x000fe80000100a00 */
[----:B------:R0:W-:Y:S04]  /*a3750*/  STL.64 [R1+0x778], R14 ;  /* 0x0007780e01007387 */ /* 0x0001e80000100a00 */
[----:B0-----:R-:W3:Y:S04]  /*a3760*/  LDL.LU.64 R14, [R1+0x7d08] ;  /* 0x007d0800010e7983 */ /* 0x001ee80000300a00 */
[----:B------:R-:W3:Y:S01]  /*a3770*/  LDL.LU.64 R12, [R1+0x7d00] ;  /* 0x007d0000010c7983 */ /* 0x000ee20000300a00 */
[C---:B----4-:R-:W-:Y:S06]  /*a3780*/  HMMA.16816.F32.BF16 R16, R4.reuse, R24, R16 ;  /* 0x000000180410723c */ /* 0x050fec0000041810 */
[----:B---3--:R-:W-:Y:S06]  /*a3790*/  HMMA.16816.F32.BF16 R12, R4, R20, R12 ;  /* 0x00000014040c723c */ /* 0x008fec000004180c */
[----:B------:R-:W-:-:S15]  /*a37a0*/  IMAD.MOV.U32 R3, RZ, RZ, R21 ;  /* 0x000000ffff037224 */ /* 0x000fde00078e0015 */
[----:B------:R-:W-:-:S02]  /*a37b0*/  NOP ;  /* 0x0000000000007918 */ /* 0x000fc40000000000 */
[----:B------:R0:W-:Y:S04]  /*a37c0*/  STL.64 [R1+0x760], R12 ;  /* 0x0007600c01007387 */ /* 0x0001e80000100a00 */
[----:B------:R1:W-:Y:S01]  /*a37d0*/  STL.64 [R1+0x768], R14 ;  /* 0x0007680e01007387 */ /* 0x0003e20000100a00 */
[----:B0-----:R-:W-:-:S03]  /*a37e0*/  IMAD.MOV.U32 R12, RZ, RZ, R20 ;  /* 0x000000ffff0c7224 */ /* 0x001fc600078e0014 */
[----:B------:R-:W3:Y:S04]  /*a37f0*/  LDL.LU R20, [R1+0xa0] ;  /* 0x0000a00001147983 */ /* 0x000ee80000300800 */
[----:B------:R-:W3:Y:S04]  /*a3800*/  LDL.LU R21, [R1+0xa4] ;  /* 0x0000a40001157983 */ /* 0x000ee80000300800 */
[----:B------:R-:W3:Y:S04]  /*a3810*/  LDL.LU R22, [R1+0xa8] ;  /* 0x0000a80001167983 */ /* 0x000ee80000300800 */
[----:B------:R-:W3:Y:S04]  /*a3820*/  LDL.LU R23, [R1+0xac] ;  /* 0x0000ac0001177983 */ /* 0x000ee80000300800 */
        /* <DEDUP_REMOVED lines=17> */
[----:B------:R-:W-:Y:S04]  /*a3940*/  STL.64 [R1+0x730], R24 ;  /* 0x0007301801007387 */ /* 0x000fe80000100a00 */
[----:B------:R0:W-:Y:S04]  /*a3950*/  STL.64 [R1+0x738], R26 ;  /* 0x0007381a01007387 */ /* 0x0001e80000100a00 */
[----:B0-----:R-:W2:Y:S04]  /*a3960*/  LDL.LU R27, [R1+0x7cc8] ;  /* 0x007cc800011b7983 */ /* 0x001ea80000300800 */
[----:B------:R-:W3:Y:S01]  /*a3970*/  LDL.LU.64 R24, [R1+0x7cc0] ;  /* 0x007cc00001187983 */ /* 0x000ee20000300a00 */
[----:B------:R-:W-:-:S03]  /*a3980*/  IMAD.MOV.U32 R26, RZ, RZ, R16 ;  /* 0x000000ffff1a7224 */ /* 0x000fc600078e0010 */
[----:B------:R-:W4:Y:S04]  /*a3990*/  LDL.LU.64 R16, [R1+0x7cb8] ;  /* 0x007cb80001107983 */ /* 0x000f280000300a00 */
[----:B------:R-:W-:Y:S04]  /*a39a0*/  STL.64 [R1+0x7c08], R14 ;  /* 0x007c080e01007387 */ /* 0x000fe80000100a00 */
[----:B------:R0:W-:Y:S04]  /*a39b0*/  STL.64 [R1+0x7c00], R12 ;  /* 0x007c000c01007387 */ /* 0x0001e80000100a00 */
[----:B0-----:R-:W3:Y:S04]  /*a39c0*/  LDL.LU R12, [R1+0x80] ;  /* 0x00008000010c7983 */ /* 0x001ee80000300800 */
[----:B------:R-:W3:Y:S04]  /*a39d0*/  LDL.LU R13, [R1+0x84] ;  /* 0x00008400010d7983 */ /* 0x000ee80000300800 */
[----:B------:R-:W3:Y:S04]  /*a39e0*/  LDL.LU R14, [R1+0x88] ;  /* 0x00008800010e7983 */ /* 0x000ee80000300800 */
[----:B------:R-:W3:Y:S01]  /*a39f0*/  LDL.LU R15, [R1+0x8c] ;  /* 0x00008c00010f7983 */ /* 0x000ee20000300800 */
[----:B----4-:R-:W-:Y:S03]  /*a3a00*/  HMMA.16816.F32.BF16 R16, R4, R16, R8 ;  /* 0x000000100410723c */ /* 0x010fe60000041808 */
[----:B------:R-:W4:Y:S04]  /*a3a10*/  LDL.LU.64 R10, [R1+0x7cb0] ;  /* 0x007cb000010a7983 */ /* 0x000f280000300a00 */
[----:B------:R-:W4:-:S15]  /*a3a20*/  LDL.LU.64 R8, [R1+0x7ca8] ;  /* 0x007ca80001087983 */ /* 0x000f1e0000300a00 */
[----:B------:R-:W-:-:S01]  /*a3a30*/  NOP ;  /* 0x0000000000007918 */ /* 0x000fc20000000000 */
        /* <DEDUP_REMOVED lines=45> */
[----:B0-----:R-:W4:Y:S01]  /*a3d10*/  LDL R16, [R1+0x270] ;  /* 0x0002700001107983 */ /* 0x001f220000100800 */
[----:B--2---:R-:W-:-:S03]  /*a3d20*/  IMAD.MOV.U32 R17, RZ, RZ, R27 ;  /* 0x000000ffff117224 */ /* 0x004fc600078e001b */
[----:B------:R-:W2:Y:S01]  /*a3d30*/  LDL.LU R27, [R1+0x7c20] ;  /* 0x007c2000011b7983 */ /* 0x000ea20000300800 */
[----:B---3--:R-:W-:-:S15]  /*a3d40*/  HMMA.16816.F32.BF16 R20, R8, R24, R20 ;  /* 0x000000180814723c */ /* 0x008fde0000041814 */
[----:B------:R-:W-:-:S08]  /*a3d50*/  NOP ;  /* 0x0000000000007918 */ /* 0x000fd00000000000 */
        /* <DEDUP_REMOVED lines=10> */
[----:B--2---:R-:W1:Y:S04]  /*a3e00*/  LDSM.16.MT88.4 R4, [R27+UR4+0x8080] ;  /* 0x008080041b04783b */ /* 0x004e680008004200 */
[----:B0-----:R-:W2:Y:S04]  /*a3e10*/  LDL.LU R20, [R1+0x70] ;  /* 0x0000700001147983 */ /* 0x001ea80000300800 */
[----:B------:R-:W2:Y:S04]  /*a3e20*/  LDL.LU R21, [R1+0x74] ;  /* 0x0000740001157983 */ /* 0x000ea80000300800 */
[----:B------:R-:W2:Y:S04]  /*a3e30*/  LDL.LU R22, [R1+0x78] ;  /* 0x0000780001167983 */ /* 0x000ea80000300800 */
[----:B------:R-:W2:Y:S04]  /*a3e40*/  LDL.LU R23, [R1+0x7c] ;  /* 0x00007c0001177983 */ /* 0x000ea80000300800 */
[----:B------:R-:W-:Y:S04]  /*a3e50*/  STL [R1+0x7b48], R27 ;  /* 0x007b481b01007387 */ /* 0x000fe80000100800 */
[----:B------:R-:W-:Y:S04]  /*a3e60*/  STL.64 [R1+0x7b40], R24 ;  /* 0x007b401801007387 */ /* 0x000fe80000100a00 */
[----:B-1----:R-:W-:Y:S04]  /*a3e70*/  STL.64 [R1+0x7a08], R6 ;  /* 0x007a080601007387 */ /* 0x002fe80000100a00 */
[----:B------:R0:W-:Y:S04]  /*a3e80*/  STL.64 [R1+0x7a00], R4 ;  /* 0x007a000401007387 */ /* 0x0001e80000100a00 */
[----:B0-----:R-:W3:Y:S04]  /*a3e90*/  LDL.64 R4, [R1+0x250] ;  /* 0x0002500001047983 */ /* 0x001ee80000100a00 */
[----:B---3--:R0:W-:Y:S02]  /*a3ea0*/  STL.64 [R1+0x7be0], R4 ;  /* 0x007be00401007387 */ /* 0x0081e40000100a00 */
[----:B0-----:R-:W-:Y:S01]  /*a3eb0*/  MOV R4, R19 ;  /* 0x0000001300047202 */ /* 0x001fe20000000f00 */
[----:B------:R-:W-:-:S07]  /*a3ec0*/  IMAD.MOV.U32 R5, RZ, RZ, R18 ;  /* 0x000000ffff057224 */ /* 0x000fce00078e0012 */
[----:B------:R-:W-:Y:S01]  /*a3ed0*/  HMMA.16816.F32.BF16 R4, R8, R4, R12 ;  /* 0x000000040804723c */ /* 0x000fe2000004180c */
[----:B------:R-:W3:Y:S04]  /*a3ee0*/  LDL.LU.64 R14, [R1+0x7c08] ;  /* 0x007c0800010e7983 */ /* 0x000ee80000300a00 */
[----:B------:R-:W4:-:S15]  /*a3ef0*/  LDL.LU.64 R12, [R1+0x7c00] ;  /* 0x007c0000010c7983 */ /* 0x000f1e0000300a00 */
[----:B------:R-:W-:-:S03]  /*a3f00*/  NOP ;  /* 0x0000000000007918 */ /* 0x000fc60000000000 */
        /* <DEDUP_REMOVED lines=13> */
[----:B--2---:R-:W-:Y:S04]  /*a3fe0*/  STL.64 [R1+0x7b50], R16 ;  /* 0x007b501001007387 */ /* 0x004fe80000100a00 */
[----:B------:R-:W2:Y:S04]  /*a3ff0*/  LDL.LU R0, [R1+0x7bfc] ;  /* 0x007bfc0001007983 */ /* 0x000ea80000300800 */
[----:B------:R-:W3:Y:S04]  /*a4000*/  LDL.LU R2, [R1+0x7bf8] ;  /* 0x007bf80001027983 */ /* 0x000ee80000300800 */
[----:B------:R0:W-:Y:S04]  /*a4010*/  STL.64 [R1+0x7b60], R24 ;  /* 0x007b601801007387 */ /* 0x0001e80000100a00 */
[----:B0-----:R-:W4:Y:S01]  /*a4020*/  LDL.64 R24, [R1+0x1e0] ;  /* 0x0001e00001187983 */ /* 0x001f220000100a00 */
[----:B------:R-:W-:-:S02]  /*a4030*/  IMAD.MOV.U32 R20, RZ, RZ, R26 ;  /* 0x000000ffff147224 */ /* 0x000fc400078e001a */
[----:B------:R-:W-:Y:S01]  /*a4040*/  IMAD.MOV.U32 R21, RZ, RZ, R15 ;  /* 0x000000ffff157224 */ /* 0x000fe200078e000f */
[----:B----4-:R0:W-:Y:S02]  /*a4050*/  STL.64 [R1+0x7b78], R24 ;  /* 0x007b781801007387 */ /* 0x0101e40000100a00 */
[----:B0-----:R-:W-:Y:S02]  /*a4060*/  IMAD.MOV.U32 R24, RZ, RZ, R29 ;  /* 0x000000ffff187224 */ /* 0x001fe400078e001d */
[----:B------:R-:W-:-:S05]  /*a4070*/  IMAD.MOV.U32 R25, RZ, RZ, R28 ;  /* 0x000000ffff197224 */ /* 0x000fca00078e001c */
[----:B------:R-:W-:Y:S04]  /*a4080*/  STL.64 [R1+0x7b90], R24 ;  /* 0x007b901801007387 */ /* 0x000fe80000100a00 */
[----:B------:R-:W4:Y:S04]  /*a4090*/  LDL.LU R16, [R1+0x4d0] ;  /* 0x0004d00001107983 */ /* 0x000f280000300800 */
[----:B------:R-:W4:Y:S04]  /*a40a0*/  LDL.LU R17, [R1+0x4d4] ;  /* 0x0004d40001117983 */ /* 0x000f280000300800 */
[----:B------:R-:W4:Y:S04]  /*a40b0*/  LDL.LU R18, [R1+0x4d8] ;  /* 0x0004d80001127983 */ /* 0x000f280000300800 */
[----:B------:R-:W4:Y:S04]  /*a40c0*/  LDL.LU R19, [R1+0x4dc] ;  /* 0x0004dc0001137983 */ /* 0x000f280000300800 */
[----:B------:R0:W-:Y:S04]  /*a40d0*/  STL.64 [R1+0x7ba0], R20 ;  /* 0x007ba01401007387 */ /* 0x0001e80000100a00 */
[----:B0-----:R-:W2:Y:S04]  /*a40e0*/  LDL.64 R20, [R1+0x220] ;  /* 0x0002200001147983 */ /* 0x001ea80000100a00 */
[----:B--2---:R0:W-:Y:S02]  /*a40f0*/  STL.64 [R1+0x7ba8], R20 ;  /* 0x007ba81401007387 */ /* 0x0041e40000100a00 */
[----:B0-----:R-:W-:-:S02]  /*a4100*/  IMAD.MOV.U32 R20, RZ, RZ, R14 ;  /* 0x000000ffff147224 */ /* 0x001fc400078e000e */
[----:B------:R-:W-:-:S05]  /*a4110*/  IMAD.MOV.U32 R21, RZ, RZ, R13 ;  /* 0x000000ffff157224 */ /* 0x000fca00078e000d */
[----:B------:R0:W-:Y:S04]  /*a4120*/  STL.64 [R1+0x7bc0], R20 ;  /* 0x007bc01401007387 */ /* 0x0001e80000100a00 */
[----:B------:R-:W2:Y:S01]  /*a4130*/  LDL.64 R24, [R1+0x200] ;  /* 0x0002000001187983 */ /* 0x000ea20000100a00 */
[----:B0-----:R-:W-:Y:S02]  /*a4140*/  IMAD.MOV.U32 R20, RZ, RZ, R12 ;  /* 0x000000ffff147224 */ /* 0x001fe400078e000c */
[----:B------:R-:W-:Y:S01]  /*a4150*/  IMAD.MOV.U32 R21, RZ, RZ, R3 ;  /* 0x000000ffff157224 */ /* 0x000fe200078e0003 */
[----:B--2---:R0:W-:Y:S04]  /*a4160*/  STL.64 [R1+0x7b98], R24 ;  /* 0x007b981801007387 */ /* 0x0041e80000100a00 */
[----:B0-----:R-:W2:Y:S04]  /*a4170*/  LDL.LU R24, [R1+0x510] ;  /* 0x0005100001187983 */ /* 0x001ea80000300800 */
[----:B------:R-:W2:Y:S04]  /*a4180*/  LDL.LU R25, [R1+0x514] ;  /* 0x0005140001197983 */ /* 0x000ea80000300800 */
[----:B------:R-:W3:Y:S04]  /*a4190*/  LDL.LU R26, [R1+0x518] ;  /* 0x00051800011a7983 */ /* 0x000ee80000300800 */
        /* <DEDUP_REMOVED lines=51> */
[----:B------:R-:W-:Y:S04]  /*a44d0*/  STL.64 [R1+0x58], R22 ;  /* 0x0000581601007387 */ /* 0x000fe80000100a00 */
[----:B0-----:R-:W4:Y:S04]  /*a44e0*/  LDL.LU.64 R20, [R1+0x7bd8] ;  /* 0x007bd80001147983 */ /* 0x001f280000300a00 */
[----:B------:R0:W-:Y:S04]  /*a44f0*/  STL [R1+0x7af4], R4 ;  /* 0x007af40401007387 */ /* 0x0001e80000100800 */
[----:B------:R1:W-:Y:S04]  /*a4500*/  STL [R1+0x7af0], R5 ;  /* 0x007af00501007387 */ /* 0x0003e80000100800 */
[----:B0-----:R-:W2:Y:S04]  /*a4510*/  LDL.LU R4, [R1+0x520] ;  /* 0x0005200001047983 */ /* 0x001ea80000300800 */
[----:B-1----:R-:W2:Y:S04]  /*a4520*/  LDL.LU R5, [R1+0x524] ;  /* 0x0005240001057983 */ /* 0x002ea80000300800 */
        /* <DEDUP_REMOVED lines=15> */
[----:B0-----:R-:W2:Y:S02]  /*a4620*/  LDL.LU.64 R20, [R1+0x7ba8] ;  /* 0x007ba80001147983 */ /* 0x001ea40000300a00 */
[----:B--2---:R-:W-:-:S15]  /*a4630*/  HMMA.16816.F32.BF16 R4, R8, R20, R4 ;  /* 0x000000140804723c */ /* 0x004fde0000041804 */
[----:B------:R-:W-:-:S08]  /*a4640*/  NOP ;  /* 0x0000000000007918 */ /* 0x000fd00000000000 */
[----:B------:R-:W-:Y:S04]  /*a4650*/  STL.64 [R1+0x520], R4 ;  /* 0x0005200401007387 */ /* 0x000fe80000100a00 */
[----:B------:R0:W-:Y:S02]  /*a4660*/  STL.64 [R1+0x528], R6 ;  /* 0x0005280601007387 */ /* 0x0001e40000100a00 */
[----:B0-----:R-:W-:Y:S02]  /*a4670*/  IMAD.MOV.U32 R7, RZ, RZ, R20 ;  /* 0x000000ffff077224 */ /* 0x001fe400078e0014 */
[----:B------:R-:W-:Y:S02]  /*a4680*/  IMAD.MOV.U32 R6, RZ, RZ, R21 ;  /* 0x000000ffff067224 */ /* 0x000fe400078e0015 */
[----:B------:R-:W4:Y:S04]  /*a4690*/  LDL.LU.64 R20, [R1+0x7ba0] ;  /* 0x007ba00001147983 */ /* 0x000f280000300a00 */
[----:B------:R0:W-:Y:S04]  /*a46a0*/  STL [R1+0x7afc], R6 ;  /* 0x007afc0601007387 */ /* 0x0001e80000100800 */
[----:B------:R1:W-:Y:S04]  /*a46b0*/  STL [R1+0x7af8], R7 ;  /* 0x007af80701007387 */ /* 0x0003e80000100800 */
[----:B------:R-:W2:Y:S04]  /*a46c0*/  LDL.LU R4, [R1+0x500] ;  /* 0x0005000001047983 */ /* 0x000ea80000300800 */
[----:B------:R-:W2:Y:S04]  /*a46d0*/  LDL.LU R5, [R1+0x504] ;  /* 0x0005040001057983 */ /* 0x000ea80000300800 */
[----:B0-----:R-:W2:Y:S04]  /*a46e0*/  LDL.LU R6, [R1+0x508] ;  /* 0x0005080001067983 */ /* 0x001ea80000300800 */
[----:B-1----:R-:W2:Y:S01]  /*a46f0*/  LDL.LU R7, [R1+0x50c] ;  /* 0x00050c0001077983 */ /* 0x002ea20000300800 */
[----:B----4-:R-:W-:Y:S03]  /*a4700*/  HMMA.16816.F32.BF16 R20, R8, R20, R24 ;  /* 0x000000140814723c */ /* 0x010fe60000041818 */
[----:B------:R-:W2:-:S15]  /*a4710*/  LDL.LU.64 R24, [R1+0x7b98] ;  /* 0x007b980001187983 */ /* 0x000e9e0000300a00 */
[----:B------:R-:W-:-:S05]  /*a4720*/  NOP ;  /* 0x0000000000007918 */ /* 0x000fca0000000000 */
        /* <DEDUP_REMOVED lines=9> */
[----:B------:R-:W-:Y:S01]  /*a47c0*/  STL.64 [R1+0x508], R6 ;  /* 0x0005080601007387 */ /* 0x000fe20000100a00 */
[----:B0-----:R-:W-:Y:S01]  /*a47d0*/  IMAD.MOV.U32 R4, RZ, RZ, R24 ;  /* 0x000000ffff047224 */ /* 0x001fe200078e0018 */
[----:B------:R-:W-:Y:S02]  /*a47e0*/  MOV R5, R25 ;  /* 0x0000001900057202 */ /* 0x000fe40000000f00 */
        /* <DEDUP_REMOVED lines=16> */
[----:B------:R-:W-:Y:S04]  /*a48f0*/  STL.64 [R1+0x7b08], R6 ;  /* 0x007b080601007387 */ /* 0x000fe80000100a00 */
[----:B------:R0:W-:Y:S04]  /*a4900*/  STL.64 [R1+0x7b00], R4 ;  /* 0x007b000401007387 */ /* 0x0001e80000100a00 */
[----:B0-----:R-:W3:Y:S01]  /*a4910*/  LDL.LU.64 R4, [R1+0x1c0] ;  /* 0x0001c00001047983 */ /* 0x001ee20000300a00 */
[----:B--2---:R-:W-:Y:S03]  /*a4920*/  HMMA.16816.F32.BF16 R24, R8, R24, R16 ;  /* 0x000000180818723c */ /* 0x004fe60000041810 */
[----:B------:R-:W3:Y:S04]  /*a4930*/  LDL.LU.64 R18, [R1+0x7b58] ;  /* 0x007b580001127983 */ /* 0x000ee80000300a00 */
[----:B------:R-:W3:-:S15]  /*a4940*/  LDL.LU.64 R16, [R1+0x7b50] ;  /* 0x007b500001107983 */ /* 0x000ede0000300a00 */
[----:B------:R-:W-:-:S01]  /*a4950*/  NOP ;  /* 0x0000000000007918 */ /* 0x000fc20000000000 */
[----:B------:R-:W-:Y:S04]  /*a4960*/  STL.64 [R1+0x4d0], R24 ;  /* 0x0004d01801007387 */ /* 0x000fe80000100a00 */
[----:B------:R0:W-:Y:S04]  /*a4970*/  STL.64 [R1+0x4d8], R26 ;  /* 0x0004d81a01007387 */ /* 0x0001e80000100a00 */
[----:B0-----:R-:W2:Y:S04]  /*a4980*/  LDL.LU R27, [R1+0x7b48] ;  /* 0x007b4800011b7983 */ /* 0x001ea80000300800 */
[----:B------:R-:W4:Y:S01]  /*a4990*/  LDL.LU.64 R24, [R1+0x7b40] ;  /* 0x007b400001187983 */ /* 0x000f220000300a00 */
[----:B---3--:R-:W-:-:S15]  /*a49a0*/  HMMA.16816.F32.BF16 R16, R8, R4, R16 ;  /* 0x000000040810723c */ /* 0x008fde0000041810 */
[----:B------:R-:W-:-:S08]  /*a49b0*/  NOP ;  /* 0x0000000000007918 */ /* 0x000fd00000000000 */
[----:B------:R0:W-:Y:S04]  /*a49c0*/  STL.64 [R1+0x4c0], R16 ;  /* 0x0004c01001007387 */ /* 0x0001e80000100a00 */
[----:B------:R1:W-:Y:S04]  /*a49d0*/  STL.64 [R1+0x4c8], R18 ;  /* 0x0004c81201007387 */ /* 0x0003e80000100a00 */
[----:B0-----:R-:W1:Y:S01]  /*a49e0*/  LDL.LU.64 R16, [R1+0x7b38] ;  /* 0x007b380001107983 */ /* 0x001e620000300a00 */
[----:B------:R-:W-:Y:S02]  /*a49f0*/  IMAD.MOV.U32 R2, RZ, RZ, R4 ;  /* 0x000000ffff027224 */ /* 0x000fe400078e0004 */
[----:B------:R-:W-:-:S02]  /*a4a00*/  IMAD.MOV.U32 R0, RZ, RZ, R5 ;  /* 0x000000ffff007224 */ /* 0x000fc400078e0005 */
[----:B------:R-:W3:Y:S01]  /*a4a10*/  LDL.64 R4, [R1] ;  /* 0x0000000001047983 */ /* 0x000ee20000100a00 */
[----:B-1----:R-:W-:Y:S03]  /*a4a20*/  HMMA.16816.F32.BF16 R16, R8, R16, R12 ;  /* 0x000000100810723c */ /* 0x002fe6000004180c */
[----:B------:R-:W4:Y:S04]  /*a4a30*/  LDL.LU.64 R14, [R1+0x7b30] ;  /* 0x007b3000010e7983 */ /* 0x000f280000300a00 */
[----:B------:R-:W4:Y:S04]  /*a4a40*/  LDL.LU.64 R12, [R1+0x7b28] ;  /* 0x007b2800010c7983 */ /* 0x000f280000300a00 */
[----:B------:R-:W2:Y:S04]  /*a4a50*/  LDL.LU R8, [R1+0x400] ;  /* 0x0004000001087983 */ /* 0x000ea80000300800 */
[----:B------:R-:W2:Y:S04]  /*a4a60*/  LDL.LU R9, [R1+0x404] ;  /* 0x0004040001097983 */ /* 0x000ea80000300800 */
[----:B------:R-:W2:Y:S04]  /*a4a70*/  LDL.LU R10, [R1+0x408] ;  /* 0x00040800010a7983 */ /* 0x000ea80000300800 */
[----:B------:R-:W2:Y:S04]  /*a4a80*/  LDL.LU R11, [R1+0x40c] ;  /* 0x00040c00010b7983 */ /* 0x000ea80000300800 */
[----:B------:R0:W-:Y:S04]  /*a4a90*/  STL.64 [R1+0x68a0], R18 ;  /* 0x0068a01201007387 */ /* 0x0001e80000100a00 */
[----:B------:R1:W-:Y:S04]  /*a4aa0*/  STL.64 [R1+0x6898], R16 ;  /* 0x0068981001007387 */ /* 0x0003e80000100a00 */
[----:B0-----:R-:W3:Y:S04]  /*a4ab0*/  LDL R18, [R1+0x1c8] ;  /* 0x0001c80001127983 */ /* 0x001ee80000100800 */
[----:B------:R-:W3:Y:S01]  /*a4ac0*/  LDL R19, [R1+0x1cc] ;  /* 0x0001cc0001137983 */ /* 0x000ee20000100800 */
[----:B-1----:R-:W-:-:S02]  /*a4ad0*/  IMAD.MOV.U32 R16, RZ, RZ, R2 ;  /* 0x000000ffff107224 */ /* 0x002fc400078e0002 */
[----:B------:R-:W-:Y:S01]  /*a4ae0*/  IMAD.MOV.U32 R17, RZ, RZ, R0 ;  /* 0x000000ffff117224 */ /* 0x000fe200078e0000 */
[----:B---3--:R-:W-:Y:S04]  /*a4af0*/  STL.64 [R1+0x7a28], R18 ;  /* 0x007a281201007387 */ /* 0x008fe80000100a00 */
[----:B------:R0:W-:Y:S04]  /*a4b00*/  STL.64 [R1+0x7a20], R16 ;  /* 0x007a201001007387 */ /* 0x0001e80000100a00 */
[----:B0-----:R-:W3:Y:S01]  /*a4b10*/  LDL.64 R16, [R1+0x260] ;  /* 0x0002600001107983 */ /* 0x001ee20000100a00 */
[C---:B----4-:R-:W-:Y:S03]  /*a4b20*/  HMMA.16816.F32.BF16 R20, R12.reuse, R24, R20 ;  /* 0x000000180c14723c */ /* 0x050fe60000041814 */
[----:B---3--:R0:W-:Y:S04]  /*a4b30*/  STL.64 [R1+0x7b10], R16 ;  /* 0x007b101001007387 */ /* 0x0081e80000100a00 */
[----:B0-----:R-:W3:Y:S04]  /*a4b40*/  LDL.LU R16, [R1+0xd60] ;  /* 0x000d600001107983 */ /* 0x001ee80000300800 */
[----:B------:R-:W3:Y:S04]  /*a4b50*/  LDL.LU R17, [R1+0xd64] ;  /* 0x000d640001117983 */ /* 0x000ee80000300800 */
[----:B------:R-:W3:Y:S04]  /*a4b60*/  LDL.LU R18, [R1+0xd68] ;  /* 0x000d680001127983 */ /* 0x000ee80000300800 */
[----:B------:R-:W3:Y:S04]  /*a4b70*/  LDL.LU R19, [R1+0xd6c] ;  /* 0x000d6c0001137983 */ /* 0x000ee80000300800 */
[----:B------:R-:W-:Y:S04]  /*a4b80*/  STL.64 [R1+0x410], R20 ;  /* 0x0004101401007387 */ /* 0x000fe80000100a00 */
[----:B------:R0:W-:Y:S04]  /*a4b90*/  STL.64 [R1+0x418], R22 ;  /* 0x0004181601007387 */ /* 0x0001e80000100a00 */
[----:B0-----:R-:W4:Y:S04]  /*a4ba0*/  LDL.LU.64 R22, [R1+0x7b20] ;  /* 0x007b200001167983 */ /* 0x001f280000300a00 */
[----:B------:R-:W2:Y:S02]  /*a4bb0*/  LDL.LU.64 R20, [R1+0x7b18] ;  /* 0x007b180001147983 */ /* 0x000ea40000300a00 */
[----:B--2---:R-:W-:Y:S02]  /*a4bc0*/  HMMA.16816.F32.BF16 R8, R12, R20, R8 ;  /* 0x000000140c08723c */ /* 0x004fe40000041808 */
[----:B----4-:R-:W-:Y:S04]  /*a4bd0*/  STL.64 [R1+0x7a18], R22 ;  /* 0x007a181601007387 */ /* 0x010fe80000100a00 */
        /* <DEDUP_REMOVED lines=10> */
[----:B------:R0:W-:Y:S04]  /*a4c80*/  STL.64 [R1+0x7a30], R24 ;  /* 0x007a301801007387 */ /* 0x0001e80000100a00 */
[----:B0-----:R-:W4:Y:S04]  /*a4c90*/  LDL.64 R24, [R1+0x270] ;  /* 0x0002700001187983 */ /* 0x001f280000100a00 */
[----:B-1----:R-:W-:Y:S04]  /*a4ca0*/  STL.64 [R1+0x78b8], R10 ;  /* 0x0078b80a01007387 */ /* 0x002fe80000100a00 */
[----:B------:R0:W-:Y:S04]  /*a4cb0*/  STL.64 [R1+0x78b0], R8 ;  /* 0x0078b00801007387 */ /* 0x0001e80000100a00 */
[----:B0-----:R-:W2:Y:S01]  /*a4cc0*/  LDL.LU.64 R8, [R1+0x1b0] ;  /* 0x0001b00001087983 */ /* 0x001ea20000300a00 */
[----:B---3--:R-:W-:Y:S03]  /*a4cd0*/  HMMA.16816.F32.BF16 R16, R12, R4, R16 ;  /* 0x000000040c10723c */ /* 0x008fe60000041810 */
        /* <DEDUP_REMOVED lines=8> */
[----:B------:R-:W-:-:S02]  /*a4d60*/  IMAD.MOV.U32 R0, RZ, RZ, R5 ;  /* 0x000000ffff007224 */ /* 0x000fc400078e0005 */
[----:B------:R-:W-:Y:S01]  /*a4d70*/  IMAD.MOV.U32 R2, RZ, RZ, R4 ;  /* 0x000000ffff027224 */ /* 0x000fe200078e0004 */
[----:B------:R-:W3:Y:S04]  /*a4d80*/  LDL.LU.64 R6, [R1+0x7b08] ;  /* 0x007b080001067983 */ /* 0x000ee80000300a00 */
[----:B------:R-:W3:Y:S04]  /*a4d90*/  LDL.LU.64 R4, [R1+0x7b00] ;  /* 0x007b000001047983 */ /* 0x000ee80000300a00 */
[----:B------:R-:W-:Y:S04]  /*a4da0*/  STL [R1+0x79d0], R0 ;  /* 0x0079d00001007387 */ /* 0x000fe80000100800 */
[----:B------:R-:W-:Y:S01]  /*a4db0*/  STL [R1+0x79cc], R2 ;  /* 0x0079cc0201007387 */ /* 0x000fe20000100800 */
[----:B----4-:R-:W-:-:S02]  /*a4dc0*/  IMAD.MOV.U32 R3, RZ, RZ, R25 ;  /* 0x000000ffff037224 */ /* 0x010fc400078e0019 */
[----:B------:R-:W-:Y:S01]  /*a4dd0*/  IMAD.MOV.U32 R28, RZ, RZ, R24 ;  /* 0x000000ffff1c7224 */ /* 0x000fe200078e0018 */
[----:B--2---:R-:W-:-:S15]  /*a4de0*/  HMMA.16816.F32.BF16 R8, R12, R24, R8 ;  /* 0x000000180c08723c */ /* 0x004fde0000041808 */
[----:B------:R-:W-:-:S08]  /*a4df0*/  NOP ;  /* 0x0000000000007918 */ /* 0x000fd00000000000 */
[----:B------:R-:W-:Y:S04]  /*a4e00*/  STL.64 [R1+0xd50], R8 ;  /* 0x000d500801007387 */ /* 0x000fe80000100a00 */
[----:B------:R3:W-:Y:S02]  /*a4e10*/  STL.64 [R1+0xd58], R10 ;  /* 0x000d580a01007387 */ /* 0x0007e40000100a00 */
[----:B---3--:R-:W-:Y:S02]  /*a4e20*/  HMMA.16816.F32.BF16 R8, R12, R16, R20 ;  /* 0x000000100c08723c */ /* 0x008fe40000041814 */
[----:B------:R-:W-:Y:S04]  /*a4e30*/  STL [R1+0x79d8], R3 ;  /* 0x0079d80301007387 */ /* 0x000fe80000100800 */
[----:B------:R-:W-:-:S15]  /*a4e40*/  STL [R1+0x79d4], R28 ;  /* 0x0079d41c01007387 */ /* 0x000fde0000100800 */
[----:B------:R-:W-:-:S02]  /*a4e50*/  NOP ;  /* 0x0000000000007918 */ /* 0x000fc40000000000 */
[----:B------:R0:W-:Y:S04]  /*a4e60*/  STL.64 [R1+0xd40], R8 ;  /* 0x000d400801007387 */ /* 0x0001e80000100a00 */
[----:B------:R-:W-:Y:S04]  /*a4e70*/  STL.64 [R1+0xd48], R10 ;  /* 0x000d480a01007387 */ /* 0x000fe80000100a00 */
[----:B------:R-:W2:Y:S04]  /*a4e80*/  LDL.LU R20, [R1+0x11b0] ;  /* 0x0011b00001147983 */ /* 0x000ea80000300800 */
        /* <DEDUP_REMOVED lines=27> */
[----:B0-----:R-:W4:Y:S04]  /*a5040*/  LDL.64 R8, [R1+0x210] ;  /* 0x0002100001087983 */ /* 0x001f280000100a00 */
[----:B----4-:R3:W-:Y:S04]  /*a5050*/  STL.64 [R1+0x7aa0], R8 ;  /* 0x007aa00801007387 */ /* 0x0107e80000100a00 */
[----:B------:R-:W4:Y:S01]  /*a5060*/  LDL.64 R24, [R1+0x1f0] ;  /* 0x0001f00001187983 */ /* 0x000f220000100a00 */
[----:B---3--:R-:W-:Y:S01]  /*a5070*/  MOV R8, R7 ;  /* 0x0000000700087202 */ /* 0x008fe20000000f00 */
[----:B------:R-:W-:-:S02]  /*a5080*/  IMAD.MOV.U32 R9, RZ, RZ, R6 ;  /* 0x000000ffff097224 */ /* 0x000fc400078e0006 */
[----:B----4-:R0:W-:Y:S04]  /*a5090*/  STL.64 [R1+0x7a80], R24 ;  /* 0x007a801801007387 */ /* 0x0101e80000100a00 */
[----:B0-----:R-:W3:Y:S04]  /*a50a0*/  LDL.LU R24, [R1+0xce0] ;  /* 0x000ce00001187983 */ /* 0x001ee80000300800 */
[----:B------:R-:W3:Y:S04]  /*a50b0*/  LDL.LU R25, [R1+0xce4] ;  /* 0x000ce40001197983 */ /* 0x000ee80000300800 */
[----:B------:R-:W4:Y:S04]  /*a50c0*/  LDL.LU R26, [R1+0xce8] ;  /* 0x000ce800011a7983 */ /* 0x000f280000300800 */
[----:B------:R-:W4:Y:S04]  /*a50d0*/  LDL.LU R27, [R1+0xcec] ;  /* 0x000cec00011b7983 */ /* 0x000f280000300800 */
[----:B------:R0:W-:Y:S04]  /*a50e0*/  STL.64 [R1+0x7ab8], R8 ;  /* 0x007ab80801007387 */ /* 0x0001e80000100a00 */
[----:B0-----:R-:W2:Y:S04]  /*a50f0*/  LDL.64 R8, [R1+0x230] ;  /* 0x0002300001087983 */ /* 0x001ea80000100a00 */
[----:B--2---:R0:W-:Y:S04]  /*a5100*/  STL.64 [R1+0x7ad0], R8 ;  /* 0x007ad00801007387 */ /* 0x0041e80000100a00 */
[----:B0-----:R-:W2:Y:S04]  /*a5110*/  LDL.64 R8, [R1+0x240] ;  /* 0x0002400001087983 */ /* 0x001ea80000100a00 */
[----:B--2---:R0:W-:Y:S04]  /*a5120*/  STL.64 [R1+0x7ae8], R8 ;  /* 0x007ae80801007387 */ /* 0x0041e80000100a00 */
[----:B0-----:R-:W2:Y:S04]  /*a5130*/  LDL.LU R8, [R1+0xd30] ;  /* 0x000d300001087983 */ /* 0x001ea80000300800 */
        /* <DEDUP_REMOVED lines=35> */
[----:B------:R-:W-:Y:S04]  /*a5370*/  STL [R1+0x79e0], R29 ;  /* 0x0079e01d01007387 */ /* 0x000fe80000100800 */
[----:B------:R-:W-:Y:S04]  /*a5380*/  STL [R1+0x79dc], R2 ;  /* 0x0079dc0201007387 */ /* 0x000fe80000100800 */
[----:B------:R0:W-:Y:S04]  /*a5390*/  STL.64 [R1+0xd30], R8 ;  /* 0x000d300801007387 */ /* 0x0001e80000100a00 */
[----:B------:R-:W-:Y:S04]  /*a53a0*/  STL.64 [R1+0xd38], R10 ;  /* 0x000d380a01007387 */ /* 0x000fe80000100a00 */
[----:B0-----:R-:W2:Y:S01]  /*a53b0*/  LDL.LU.64 R8, [R1+0x7ae8] ;  /* 0x007ae80001087983 */ /* 0x001ea20000300a00 */
[----:B------:R-:W-:-:S02]  /*a53c0*/  IMAD.MOV.U32 R28, RZ, RZ, R4 ;  /* 0x000000ffff1c7224 */ /* 0x000fc400078e0004 */
[----:B------:R-:W-:Y:S01]  /*a53d0*/  IMAD.MOV.U32 R0, RZ, RZ, R5 ;  /* 0x000000ffff007224 */ /* 0x000fe200078e0005 */
[----:B------:R-:W3:Y:S04]  /*a53e0*/  LDL.LU R4, [R1+0xcb0] ;  /* 0x000cb00001047983 */ /* 0x000ee80000300800 */
[----:B------:R-:W3:Y:S04]  /*a53f0*/  LDL.LU R5, [R1+0xcb4] ;  /* 0x000cb40001057983 */ /* 0x000ee80000300800 */
[----:B------:R-:W3:Y:S04]  /*a5400*/  LDL.LU R6, [R1+0xcb8] ;  /* 0x000cb80001067983 */ /* 0x000ee80000300800 */
[----:B------:R-:W3:Y:S04]  /*a5410*/  LDL.LU R7, [R1+0xcbc] ;  /* 0x000cbc0001077983 */ /* 0x000ee80000300800 */
        /* <DEDUP_REMOVED lines=49> */
[----:B------:R0:W-:Y:S04]  /*a5730*/  STL.64 [R1+0xcd0], R8 ;  /* 0x000cd00801007387 */ /* 0x0001e80000100a00 */
[----:B------:R3:W-:Y:S04]  /*a5740*/  STL.64 [R1+0xcd8], R10 ;  /* 0x000cd80a01007387 */ /* 0x0007e80000100a00 */
[----:B0-----:R-:W3:Y:S04]  /*a5750*/  LDL.LU.64 R8, [R1+0x7a68] ;  /* 0x007a680001087983 */ /* 0x001ee80000300a00 */
[----:B------:R-:W2:Y:S04]  /*a5760*/  LDL.LU.64 R26, [R1+0x7a60] ;  /* 0x007a6000011a7983 */ /* 0x000ea80000300a00 */
[----:B------:R-:W2:Y:S01]  /*a5770*/  LDL.LU.64 R24, [R1+0x7a58] ;  /* 0x007a580001187983 */ /* 0x000ea20000300a00 */
[----:B------:R-:W-:-:S02]  /*a5780*/  IMAD.MOV.U32 R28, RZ, RZ, R16 ;  /* 0x000000ffff1c7224 */ /* 0x000fc400078e0010 */
[----:B------:R-:W-:Y:S01]  /*a5790*/  IMAD.MOV.U32 R3, RZ, RZ, R17 ;  /* 0x000000ffff037224 */ /* 0x000fe200078e0011 */
[C---:B---3--:R-:W-:Y:S06]  /*a57a0*/  HMMA.16816.F32.BF16 R8, R12.reuse, R8, R20 ;  /* 0x000000080c08723c */ /* 0x048fec0000041814 */
[----:B--2---:R-:W-:Y:S01]  /*a57b0*/  HMMA.16816.F32.BF16 R24, R12, R16, R24 ;  /* 0x000000100c18723c */ /* 0x004fe20000041818 */
[----:B------:R-:W2:Y:S04]  /*a57c0*/  LDL.LU.64 R22, [R1+0x7a50] ;  /* 0x007a500001167983 */ /* 0x000ea80000300a00 */
[----:B------:R-:W2:-:S12]  /*a57d0*/  LDL.LU.64 R20, [R1+0x7a48] ;  /* 0x007a480001147983 */ /* 0x000e980000300a00 */
[----:B------:R0:W-:Y:S04]  /*a57e0*/  STL.64 [R1+0xcc0], R8 ;  /* 0x000cc00801007387 */ /* 0x0001e80000100a00 */
[----:B------:R-:W-:Y:S04]  /*a57f0*/  STL.64 [R1+0xcc8], R10 ;  /* 0x000cc80a01007387 */ /* 0x000fe80000100a00 */
[----:B0-----:R-:W3:Y:S04]  /*a5800*/  LDL.LU.64 R8, [R1+0x7a40] ;  /* 0x007a400001087983 */ /* 0x001ee80000300a00 */
[----:B------:R-:W-:Y:S04]  /*a5810*/  STL.64 [R1+0xff0], R24 ;  /* 0x000ff01801007387 */ /* 0x000fe80000100a00 */
[----:B------:R0:W-:Y:S04]  /*a5820*/  STL.64 [R1+0xff8], R26 ;  /* 0x000ff81a01007387 */ /* 0x0001e80000100a00 */
[----:B0-----:R-:W4:Y:S04]  /*a5830*/  LDL.LU R27, [R1+0x7a38] ;  /* 0x007a3800011b7983 */ /* 0x001f280000300800 */
[----:B------:R-:W4:Y:S04]  /*a5840*/  LDL.LU.64 R24, [R1+0x7a30] ;  /* 0x007a300001187983 */ /* 0x000f280000300a00 */
[----:B------:R-:W4:Y:S04]  /*a5850*/  LDL.LU.64 R18, [R1+0x7a28] ;  /* 0x007a280001127983 */ /* 0x000f280000300a00 */
[----:B------:R-:W2:Y:S02]  /*a5860*/  LDL.LU.64 R16, [R1+0x7a20] ;  /* 0x007a200001107983 */ /* 0x000ea40000300a00 */
[C---:B--2---:R-:W-:Y:S06]  /*a5870*/  HMMA.16816.F32.BF16 R20, R12.reuse, R16, R20 ;  /* 0x000000100c14723c */ /* 0x044fec0000041814 */
[----:B---3--:R-:W-:-:S15]  /*a5880*/  HMMA.16816.F32.BF16 R12, R12, R8, R4 ;  /* 0x000000080c0c723c */ /* 0x008fde0000041804 */
[----:B------:R-:W-:-:S02]  /*a5890*/  NOP ;  /* 0x0000000000007918 */ /* 0x000fc40000000000 */
[----:B------:R-:W-:Y:S04]  /*a58a0*/  STL.64 [R1+0xfe0], R20 ;  /* 0x000fe01401007387 */ /* 0x000fe80000100a00 */
[----:B------:R0:W-:Y:S04]  /*a58b0*/  STL.64 [R1+0xfe8], R22 ;  /* 0x000fe81601007387 */ /* 0x0001e80000100a00 */
[----:B0-----:R-:W2:Y:S04]  /*a58c0*/  LDL.LU.64 R22, [R1+0x7a18] ;  /* 0x007a180001167983 */ /* 0x001ea80000300a00 */
[----:B------:R-:W3:Y:S04]  /*a58d0*/  LDL.LU.64 R20, [R1+0x7a10] ;  /* 0x007a100001147983 */ /* 0x000ee80000300a00 */
[----:B----4-:R-:W-:Y:S04]  /*a58e0*/  STL.64 [R1+0x78d0], R18 ;  /* 0x0078d01201007387 */ /* 0x010fe80000100a00 */
[----:B------:R0:W-:Y:S04]  /*a58f0*/  STL.64 [R1+0x78c8], R16 ;  /* 0x0078c81001007387 */ /* 0x0001e80000100a00 */
[----:B0-----:R-:W3:Y:S04]  /*a5900*/  LDL.LU R16, [R1+0xa20] ;  /* 0x000a200001107983 */ /* 0x001ee80000300800 */
[----:B------:R-:W3:Y:S04]  /*a5910*/  LDL.LU R17, [R1+0xa24] ;  /* 0x000a240001117983 */ /* 0x000ee80000300800 */
[----:B------:R-:W3:Y:S04]  /*a5920*/  LDL.LU R18, [R1+0xa28] ;  /* 0x000a280001127983 */ /* 0x000ee80000300800 */
[----:B------:R-:W3:Y:S04]  /*a5930*/  LDL.LU R19, [R1+0xa2c] ;  /* 0x000a2c0001137983 */ /* 0x000ee80000300800 */
[----:B------:R-:W3:Y:S04]  /*a5940*/  LDL.LU.64 R6, [R1+0x7a08] ;  /* 0x007a080001067983 */ /* 0x000ee80000300a00 */
[----:B------:R-:W3:Y:S04]  /*a5950*/  LDL.LU.64 R4, [R1+0x7a00] ;  /* 0x007a000001047983 */ /* 0x000ee80000300a00 */
[----:B------:R0:W-:Y:S04]  /*a5960*/  STL.64 [R1+0xcb0], R12 ;  /* 0x000cb00c01007387 */ /* 0x0001e80000100a00 */
[----:B------:R1:W-:Y:S04]  /*a5970*/  STL.64 [R1+0xcb8], R14 ;  /* 0x000cb80e01007387 */ /* 0x0003e80000100a00 */
[----:B0-----:R-:W4:Y:S04]  /*a5980*/  LDL.LU R12, [R1+0xa30] ;  /* 0x000a3000010c7983 */ /* 0x001f280000300800 */
[----:B------:R-:W4:Y:S04]  /*a5990*/  LDL.LU R13, [R1+0xa34] ;  /* 0x000a3400010d7983 */ /* 0x000f280000300800 */
[----:B-1----:R-:W4:Y:S04]  /*a59a0*/  LDL.LU R14, [R1+0xa38] ;  /* 0x000a3800010e7983 */ /* 0x002f280000300800 */
[----:B------:R-:W4:Y:S04]  /*a59b0*/  LDL.LU R15, [R1+0xa3c] ;  /* 0x000a3c00010f7983 */ /* 0x000f280000300800 */
[----:B------:R3:W-:Y:S04]  /*a59c0*/  STL.64 [R1+0x78c0], R8 ;  /* 0x0078c00801007387 */ /* 0x0007e80000100a00 */
[----:B------:R-:W-:Y:S01]  /*a59d0*/  STL.64 [R1+0x78f0], R24 ;  /* 0x0078f01801007387 */ /* 0x000fe20000100a00 */
[C---:B---3--:R-:W-:Y:S06]  /*a59e0*/  HMMA.16816.F32.BF16 R8, R4.reuse, R20, R16 ;  /* 0x000000140408723c */ /* 0x048fec0000041810 */
[----:B----4-:R-:W-:-:S15]  /*a59f0*/  HMMA.16816.F32.BF16 R12, R4, R24, R12 ;  /* 0x00000018040c723c */ /* 0x010fde000004180c */
[----:B------:R-:W-:-:S08]  /*a5a00*/  NOP ;  /* 0x0000000000007918 */ /* 0x000fd00000000000 */
[----:B------:R-:W-:Y:S04]  /*a5a10*/  STL.64 [R1+0xa30], R12 ;  /* 0x000a300c01007387 */ /* 0x000fe80000100a00 */
[----:B------:R-:W-:Y:S04]  /*a5a20*/  STL.64 [R1+0xa38], R14 ;  /* 0x000a380e01007387 */ /* 0x000fe80000100a00 */
[----:B--2---:R-:W-:Y:S04]  /*a5a30*/  STL.64 [R1+0x78a8], R22 ;  /* 0x0078a81601007387 */ /* 0x004fe80000100a00 */
[----:B------:R-:W-:Y:S04]  /*a5a40*/  STL.64 [R1+0x78a0], R20 ;  /* 0x0078a01401007387 */ /* 0x000fe80000100a00 */
[----:B------:R0:W-:Y:S04]  /*a5a50*/  STL.64 [R1+0xa20], R8 ;  /* 0x000a200801007387 */ /* 0x0001e80000100a00 */
[----:B------:R1:W-:Y:S04]  /*a5a60*/  STL.64 [R1+0xa28], R10 ;  /* 0x000a280a01007387 */ /* 0x0003e80000100a00 */
[----:B------:R2:W3:Y:S04]  /*a5a70*/  LDSM.16.MT88.4 R12, [R27+UR4+0x8180] ;  /* 0x008180041b0c783b */ /* 0x0004e80008004200 */
[----:B0-----:R-:W4:Y:S04]  /*a5a80*/  LDL.LU R8, [R1+0x950] ;  /* 0x0009500001087983 */ /* 0x001f280000300800 */
[----:B------:R-:W4:Y:S04]  /*a5a90*/  LDL.LU R9, [R1+0x954] ;  /* 0x0009540001097983 */ /* 0x000f280000300800 */
[----:B-1----:R-:W3:Y:S04]  /*a5aa0*/  LDL.LU R10, [R1+0x958] ;  /* 0x00095800010a7983 */ /* 0x002ee80000300800 */
[----:B------:R-:W3:Y:S04]  /*a5ab0*/  LDL.LU R11, [R1+0x95c] ;  /* 0x00095c00010b7983 */ /* 0x000ee80000300800 */
[----:B------:R-:W4:Y:S04]  /*a5ac0*/  LDL.LU R24, [R1+0x970] ;  /* 0x0009700001187983 */ /* 0x000f280000300800 */
[----:B------:R-:W4:Y:S04]  /*a5ad0*/  LDL.LU R25, [R1+0x974] ;  /* 0x0009740001197983 */ /* 0x000f280000300800 */
[----:B------:R-:W3:Y:S04]  /*a5ae0*/  LDL.LU R26, [R1+0x978] ;  /* 0x00097800011a7983 */ /* 0x000ee80000300800 */
[----:B--2---:R-:W3:Y:S04]  /*a5af0*/  LDL.LU R27, [R1+0x97c] ;  /* 0x00097c00011b7983 */ /* 0x004ee80000300800 */
[----:B---3--:R-:W-:Y:S04]  /*a5b00*/  STL.64 [R1+0x7900], R26 ;  /* 0x0079001a01007387 */ /* 0x008fe80000100a00 */
[----:B----4-:R0:W-:Y:S02]  /*a5b10*/  STL.64 [R1+0x78f8], R24 ;  /* 0x0078f81801007387 */ /* 0x0101e40000100a00 */
[----:B0-----:R-:W-:-:S02]  /*a5b20*/  IMAD.MOV.U32 R24, RZ, RZ, R2 ;  /* 0x000000ffff187224 */ /* 0x001fc400078e0002 */
[----:B------:R-:W-:Y:S01]  /*a5b30*/  IMAD.MOV.U32 R25, RZ, RZ, R29 ;  /* 0x000000ffff197224 */ /* 0x000fe200078e001d */
[----:B------:R-:W2:Y:S04]  /*a5b40*/  LDL.LU R2, [R1+0x79fc] ;  /* 0x0079fc0001027983 */ /* 0x000ea80000300800 */
[----:B------:R-:W3:Y:S04]  /*a5b50*/  LDL.LU R29, [R1+0x79f8] ;  /* 0x0079f800011d7983 */ /* 0x000ee80000300800 */
[----:B------:R0:W-:Y:S04]  /*a5b60*/  STL.64 [R1+0x7910], R24 ;  /* 0x0079101801007387 */ /* 0x0001e80000100a00 */
[----:B0-----:R-:W4:Y:S01]  /*a5b70*/  LDL.64 R24, [R1+0x200] ;  /* 0x0002000001187983 */ /* 0x001f220000100a00 */
[----:B------:R-:W-:Y:S01]  /*a5b80*/  IMAD.MOV.U32 R16, RZ, RZ, R28 ;  /* 0x000000ffff107224 */ /* 0x000fe200078e001c */
[----:B------:R-:W-:-:S02]  /*a5b90*/  MOV R17, R3 ;  /* 0x0000000300117202 */ /* 0x000fc40000000f00 */
[----:B----4-:R2:W-:Y:S04]  /*a5ba0*/  STL.64 [R1+0x7928], R24 ;  /* 0x0079281801007387 */ /* 0x0105e80000100a00 */
[----:B------:R-:W-:Y:S04]  /*a5bb0*/  STL.64 [R1+0x78e0], R10 ;  /* 0x0078e00a01007387 */ /* 0x000fe80000100a00 */
[----:B------:R-:W-:Y:S04]  /*a5bc0*/  STL.64 [R1+0x78d8], R8 ;  /* 0x0078d80801007387 */ /* 0x000fe80000100a00 */
[----:B------:R-:W4:Y:S04]  /*a5bd0*/  LDL.LU R28, [R1+0x79f4] ;  /* 0x0079f400011c7983 */ /* 0x000f280000300800 */
[----:B------:R-:W3:Y:S01]  /*a5be0*/  LDL.LU R3, [R1+0x79f0] ;  /* 0x0079f00001037983 */ /* 0x000ee20000300800 */
[----:B--2---:R-:W-:-:S02]  /*a5bf0*/  IMAD.MOV.U32 R24, RZ, RZ, R2 ;  /* 0x000000ffff187224 */ /* 0x004fc400078e0002 */
[----:B------:R-:W-:Y:S01]  /*a5c00*/  IMAD.MOV.U32 R25, RZ, RZ, R0 ;  /* 0x000000ffff197224 */ /* 0x000fe200078e0000 */
        /* <DEDUP_REMOVED lines=8> */
[----:B------:R-:W2:Y:S04]  /*a5c90*/  LDL.LU R18, [R1+0x988] ;  /* 0x0009880001127983 */ /* 0x000ea80000300800 */
[----:B------:R-:W2:Y:S04]  /*a5ca0*/  LDL.LU R19, [R1+0x98c] ;  /* 0x00098c0001137983 */ /* 0x000ea80000300800 */
[----:B------:R-:W3:Y:S04]  /*a5cb0*/  LDL.64 R24, [R1+0x220] ;  /* 0x0002200001187983 */ /* 0x000ee80000100a00 */
[----:B---3--:R0:W-:Y:S02]  /*a5cc0*/  STL.64 [R1+0x7948], R24 ;  /* 0x0079481801007387 */ /* 0x0081e40000100a00 */
        /* <DEDUP_REMOVED lines=37> */
[----:B------:R3:W-:Y:S02]  /*a5f20*/  STL.64 [R1+0x79a8], R24 ;  /* 0x0079a81801007387 */ /* 0x0007e40000100a00 */
        /* <DEDUP_REMOVED lines=27> */
[C---:B----4-:R-:W-:Y:S01]  /*a60e0*/  HMMA.16816.F32.BF16 R20, R4.reuse, R20, R24 ;  /* 0x000000140414723c */ /* 0x050fe20000041818 */
        /* <DEDUP_REMOVED lines=12> */
[----:B------:R-:W-:Y:S04]  /*a61b0*/  STL [R1+0x7768], R15 ;  /* 0x0077680f01007387 */ /* 0x000fe80000100800 */
[----:B------:R0:W-:Y:S04]  /*a61c0*/  STL [R1+0x7870], R12 ;  /* 0x0078700c01007387 */ /* 0x0001e80000100800 */
[----:B0-----:R-:W4:Y:S04]  /*a61d0*/  LDL.LU R12, [R1+0x9b0] ;  /* 0x0009b000010c7983 */ /* 0x001f280000300800 */
[----:B------:R-:W4:Y:S04]  /*a61e0*/  LDL.LU R13, [R1+0x9b4] ;  /* 0x0009b400010d7983 */ /* 0x000f280000300800 */
[----:B------:R-:W4:Y:S04]  /*a61f0*/  LDL.LU R14, [R1+0x9b8] ;  /* 0x0009b800010e7983 */ /* 0x000f280000300800 */
[----:B------:R-:W4:Y:S04]  /*a6200*/  LDL.LU R15, [R1+0x9bc] ;  /* 0x0009bc00010f7983 */ /* 0x000f280000300800 */
[----:B------:R-:W2:Y:S04]  /*a6210*/  LDL.LU.64 R24, [R1+0x79c0] ;  /* 0x0079c00001187983 */ /* 0x000ea80000300a00 */
        /* <DEDUP_REMOVED lines=40> */
[----:B0-----:R-:W4:Y:S02]  /*a64a0*/  LDL.LU.64 R24, [R1+0x7948] ;  /* 0x0079480001187983 */ /* 0x001f240000300a00 */
[----:B----4-:R-:W-:Y:S06]  /*a64b0*/  HMMA.16816.F32.BF16 R12, R4, R24, R12 ;  /* 0x00000018040c723c */ /* 0x010fec000004180c */
[----:B------:R-:W-:-:S15]  /*a64c0*/  IMAD.MOV.U32 R3, RZ, RZ, R25 ;  /* 0x000000ffff037224 */ /* 0x000fde00078e0019 */
[----:B------:R-:W-:-:S02]  /*a64d0*/  NOP ;  /* 0x0000000000007918 */ /* 0x000fc40000000000 */
[----:B------:R0:W-:Y:S04]  /*a64e0*/  STL.64 [R1+0x9b0], R12 ;  /* 0x0009b00c01007387 */ /* 0x0001e80000100a00 */
[----:B------:R-:W-:Y:S01]  /*a64f0*/  STL.64 [R1+0x9b8], R14 ;  /* 0x0009b80e01007387 */ /* 0x000fe20000100a00 */
[----:B0-----:R-:W-:-:S03]  /*a6500*/  IMAD.MOV.U32 R12, RZ, RZ, R24 ;  /* 0x000000ffff0c7224 */ /* 0x001fc600078e0018 */
        /* <DEDUP_REMOVED lines=24> */
[----:B--2---:R-:W-:Y:S01]  /*a6690*/  IMAD.MOV.U32 R15, RZ, RZ, R17 ;  /* 0x000000ffff0f7224 */ /* 0x004fe200078e0011 */
[----:B----4-:R-:W-:-:S15]  /*a66a0*/  HMMA.16816.F32.BF16 R24, R4, R16, R24 ;  /* 0x000000100418723c */ /* 0x010fde0000041818 */
[----:B------:R-:W-:-:S08]  /*a66b0*/  NOP ;  /* 0x0000000000007918 */ /* 0x000fd00000000000 */
[----:B------:R0:W-:Y:S04]  /*a66c0*/  STL.64 [R1+0x970], R24 ;  /* 0x0009701801007387 */ /* 0x0001e80000100a00 */
[----:B------:R1:W-:Y:S04]  /*a66d0*/  STL.64 [R1+0x978], R26 ;  /* 0x0009781a01007387 */ /* 0x0003e80000100a00 */
[----:B0-----:R-:W2:Y:S01]  /*a66e0*/  LDL.LU.64 R24, [R1+0x78f0] ;  /* 0x0078f00001187983 */ /* 0x001ea20000300a00 */
[----:B-1----:R-:W-:-:S03]  /*a66f0*/  IMAD.MOV.U32 R26, RZ, RZ, R16 ;  /* 0x000000ffff1a7224 */ /* 0x002fc600078e0010 */
[----:B------:R-:W3:Y:S04]  /*a6700*/  LDL.LU.64 R16, [R1+0x78e8] ;  /* 0x0078e80001107983 */ /* 0x000ee80000300a00 */
        /* <DEDUP_REMOVED lines=10> */
[----:B------:R-:W-:Y:S04]  /*a67b0*/  STL.64 [R1+0x960], R16 ;  /* 0x0009601001007387 */ /* 0x000fe80000100a00 */
[----:B------:R0:W-:Y:S04]  /*a67c0*/  STL.64 [R1+0x968], R18 ;  /* 0x0009681201007387 */ /* 0x0001e80000100a00 */
[----:B0-----:R-:W2:Y:S04]  /*a67d0*/  LDL.LU.64 R18, [R1+0x78d0] ;  /* 0x0078d00001127983 */ /* 0x001ea80000300a00 */
[----:B------:R-:W3:Y:S02]  /*a67e0*/  LDL.LU.64 R16, [R1+0x78c8] ;  /* 0x0078c80001107983 */ /* 0x000ee40000300a00 */
[----:B---3--:R-:W-:-:S15]  /*a67f0*/  HMMA.16816.F32.BF16 R8, R4, R16, R8 ;  /* 0x000000100408723c */ /* 0x008fde0000041808 */
[----:B------:R-:W-:-:S08]  /*a6800*/  NOP ;  /* 0x0000000000007918 */ /* 0x000fd00000000000 */
[----:B------:R0:W-:Y:S04]  /*a6810*/  STL.64 [R1+0x950], R8 ;  /* 0x0009500801007387 */ /* 0x0001e80000100a00 */
[----:B------:R-:W-:Y:S04]  /*a6820*/  STL.64 [R1+0x958], R10 ;  /* 0x0009580a01007387 */ /* 0x000fe80000100a00 */
[----:B0-----:R-:W3:Y:S04]  /*a6830*/  LDL.LU.64 R8, [R1+0x78c0] ;  /* 0x0078c00001087983 */ /* 0x001ee80000300a00 */
[----:B--2---:R-:W-:Y:S04]  /*a6840*/  STL.64 [R1+0x7790], R18 ;  /* 0x0077901201007387 */ /* 0x004fe80000100a00 */
[----:B------:R0:W-:Y:S04]  /*a6850*/  STL.64 [R1+0x7788], R16 ;  /* 0x0077881001007387 */ /* 0x0001e80000100a00 */
[----:B0-----:R-:W3:Y:S04]  /*a6860*/  LDL.LU R16, [R1+0x360] ;  /* 0x0003600001107983 */ /* 0x001ee80000300800 */
[----:B------:R-:W3:Y:S04]  /*a6870*/  LDL.LU R17, [R1+0x364] ;  /* 0x0003640001117983 */ /* 0x000ee80000300800 */
[----:B------:R-:W3:Y:S04]  /*a6880*/  LDL.LU R18, [R1+0x368] ;  /* 0x0003680001127983 */ /* 0x000ee80000300800 */
[----:B------:R-:W3:Y:S02]  /*a6890*/  LDL.LU R19, [R1+0x36c] ;  /* 0x00036c0001137983 */ /* 0x000ee40000300800 */
[----:B---3--:R-:W-:Y:S07]  /*a68a0*/  HMMA.16816.F32.BF16 R4, R4, R8, R16 ;  /* 0x000000080404723c */ /* 0x008fee0000041810 */
[----:B------:R-:W-:-:S02]  /*a68b0*/  IMAD.MOV.U32 R17, RZ, RZ, R8 ;  /* 0x000000ffff117224 */ /* 0x000fc400078e0008 */
[----:B------:R-:W-:-:S14]  /*a68c0*/  IMAD.MOV.U32 R16, RZ, RZ, R9 ;  /* 0x000000ffff107224 */ /* 0x000fdc00078e0009 */
[----:B------:R0:W-:Y:S04]  /*a68d0*/  STL.64 [R1+0x360], R4 ;  /* 0x0003600401007387 */ /* 0x0001e80000100a00 */
[----:B------:R-:W-:Y:S04]  /*a68e0*/  STL.64 [R1+0x368], R6 ;  /* 0x0003680601007387 */ /* 0x000fe80000100a00 */
[----:B------:R-:W2:Y:S04]  /*a68f0*/  LDL.LU.64 R10, [R1+0x78b8] ;  /* 0x0078b800010a7983 */ /* 0x000ea80000300a00 */
[----:B------:R-:W2:Y:S04]  /*a6900*/  LDL.LU.64 R8, [R1+0x78b0] ;  /* 0x0078b00001087983 */ /* 0x000ea80000300a00 */
[----:B0-----:R-:W3:Y:S01]  /*a6910*/  LDL.LU.64 R4, [R1] ;  /* 0x0000000001047983 */ /* 0x001ee20000300a00 */
[----:B--2---:R-:W-:-:S15]  /*a6920*/  HMMA.16816.F32.BF16 R20, R8, R24, R20 ;  /* 0x000000180814723c */ /* 0x004fde0000041814 */
[----:B------:R-:W-:-:S08]  /*a6930*/  NOP ;  /* 0x0000000000007918 */ /* 0x000fd00000000000 */
[----:B------:R-:W-:Y:S04]  /*a6940*/  STL.64 [R1+0x2c0], R20 ;  /* 0x0002c01401007387 */ /* 0x000fe80000100a00 */
[----:B------:R0:W-:Y:S04]  /*a6950*/  STL.64 [R1+0x2c8], R22 ;  /* 0x0002c81601007387 */ /* 0x0001e80000100a00 */
[----:B0-----:R-:W2:Y:S04]  /*a6960*/  LDL.LU.64 R22, [R1+0x78a8] ;  /* 0x0078a80001167983 */ /* 0x001ea80000300a00 */
[----:B------:R-:W4:Y:S04]  /*a6970*/  LDL.LU.64 R20, [R1+0x78a0] ;  /* 0x0078a00001147983 */ /* 0x000f280000300a00 */
[----:B------:R-:W-:Y:S01]  /*a6980*/  STL.64 [R1+0x7858], R24 ;  /* 0x0078581801007387 */ /* 0x000fe20000100a00 */
        /* <DEDUP_REMOVED lines=8> */
[----:B0-----:R-:W2:Y:S04]  /*a6a10*/  LDL.LU R20, [R1+0x2a0] ;  /* 0x0002a00001147983 */ /* 0x001ea80000300800 */
[----:B------:R-:W2:Y:S04]  /*a6a20*/  LDL.LU R21, [R1+0x2a4] ;  /* 0x0002a40001157983 */ /* 0x000ea80000300800 */
[----:B------:R-:W2:Y:S04]  /*a6a30*/  LDL.LU R22, [R1+0x2a8] ;  /* 0x0002a80001167983 */ /* 0x000ea80000300800 */
[----:B------:R-:W2:Y:S01]  /*a6a40*/  LDL.LU R23, [R1+0x2ac] ;  /* 0x0002ac0001177983 */ /* 0x000ea20000300800 */
[----:B---3--:R-:W-:-:S02]  /*a6a50*/  IMAD.MOV.U32 R2, RZ, RZ, R4 ;  /* 0x000000ffff027224 */ /* 0x008fc400078e0004 */
[----:B------:R-:W-:Y:S01]  /*a6a60*/  IMAD.MOV.U32 R0, RZ, RZ, R5 ;  /* 0x000000ffff007224 */ /* 0x000fe200078e0005 */
[----:B--2---:R-:W-:Y:S01]  /*a6a70*/  HMMA.16816.F32.BF16 R20, R8, R4, R20 ;  /* 0x000000040814723c */ /* 0x004fe20000041814 */
[----:B------:R-:W0:-:S15]  /*a6a80*/  LDSM.16.MT88.4 R4, [R29+UR4+0xa000] ;  /* 0x00a000041d04783b */ /* 0x000e1e0008004200 */
[----:B------:R-:W-:-:S07]  /*a6a90*/  NOP ;  /* 0x0000000000007918 */ /* 0x000fce0000000000 */
[----:B------:R-:W-:Y:S04]  /*a6aa0*/  STL.64 [R1+0x2a0], R20 ;  /* 0x0002a01401007387 */ /* 0x000fe80000100a00 */
[----:B------:R-:W-:Y:S04]  /*a6ab0*/  STL.64 [R1+0x2a8], R22 ;  /* 0x0002a81601007387 */ /* 0x000fe80000100a00 */
[----:B0-----:R-:W-:Y:S04]  /*a6ac0*/  STL.64 [R1+0x7638], R6 ;  /* 0x0076380601007387 */ /* 0x001fe80000100a00 */
[----:B------:R0:W-:Y:S02]  /*a6ad0*/  STL.64 [R1+0x7630], R4 ;  /* 0x0076300401007387 */ /* 0x0001e40000100a00 */
[----:B0-----:R-:W-:-:S02]  /*a6ae0*/  IMAD.MOV.U32 R4, RZ, RZ, R17 ;  /* 0x000000ffff047224 */ /* 0x001fc400078e0011 */
[----:B------:R-:W-:-:S05]  /*a6af0*/  IMAD.MOV.U32 R5, RZ, RZ, R16 ;  /* 0x000000ffff057224 */ /* 0x000fca00078e0010 */
[----:B------:R-:W-:Y:S04]  /*a6b00*/  STL.64 [R1+0x7888], R4 ;  /* 0x0078880401007387 */ /* 0x000fe80000100a00 */
[----:B------:R-:W2:Y:S04]  /*a6b10*/  LDL.LU R20, [R1+0x30] ;  /* 0x0000300001147983 */ /* 0x000ea80000300800 */
[----:B------:R-:W2:Y:S04]  /*a6b20*/  LDL.LU R21, [R1+0x34] ;  /* 0x0000340001157983 */ /* 0x000ea80000300800 */
[----:B------:R-:W3:Y:S04]  /*a6b30*/  LDL.LU R22, [R1+0x38] ;  /* 0x0000380001167983 */ /* 0x000ee80000300800 */
[----:B------:R-:W3:Y:S04]  /*a6b40*/  LDL.LU R23, [R1+0x3c] ;  /* 0x00003c0001177983 */ /* 0x000ee80000300800 */
[----:B------:R-:W4:Y:S04]  /*a6b50*/  LDL.64 R16, [R1+0x1d0] ;  /* 0x0001d00001107983 */ /* 0x000f280000100a00 */
[----:B----4-:R0:W-:Y:S02]  /*a6b60*/  STL.64 [R1+0x77a8], R16 ;  /* 0x0077a81001007387 */ /* 0x0101e40000100a00 */
        /* <DEDUP_REMOVED lines=61> */
[----:B0-----:R-:W3:Y:S04]  /*a6f40*/  LDL.LU.64 R12, [R1+0x270] ;  /* 0x00027000010c7983 */ /* 0x001ee80000300a00 */
[----:B--2---:R-:W-:Y:S04]  /*a6f50*/  STL.64 [R1+0x7868], R26 ;  /* 0x0078681a01007387 */ /* 0x004fe80000100a00 */
[----:B------:R0:W-:Y:S04]  /*a6f60*/  STL.64 [R1+0x7860], R24 ;  /* 0x0078601801007387 */ /* 0x0001e80000100a00 */
[----:B0-----:R-:W2:Y:S04]  /*a6f70*/  LDL.LU.64 R24, [R1+0x260] ;  /* 0x0002600001187983 */ /* 0x001ea80000300a00 */
[----:B------:R-:W4:Y:S04]  /*a6f80*/  LDL.LU.64 R16, [R1+0x250] ;  /* 0x0002500001107983 */ /* 0x000f280000300a00 */
[----:B------:R-:W-:Y:S04]  /*a6f90*/  STL.64 [R1+0x7800], R22 ;  /* 0x0078001601007387 */ /* 0x000fe80000100a00 */
        /* <DEDUP_REMOVED lines=26> */
[----:B0-----:R-:W3:Y:S01]  /*a7140*/  LDL.LU.64 R4, [R1+0x7888] ;  /* 0x0078880001047983 */ /* 0x001ee20000300a00 */
[----:B-1----:R-:W-:Y:S01]  /*a7150*/  IMAD.MOV.U32 R7, RZ, RZ, R12 ;  /* 0x000000ffff077224 */ /* 0x002fe200078e000c */
[----:B------:R-:W-:-:S02]  /*a7160*/  MOV R6, R13 ;  /* 0x0000000d00067202 */ /* 0x000fc40000000f00 */
[----:B------:R-:W4:Y:S04]  /*a7170*/  LDL.LU.64 R14, [R1+0x7880] ;  /* 0x00788000010e7983 */ /* 0x000f280000300a00 */
[----:B------:R-:W4:Y:S01]  /*a7180*/  LDL.LU.64 R12, [R1+0x7878] ;  /* 0x00787800010c7983 */ /* 0x000f220000300a00 */
[----:B------:R-:W-:Y:S01]  /*a7190*/  IMAD.MOV.U32 R3, RZ, RZ, R25 ;  /* 0x000000ffff037224 */ /* 0x000fe200078e0019 */
[----:B----4-:R-:W-:-:S15]  /*a71a0*/  HMMA.16816.F32.BF16 R12, R8, R24, R12 ;  /* 0x00000018080c723c */ /* 0x010fde000004180c */
[----:B------:R-:W-:-:S08]  /*a71b0*/  NOP ;  /* 0x0000000000007918 */ /* 0x000fd00000000000 */
[----:B------:R0:W-:Y:S04]  /*a71c0*/  STL.64 [R1+0x280], R12 ;  /* 0x0002800c01007387 */ /* 0x0001e80000100a00 */
[----:B------:R1:W-:Y:S04]  /*a71d0*/  STL.64 [R1+0x288], R14 ;  /* 0x0002880e01007387 */ /* 0x0003e80000100a00 */
[----:B0-----:R-:W4:Y:S01]  /*a71e0*/  LDL.LU R12, [R1+0x7870] ;  /* 0x00787000010c7983 */ /* 0x001f220000300800 */
[----:B-1----:R-:W-:-:S03]  /*a71f0*/  IMAD.MOV.U32 R15, RZ, RZ, R24 ;  /* 0x000000ffff0f7224 */ /* 0x002fc600078e0018 */
[----:B------:R-:W2:Y:S04]  /*a7200*/  LDL.LU.64 R26, [R1+0x7868] ;  /* 0x00786800011a7983 */ /* 0x000ea80000300a00 */
        /* <DEDUP_REMOVED lines=89> */
[----:B------:R-:W4:Y:S04]  /*a77a0*/  LDL.LU R15, [R1+0x7768] ;  /* 0x00776800010f7983 */ /* 0x000f280000300800 */
[----:B------:R-:W3:Y:S04]  /*a77b0*/  LDL.LU R3, [R1+0x7764] ;  /* 0x0077640001037983 */ /* 0x000ee80000300800 */
[----:B------:R0:W-:Y:S02]  /*a77c0*/  STL.64 [R1+0x7710], R16 ;  /* 0x0077101001007387 */ /* 0x0001e40000100a00 */
[----:B0-----:R-:W-:Y:S01]  /*a77d0*/  MOV R16, R7 ;  /* 0x0000000700107202 */ /* 0x001fe20000000f00 */
[----:B------:R-:W-:Y:S01]  /*a77e0*/  IMAD.MOV.U32 R17, RZ, RZ, R6 ;  /* 0x000000ffff117224 */ /* 0x000fe200078e0006 */
[----:B--2---:R-:W-:Y:S01]  /*a77f0*/  HMMA.16816.F32.BF16 R8, R8, R4, R20 ;  /* 0x000000040808723c */ /* 0x004fe20000041814 */
[----:B------:R-:W4:-:S15]  /*a7800*/  LDL.LU R20, [R1+0x20] ;  /* 0x0000200001147983 */ /* 0x000f1e0000300800 */
[----:B------:R-:W-:-:S07]  /*a7810*/  NOP ;  /* 0x0000000000007918 */ /* 0x000fce0000000000 */
[----:B------:R0:W-:Y:S04]  /*a7820*/  STL.64 [R1+0x30], R8 ;  /* 0x0000300801007387 */ /* 0x0001e80000100a00 */
[----:B------:R-:W-:Y:S04]  /*a7830*/  STL.64 [R1+0x38], R10 ;  /* 0x0000380a01007387 */ /* 0x000fe80000100a00 */
[----:B------:R-:W4:Y:S04]  /*a7840*/  LDL.LU R21, [R1+0x24] ;  /* 0x0000240001157983 */ /* 0x000f280000300800 */
[----:B------:R-:W4:Y:S04]  /*a7850*/  LDL.LU R22, [R1+0x28] ;  /* 0x0000280001167983 */ /* 0x000f280000300800 */
[----:B------:R-:W4:Y:S01]  /*a7860*/  LDL.LU R23, [R1+0x2c] ;  /* 0x00002c0001177983 */ /* 0x000f220000300800 */
[----:B0-----:R-:W-:-:S02]  /*a7870*/  IMAD.MOV.U32 R8, RZ, RZ, R2 ;  /* 0x000000ffff087224 */ /* 0x001fc400078e0002 */
[----:B------:R-:W-:Y:S01]  /*a7880*/  IMAD.MOV.U32 R9, RZ, RZ, R0 ;  /* 0x000000ffff097224 */ /* 0x000fe200078e0000 */
[----:B------:R-:W2:Y:S04]  /*a7890*/  LDL.LU R2, [R1+0x7760] ;  /* 0x0077600001027983 */ /* 0x000ea80000300800 */
[----:B------:R-:W4:Y:S04]  /*a78a0*/  LDL.LU R0, [R1+0x775c] ;  /* 0x00775c0001007983 */ /* 0x000f280000300800 */
[----:B------:R0:W-:Y:S04]  /*a78b0*/  STL.64 [R1+0x7738], R8 ;  /* 0x0077380801007387 */ /* 0x0001e80000100a00 */
[----:B0-----:R-:W4:Y:S04]  /*a78c0*/  LDL.LU R8, [R1+0x10] ;  /* 0x0000100001087983 */ /* 0x001f280000300800 */
[----:B------:R-:W4:Y:S04]  /*a78d0*/  LDL.LU R9, [R1+0x14] ;  /* 0x0000140001097983 */ /* 0x000f280000300800 */
[----:B------:R-:W4:Y:S04]  /*a78e0*/  LDL.LU R10, [R1+0x18] ;  /* 0x00001800010a7983 */ /* 0x000f280000300800 */
[----:B------:R-:W4:Y:S04]  /*a78f0*/  LDL.LU R11, [R1+0x1c] ;  /* 0x00001c00010b7983 */ /* 0x000f280000300800 */
[----:B------:R0:W-:Y:S04]  /*a7900*/  STL.64 [R1+0x7728], R16 ;  /* 0x0077281001007387 */ /* 0x0001e80000100a00 */
[----:B0-----:R-:W4:Y:S04]  /*a7910*/  LDL.LU R16, [R1+0x1010] ;  /* 0x0010100001107983 */ /* 0x001f280000300800 */
[----:B------:R-:W4:Y:S04]  /*a7920*/  LDL.LU R17, [R1+0x1014] ;  /* 0x0010140001117983 */ /* 0x000f280000300800 */
[----:B------:R-:W4:Y:S04]  /*a7930*/  LDL.LU R18, [R1+0x1018] ;  /* 0x0010180001127983 */ /* 0x000f280000300800 */
[----:B------:R-:W4:Y:S04]  /*a7940*/  LDL.LU R19, [R1+0x101c] ;  /* 0x00101c0001137983 */ /* 0x000f280000300800 */
[----:B------:R0:W-:Y:S04]  /*a7950*/  STL.64 [R1+0x7658], R4 ;  /* 0x0076580401007387 */ /* 0x0001e80000100a00 */
[----:B0-----:R-:W4:Y:S01]  /*a7960*/  LDL.LU R4, [R1+0x1090] ;  /* 0x0010900001047983 */ /* 0x001f220000300800 */
[----:B---3--:R-:W-:-:S02]  /*a7970*/  IMAD.MOV.U32 R7, RZ, RZ, R3 ;  /* 0x000000ffff077224 */ /* 0x008fc400078e0003 */
[----:B--2---:R-:W-:Y:S02]  /*a7980*/  IMAD.MOV.U32 R6, RZ, RZ, R2 ;  /* 0x000000ffff067224 */ /* 0x004fe400078e0002 */
[----:B----4-:R-:W-:Y:S02]  /*a7990*/  IMAD.MOV.U32 R5, RZ, RZ, R0 ;  /* 0x000000ffff057224 */ /* 0x010fe400078e0000 */
[----:B------:R-:W2:Y:S04]  /*a79a0*/  LDL.LU R0, [R1+0x7758] ;  /* 0x0077580001007983 */ /* 0x000ea80000300800 */
[----:B------:R-:W3:Y:S04]  /*a79b0*/  LDL.LU R2, [R1+0x7754] ;  /* 0x0077540001027983 */ /* 0x000ee80000300800 */
[----:B------:R-:W4:Y:S04]  /*a79c0*/  LDL.LU R3, [R1+0x7750] ;  /* 0x0077500001037983 */ /* 0x000f280000300800 */
[----:B------:R-:W-:Y:S04]  /*a79d0*/  STL.64 [R1+0x7708], R6 ;  /* 0x0077080601007387 */ /* 0x000fe80000100a00 */
[----:B------:R0:W-:Y:S04]  /*a79e0*/  STL.64 [R1+0x7700], R4 ;  /* 0x0077000401007387 */ /* 0x0001e80000100a00 */
[----:B0-----:R-:W2:Y:S04]  /*a79f0*/  LDL.LU R4, [R1+0x10b0] ;  /* 0x0010b00001047983 */ /* 0x001ea80000300800 */
[----:B------:R-:W2:Y:S04]  /*a7a00*/  LDL.LU R5, [R1+0x10b4] ;  /* 0x0010b40001057983 */ /* 0x000ea80000300800 */
[----:B------:R-:W3:Y:S04]  /*a7a10*/  LDL.LU R6, [R1+0x10b8] ;  /* 0x0010b80001067983 */ /* 0x000ee80000300800 */
[----:B------:R-:W3:Y:S01]  /*a7a20*/  LDL.LU R7, [R1+0x10bc] ;  /* 0x0010bc0001077983 */ /* 0x000ee20000300800 */
[----:B------:R-:W-:Y:S03]  /*a7a30*/  HMMA.16816.F32.BF16 R20, R12, R24, R20 ;  /* 0x000000180c14723c */ /* 0x000fe60000041814 */
[----:B---3--:R-:W-:Y:S04]  /*a7a40*/  STL.64 [R1+0x7720], R6 ;  /* 0x0077200601007387 */ /* 0x008fe80000100a00 */
[----:B--2---:R0:W-:Y:S04]  /*a7a50*/  STL.64 [R1+0x7718], R4 ;  /* 0x0077180401007387 */ /* 0x0041e80000100a00 */
[----:B0-----:R-:W2:Y:S01]  /*a7a60*/  LDL.LU R4, [R1+0x10c0] ;  /* 0x0010c00001047983 */ /* 0x001ea20000300800 */
[----:B----4-:R-:W-:-:S11]  /*a7a70*/  IMAD.MOV.U32 R5, RZ, RZ, R3 ;  /* 0x000000ffff057224 */ /* 0x010fd600078e0003 */
[----:B------:R-:W-:Y:S04]  /*a7a80*/  STL.64 [R1+0x20], R20 ;  /* 0x0000201401007387 */ /* 0x000fe80000100a00 */
[----:B------:R0:W-:Y:S01]  /*a7a90*/  STL [R1+0x28], R22 ;  /* 0x0000281601007387 */ /* 0x0001e20000100800 */
[----:B------:R-:W-:-:S03]  /*a7aa0*/  IMAD.MOV.U32 R3, RZ, RZ, R23 ;  /* 0x000000ffff037224 */ /* 0x000fc600078e0017 */
[----:B0-----:R-:W3:Y:S04]  /*a7ab0*/  LDL.LU.64 R22, [R1+0x7748] ;  /* 0x0077480001167983 */ /* 0x001ee80000300a00 */
[----:B------:R-:W4:Y:S04]  /*a7ac0*/  LDL.LU.64 R20, [R1+0x7740] ;  /* 0x0077400001147983 */ /* 0x000f280000300a00 */
[----:B------:R-:W-:Y:S01]  /*a7ad0*/  STL [R1+0x65a8], R3 ;  /* 0x0065a80301007387 */ /* 0x000fe20000100800 */
[----:B----4-:R-:W-:-:S15]  /*a7ae0*/  HMMA.16816.F32.BF16 R8, R12, R20, R8 ;  /* 0x000000140c08723c */ /* 0x010fde0000041808 */
[----:B------:R-:W-:-:S08]  /*a7af0*/  NOP ;  /* 0x0000000000007918 */ /* 0x000fd00000000000 */
[----:B------:R0:W-:Y:S04]  /*a7b00*/  STL.64 [R1+0x10], R8 ;  /* 0x0000100801007387 */ /* 0x0001e80000100a00 */
[----:B0-----:R-:W4:Y:S01]  /*a7b10*/  LDL.LU.64 R8, [R1+0x7738] ;  /* 0x0077380001087983 */ /* 0x001f220000300a00 */
[----:B------:R-:W-:Y:S02]  /*a7b20*/  IMAD.MOV.U32 R7, RZ, RZ, R0 ;  /* 0x000000ffff077224 */ /* 0x000fe400078e0000 */
[----:B------:R-:W-:Y:S02]  /*a7b30*/  IMAD.MOV.U32 R6, RZ, RZ, R2 ;  /* 0x000000ffff067224 */ /* 0x000fe400078e0002 */
[----:B------:R-:W-:Y:S02]  /*a7b40*/  IMAD.MOV.U32 R0, RZ, RZ, R11 ;  /* 0x000000ffff007224 */ /* 0x000fe400078e000b */
[----:B------:R-:W-:Y:S01]  /*a7b50*/  IMAD.MOV.U32 R2, RZ, RZ, R10 ;  /* 0x000000ffff027224 */ /* 0x000fe200078e000a */
[----:B---3--:R-:W-:Y:S01]  /*a7b60*/  STL.64 [R1+0x7628], R22 ;  /* 0x0076281601007387 */ /* 0x008fe20000100a00 */
[----:B------:R-:W-:-:S03]  /*a7b70*/  IMAD.MOV.U32 R20, RZ, RZ, R27 ;  /* 0x000000ffff147224 */ /* 0x000fc600078e001b */
[----:B------:R-:W3:Y:S01]  /*a7b80*/  LDL.LU R27, [R1+0x7734] ;  /* 0x00773400011b7983 */ /* 0x000ee20000300800 */
[----:B------:R-:W-:-:S03]  /*a7b90*/  IMAD.MOV.U32 R21, RZ, RZ, R26 ;  /* 0x000000ffff157224 */ /* 0x000fc600078e001a */
[----:B------:R-:W3:Y:S04]  /*a7ba0*/  LDL.LU R26, [R1+0x7730] ;  /* 0x00773000011a7983 */ /* 0x000ee80000300800 */
[----:B------:R-:W-:Y:S04]  /*a7bb0*/  STL [R1+0x676c], R0 ;  /* 0x00676c0001007387 */ /* 0x000fe80000100800 */
[----:B------:R-:W-:Y:S01]  /*a7bc0*/  STL [R1+0x6768], R2 ;  /* 0x0067680201007387 */ /* 0x000fe20000100800 */
[----:B----4-:R-:W-:Y:S03]  /*a7bd0*/  HMMA.16816.F32.BF16 R8, R12, R8, R16 ;  /* 0x000000080c08723c */ /* 0x010fe60000041810 */
[----:B------:R-:W2:-:S15]  /*a7be0*/  LDL.LU.64 R16, [R1+0x7728] ;  /* 0x0077280001107983 */ /* 0x000e9e0000300a00 */
[----:B------:R-:W-:-:S05]  /*a7bf0*/  NOP ;  /* 0x0000000000007918 */ /* 0x000fca0000000000 */
[----:B------:R-:W-:Y:S04]  /*a7c00*/  STL.64 [R1+0x1010], R8 ;  /* 0x0010100801007387 */ /* 0x000fe80000100a00 */
[----:B------:R-:W-:Y:S04]  /*a7c10*/  STL.64 [R1+0x1018], R10 ;  /* 0x0010180a01007387 */ /* 0x000fe80000100a00 */
[----:B------:R-:W0:Y:S04]  /*a7c20*/  LDSM.16.MT88.4 R8, [R29+UR4+0xa080] ;  /* 0x00a080041d08783b */ /* 0x000e280008004200 */
[----:B0-----:R-:W-:Y:S04]  /*a7c30*/  STL.64 [R1+0x7538], R10 ;  /* 0x0075380a01007387 */ /* 0x001fe80000100a00 */
        /* <DEDUP_REMOVED lines=10> */
[----:B0-----:R-:W2:Y:S01]  /*a7ce0*/  LDL.LU.64 R16, [R1+0x7710] ;  /* 0x0077100001107983 */ /* 0x001ea20000300a00 */
[----:B------:R-:W-:Y:S02]  /*a7cf0*/  IMAD.MOV.U32 R25, RZ, RZ, R18 ;  /* 0x000000ffff197224 */ /* 0x000fe400078e0012 */
[----:B------:R-:W-:-:S05]  /*a7d00*/  IMAD.MOV.U32 R24, RZ, RZ, R19 ;  /* 0x000000ffff187224 */ /* 0x000fca00078e0013 */
        /* <DEDUP_REMOVED lines=8> */
[----:B0-----:R-:W2:Y:S01]  /*a7d90*/  LDL.LU.64 R16, [R1+0x76f8] ;  /* 0x0076f80001107983 */ /* 0x001ea20000300a00 */
[----:B----4-:R-:W-:-:S15]  /*a7da0*/  HMMA.16816.F32.BF16 R8, R12, R20, R8 ;  /* 0x000000140c08723c */ /* 0x010fde0000041808 */
[----:B------:R-:W-:-:S09]  /*a7db0*/  NOP ;  /* 0x0000000000007918 */ /* 0x000fd20000000000 */
[----:B------:R-:W-:Y:S02]  /*a7dc0*/  IMAD.MOV.U32 R25, RZ, RZ, R11 ;  /* 0x000000ffff197224 */ /* 0x000fe400078e000b */
[----:B------:R-:W-:Y:S01]  /*a7dd0*/  IMAD.MOV.U32 R24, RZ, RZ, R10 ;  /* 0x000000ffff187224 */ /* 0x000fe200078e000a */
[----:B------:R0:W-:Y:S04]  /*a7de0*/  STL.64 [R1+0x16b0], R8 ;  /* 0x0016b00801007387 */ /* 0x0001e80000100a00 */
[----:B------:R-:W-:Y:S04]  /*a7df0*/  STL [R1+0x64fc], R25 ;  /* 0x0064fc1901007387 */ /* 0x000fe80000100800 */
[----:B------:R-:W-:Y:S04]  /*a7e00*/  STL [R1+0x64f8], R24 ;  /* 0x0064f81801007387 */ /* 0x000fe80000100800 */
[----:B---3--:R-:W-:Y:S04]  /*a7e10*/  STL.64 [R1+0x76e0], R26 ;  /* 0x0076e01a01007387 */ /* 0x008fe80000100a00 */
[----:B0-----:R-:W3:Y:S01]  /*a7e20*/  LDL.LU R8, [R1+0xfa0] ;  /* 0x000fa00001087983 */ /* 0x001ee20000300800 */
[----:B--2---:R-:W-:-:S15]  /*a7e30*/  HMMA.16816.F32.BF16 R4, R12, R16, R4 ;  /* 0x000000100c04723c */ /* 0x004fde0000041804 */
[----:B------:R-:W-:-:S08]  /*a7e40*/  NOP ;  /* 0x0000000000007918 */ /* 0x000fd00000000000 */
[----:B------:R0:W-:Y:S04]  /*a7e50*/  STL.64 [R1+0x16a0], R4 ;  /* 0x0016a00401007387 */ /* 0x0001e80000100a00 */
[----:B------:R1:W-:Y:S04]  /*a7e60*/  STL.64 [R1+0x16a8], R6 ;  /* 0x0016a80601007387 */ /* 0x0003e80000100a00 */
[----:B------:R-:W3:Y:S04]  /*a7e70*/  LDL.LU R9, [R1+0xfa4] ;  /* 0x000fa40001097983 */ /* 0x000ee80000300800 */
[----:B------:R-:W2:Y:S04]  /*a7e80*/  LDL.LU R10, [R1+0xfa8] ;  /* 0x000fa800010a7983 */ /* 0x000ea80000300800 */
[----:B------:R-:W2:Y:S04]  /*a7e90*/  LDL.LU R11, [R1+0xfac] ;  /* 0x000fac00010b7983 */ /* 0x000ea80000300800 */
[----:B0-----:R-:W4:Y:S04]  /*a7ea0*/  LDL.LU R4, [R1+0x1000] ;  /* 0x0010000001047983 */ /* 0x001f280000300800 */
[----:B------:R-:W4:Y:S04]  /*a7eb0*/  LDL.LU R5, [R1+0x1004] ;  /* 0x0010040001057983 */ /* 0x000f280000300800 */
[----:B-1----:R-:W3:Y:S04]  /*a7ec0*/  LDL.LU R6, [R1+0x1008] ;  /* 0x0010080001067983 */ /* 0x002ee80000300800 */
[----:B------:R-:W3:Y:S01]  /*a7ed0*/  LDL.LU R7, [R1+0x100c] ;  /* 0x00100c0001077983 */ /* 0x000ee20000300800 */
[----:B------:R-:W-:-:S03]  /*a7ee0*/  MOV R17, R28 ;  /* 0x0000001c00117202 */ /* 0x000fc60000000f00 */
[----:B---3--:R-:W-:Y:S04]  /*a7ef0*/  STL.64 [R1+0x7678], R6 ;  /* 0x0076780601007387 */ /* 0x008fe80000100a00 */
[----:B----4-:R0:W-:Y:S04]  /*a7f00*/  STL.64 [R1+0x7670], R4 ;  /* 0x0076700401007387 */ /* 0x0101e80000100a00 */
[----:B------:R-:W3:Y:S04]  /*a7f10*/  LDL.LU R16, [R1+0x1d0] ;  /* 0x0001d00001107983 */ /* 0x000ee80000300800 */
[----:B------:R-:W4:Y:S04]  /*a7f20*/  LDL.LU R28, [R1+0x76f4] ;  /* 0x0076f400011c7983 */ /* 0x000f280000300800 */
[----:B---3--:R1:W-:Y:S04]  /*a7f30*/  STL.64 [R1+0x7680], R16 ;  /* 0x0076801001007387 */ /* 0x0083e80000100a00 */
[----:B0-----:R-:W3:Y:S04]  /*a7f40*/  LDL.LU R4, [R1+0x1020] ;  /* 0x0010200001047983 */ /* 0x001ee80000300800 */
[----:B------:R-:W3:Y:S04]  /*a7f50*/  LDL.LU R5, [R1+0x1024] ;  /* 0x0010240001057983 */ /* 0x000ee80000300800 */
[----:B------:R-:W2:Y:S04]  /*a7f60*/  LDL.LU R6, [R1+0x1028] ;  /* 0x0010280001067983 */ /* 0x000ea80000300800 */
[----:B------:R-:W2:Y:S04]  /*a7f70*/  LDL.LU R7, [R1+0x102c] ;  /* 0x00102c0001077983 */ /* 0x000ea80000300800 */
[----:B--2---:R-:W-:Y:S04]  /*a7f80*/  STL.64 [R1+0x7690], R6 ;  /* 0x0076900601007387 */ /* 0x004fe80000100a00 */
[----:B---3--:R-:W-:Y:S04]  /*a7f90*/  STL.64 [R1+0x7688], R4 ;  /* 0x0076880401007387 */ /* 0x008fe80000100a00 */
[----:B-1----:R-:W2:Y:S04]  /*a7fa0*/  LDL.LU R16, [R1+0x1e0] ;  /* 0x0001e00001107983 */ /* 0x002ea80000300800 */
[----:B------:R-:W2:Y:S04]  /*a7fb0*/  LDL.LU R17, [R1+0x1e4] ;  /* 0x0001e40001117983 */ /* 0x000ea80000300800 */
[----:B--2---:R0:W-:Y:S04]  /*a7fc0*/  STL.64 [R1+0x7698], R16 ;  /* 0x0076981001007387 */ /* 0x0041e80000100a00 */
[----:B0-----:R-:W2:Y:S01]  /*a7fd0*/  LDL.LU R16, [R1+0x1f0] ;  /* 0x0001f00001107983 */ /* 0x001ea20000300800 */
[----:B----4-:R-:W-:-:S03]  /*a7fe0*/  IMAD.MOV.U32 R17, RZ, RZ, R28 ;  /* 0x000000ffff117224 */ /* 0x010fc600078e001c */
[----:B------:R-:W3:Y:S04]  /*a7ff0*/  LDL.LU R28, [R1+0x76f0] ;  /* 0x0076f000011c7983 */ /* 0x000ee80000300800 */
[----:B------:R-:W4:Y:S04]  /*a8000*/  LDL.LU R24, [R1+0x1080] ;  /* 0x0010800001187983 */ /* 0x000f280000300800 */
[----:B------:R-:W4:Y:S04]  /*a8010*/  LDL.LU R25, [R1+0x1084] ;  /* 0x0010840001197983 */ /* 0x000f280000300800 */
[----:B------:R-:W4:Y:S04]  /*a8020*/  LDL.LU R26, [R1+0x1088] ;  /* 0x00108800011a7983 */ /* 0x000f280000300800 */
[----:B------:R-:W4:Y:S04]  /*a8030*/  LDL.LU R27, [R1+0x108c] ;  /* 0x00108c00011b7983 */ /* 0x000f280000300800 */
[----:B--2---:R0:W-:Y:S04]  /*a8040*/  STL.64 [R1+0x76b0], R16 ;  /* 0x0076b01001007387 */ /* 0x0041e80000100a00 */
        /* <DEDUP_REMOVED lines=8> */
[----:B---3--:R0:W-:Y:S04]  /*a80d0*/  STL.64 [R1+0x76c8], R16 ;  /* 0x0076c81001007387 */ /* 0x0081e80000100a00 */
[----:B0-----:R-:W3:Y:S01]  /*a80e0*/  LDL.LU R16, [R1+0x210] ;  /* 0x0002100001107983 */ /* 0x001ee20000300800 */
[----:B------:R-:W-:-:S03]  /*a80f0*/  IMAD.MOV.U32 R17, RZ, RZ, R28 ;  /* 0x000000ffff117224 */ /* 0x000fc600078e001c */
        /* <DEDUP_REMOVED lines=21> */
[----:B0-----:R-:W4:Y:S01]  /*a8250*/  LDL.LU R8, [R1+0x230] ;  /* 0x0002300001087983 */ /* 0x001f220000300800 */
[----:B---3--:R-:W-:-:S03]  /*a8260*/  IMAD.MOV.U32 R9, RZ, RZ, R28 ;  /* 0x000000ffff097224 */ /* 0x008fc600078e001c */
[----:B------:R-:W3:Y:S04]  /*a8270*/  LDL.LU R28, [R1+0x76e8] ;  /* 0x0076e800011c7983 */ /* 0x000ee80000300800 */
[----:B----4-:R-:W-:Y:S01]  /*a8280*/  HMMA.16816.F32.BF16 R8, R12, R8, R24 ;  /* 0x000000080c08723c */ /* 0x010fe20000041818 */
[----:B------:R-:W4:-:S15]  /*a8290*/  LDL.LU.64 R26, [R1+0x76e0] ;  /* 0x0076e000011a7983 */ /* 0x000f1e0000300a00 */
[----:B------:R-:W-:-:S07]  /*a82a0*/  NOP ;  /* 0x0000000000007918 */ /* 0x000fce0000000000 */
[----:B------:R0:W-:Y:S01]  /*a82b0*/  STL.64 [R1+0x1690], R8 ;  /* 0x0016900801007387 */ /* 0x0001e20000100a00 */
[----:B------:R-:W-:Y:S02]  /*a82c0*/  IMAD.MOV.U32 R25, RZ, RZ, R10 ;  /* 0x000000ffff197224 */ /* 0x000fe400078e000a */
[----:B------:R-:W-:Y:S01]  /*a82d0*/  IMAD.MOV.U32 R24, RZ, RZ, R11 ;  /* 0x000000ffff187224 */ /* 0x000fe200078e000b */
[----:B------:R-:W2:Y:S04]  /*a82e0*/  LDL R10, [R1+0x278] ;  /* 0x00027800010a7983 */ /* 0x000ea80000100800 */
[----:B------:R-:W2:Y:S04]  /*a82f0*/  LDL R11, [R1+0x27c] ;  /* 0x00027c00010b7983 */ /* 0x000ea80000100800 */
[----:B--2---:R1:W-:Y:S04]  /*a8300*/  STL.64 [R1+0x7610], R10 ;  /* 0x0076100a01007387 */ /* 0x0043e80000100a00 */
[----:B0-----:R-:W2:Y:S04]  /*a8310*/  LDL.LU R8, [R1+0x1070] ;  /* 0x0010700001087983 */ /* 0x001ea80000300800 */
[----:B------:R-:W2:Y:S04]  /*a8320*/  LDL.LU R9, [R1+0x1074] ;  /* 0x0010740001097983 */ /* 0x000ea80000300800 */
[----:B-1----:R-:W2:Y:S04]  /*a8330*/  LDL.LU R10, [R1+0x1078] ;  /* 0x00107800010a7983 */ /* 0x002ea80000300800 */
[----:B------:R-:W2:Y:S04]  /*a8340*/  LDL.LU R11, [R1+0x107c] ;  /* 0x00107c00010b7983 */ /* 0x000ea80000300800 */
[----:B------:R-:W-:Y:S04]  /*a8350*/  STL [R1+0x6504], R24 ;  /* 0x0065041801007387 */ /* 0x000fe80000100800 */
[----:B------:R-:W-:Y:S01]  /*a8360*/  STL [R1+0x6500], R25 ;  /* 0x0065001901007387 */ /* 0x000fe20000100800 */
[----:B--2---:R-:W-:Y:S03]  /*a8370*/  HMMA.16816.F32.BF16 R8, R12, R20, R8 ;  /* 0x000000140c08723c */ /* 0x004fe60000041808 */
[----:B------:R-:W2:-:S15]  /*a8380*/  LDL.LU R20, [R1+0x4a0] ;  /* 0x0004a00001147983 */ /* 0x000e9e0000300800 */
[----:B------:R-:W-:-:S05]  /*a8390*/  NOP ;  /* 0x0000000000007918 */ /* 0x000fca0000000000 */
[----:B------:R-:W-:Y:S04]  /*a83a0*/  STL.64 [R1+0x1680], R8 ;  /* 0x0016800801007387 */ /* 0x000fe80000100a00 */
[----:B------:R-:W-:Y:S04]  /*a83b0*/  STL.64 [R1+0x1688], R10 ;  /* 0x0016880a01007387 */ /* 0x000fe80000100a00 */
        /* <DEDUP_REMOVED lines=8> */
[----:B------:R-:W2:Y:S04]  /*a8440*/  LDL.LU R22, [R1+0x4b8] ;  /* 0x0004b80001167983 */ /* 0x000ea80000300800 */
[----:B------:R-:W2:Y:S04]  /*a8450*/  LDL.LU R23, [R1+0x4bc] ;  /* 0x0004bc0001177983 */ /* 0x000ea80000300800 */
[----:B------:R-:W3:Y:S04]  /*a8460*/  LDL R10, [R1+0x8] ;  /* 0x00000800010a7983 */ /* 0x000ee80000100800 */
[----:B------:R-:W3:Y:S04]  /*a8470*/  LDL R11, [R1+0xc] ;  /* 0x00000c00010b7983 */ /* 0x000ee80000100800 */
[----:B------:R-:W4:Y:S04]  /*a8480*/  LDL.LU.64 R6, [R1+0x76d8] ;  /* 0x0076d80001067983 */ /* 0x000f280000300a00 */
[----:B------:R-:W4:Y:S04]  /*a8490*/  LDL.LU.64 R4, [R1+0x76d0] ;  /* 0x0076d00001047983 */ /* 0x000f280000300a00 */
[----:B------:R0:W-:Y:S04]  /*a84a0*/  STL.64 [R1+0x1670], R16 ;  /* 0x0016701001007387 */ /* 0x0001e80000100a00 */
[----:B0-----:R-:W4:Y:S01]  /*a84b0*/  LDL.LU.64 R16, [R1+0x76c8] ;  /* 0x0076c80001107983 */ /* 0x001f220000300a00 */
[----:B------:R-:W-:-:S02]  /*a84c0*/  IMAD.MOV.U32 R24, RZ, RZ, R18 ;  /* 0x000000ffff187224 */ /* 0x000fc400078e0012 */
[----:B------:R-:W-:-:S03]  /*a84d0*/  IMAD.MOV.U32 R25, RZ, RZ, R19 ;  /* 0x000000ffff197224 */ /* 0x000fc600078e0013 */
[----:B------:R-:W-:Y:S04]  /*a84e0*/  STL [R1+0x6510], R24 ;  /* 0x0065101801007387 */ /* 0x000fe80000100800 */
[----:B------:R-:W-:Y:S01]  /*a84f0*/  STL [R1+0x650c], R25 ;  /* 0x00650c1901007387 */ /* 0x000fe20000100800 */
        /* <DEDUP_REMOVED lines=34> */
[----:B--2---:R0:W-:Y:S04]  /*a8720*/  STL.64 [R1+0x7550], R18 ;  /* 0x0075501201007387 */ /* 0x0041e80000100a00 */
[----:B0-----:R-:W2:Y:S04]  /*a8730*/  LDL.64 R18, [R1+0x258] ;  /* 0x0002580001127983 */ /* 0x001ea80000100a00 */
[----:B--2---:R0:W-:Y:S04]  /*a8740*/  STL.64 [R1+0x7608], R18 ;  /* 0x0076081201007387 */ /* 0x0041e80000100a00 */
[----:B------:R-:W2:Y:S04]  /*a8750*/  LDL.LU R16, [R1+0xfc0] ;  /* 0x000fc00001107983 */ /* 0x000ea80000300800 */
[----:B------:R-:W2:Y:S04]  /*a8760*/  LDL.LU R17, [R1+0xfc4] ;  /* 0x000fc40001117983 */ /* 0x000ea80000300800 */
[----:B0-----:R-:W3:Y:S04]  /*a8770*/  LDL.LU R18, [R1+0xfc8] ;  /* 0x000fc80001127983 */ /* 0x001ee80000300800 */
[----:B------:R-:W3:Y:S01]  /*a8780*/  LDL.LU R19, [R1+0xfcc] ;  /* 0x000fcc0001137983 */ /* 0x000ee20000300800 */
[----:B----4-:R-:W-:Y:S03]  /*a8790*/  HMMA.16816.F32.BF16 R12, R12, R4, R20 ;  /* 0x000000040c0c723c */ /* 0x010fe60000041814 */
[----:B---3--:R0:W-:Y:S04]  /*a87a0*/  STL.64 [R1+0x7620], R18 ;  /* 0x0076201201007387 */ /* 0x0081e80000100a00 */
[----:B--2---:R1:W-:Y:S01]  /*a87b0*/  STL.64 [R1+0x7618], R16 ;  /* 0x0076181001007387 */ /* 0x0043e20000100a00 */
[----:B0-----:R-:W-:-:S03]  /*a87c0*/  IMAD.MOV.U32 R18, RZ, RZ, R26 ;  /* 0x000000ffff127224 */ /* 0x001fc600078e001a */
[----:B-1----:R-:W2:Y:S04]  /*a87d0*/  LDL.LU R16, [R1+0xfd0] ;  /* 0x000fd00001107983 */ /* 0x002ea80000300800 */
[----:B------:R-:W2:Y:S04]  /*a87e0*/  LDL.LU R17, [R1+0xfd4] ;  /* 0x000fd40001117983 */ /* 0x000ea80000300800 */
[----:B------:R-:W3:Y:S01]  /*a87f0*/  LDL.LU R26, [R1+0x7654] ;  /* 0x00765400011a7983 */ /* 0x000ee20000300800 */
[----:B------:R-:W-:-:S03]  /*a8800*/  IMAD.MOV.U32 R19, RZ, RZ, R27 ;  /* 0x000000ffff137224 */ /* 0x000fc600078e001b */
[----:B------:R-:W3:Y:S04]  /*a8810*/  LDL.LU R27, [R1+0x7650] ;  /* 0x00765000011b7983 */ /* 0x000ee80000300800 */
[----:B------:R-:W3:Y:S04]  /*a8820*/  LDL.LU.64 R22, [R1+0x7648] ;  /* 0x0076480001167983 */ /* 0x000ee80000300a00 */
        /* <DEDUP_REMOVED lines=15> */
[----:B0-----:R-:W3:Y:S04]  /*a8920*/  LDL R26, [R1+0x268] ;  /* 0x00026800011a7983 */ /* 0x001ee80000100800 */
[----:B------:R-:W3:Y:S01]  /*a8930*/  LDL R27, [R1+0x26c] ;  /* 0x00026c00011b7983 */ /* 0x000ee20000100800 */
[----:B----4-:R-:W-:-:S15]  /*a8940*/  HMMA.16816.F32.BF16 R12, R4, R22, R12 ;  /* 0x00000016040c723c */ /* 0x010fde000004180c */
[----:B------:R-:W-:-:S08]  /*a8950*/  NOP ;  /* 0x0000000000007918 */ /* 0x000fd00000000000 */
[----:B------:R-:W-:Y:S04]  /*a8960*/  STL.64 [R1+0x1000], R12 ;  /* 0x0010000c01007387 */ /* 0x000fe80000100a00 */
[----:B------:R-:W-:Y:S04]  /*a8970*/  STL.64 [R1+0x1008], R14 ;  /* 0x0010080e01007387 */ /* 0x000fe80000100a00 */
[----:B------:R-:W0:Y:S04]  /*a8980*/  LDSM.16.MT88.4 R12, [R29+UR4+0xa100] ;  /* 0x00a100041d0c783b */ /* 0x000e280008004200 */
[----:B0-----:R0:W-:Y:S04]  /*a8990*/  STL.64 [R1+0x7428], R14 ;  /* 0x0074280e01007387 */ /* 0x0011e80000100a00 */
[----:B------:R1:W-:Y:S04]  /*a89a0*/  STL.64 [R1+0x7420], R12 ;  /* 0x0074200c01007387 */ /* 0x0003e80000100a00 */
[----:B0-----:R-:W4:Y:S01]  /*a89b0*/  LDL.64 R14, [R1+0x1b8] ;  /* 0x0001b800010e7983 */ /* 0x001f220000100a00 */
[C---:B--2---:R-:W-:Y:S03]  /*a89c0*/  HMMA.16816.F32.BF16 R8, R4.reuse, R10, R16 ;  /* 0x0000000a0408723c */ /* 0x044fe60000041810 */
[----:B----4-:R0:W-:Y:S04]  /*a89d0*/  STL.64 [R1+0x7568], R14 ;  /* 0x0075680e01007387 */ /* 0x0101e80000100a00 */
[----:B-1----:R-:W3:Y:S04]  /*a89e0*/  LDL.LU R12, [R1+0xfb0] ;  /* 0x000fb000010c7983 */ /* 0x002ee80000300800 */
[----:B------:R-:W3:Y:S04]  /*a89f0*/  LDL.LU R13, [R1+0xfb4] ;  /* 0x000fb400010d7983 */ /* 0x000ee80000300800 */
[----:B0-----:R-:W3:Y:S04]  /*a8a00*/  LDL.LU R14, [R1+0xfb8] ;  /* 0x000fb800010e7983 */ /* 0x001ee80000300800 */
[----:B------:R-:W3:Y:S04]  /*a8a10*/  LDL.LU R15, [R1+0xfbc] ;  /* 0x000fbc00010f7983 */ /* 0x000ee80000300800 */
        /* <DEDUP_REMOVED lines=12> */
[----:B---3--:R-:W-:-:S15]  /*a8ae0*/  HMMA.16816.F32.BF16 R12, R4, R26, R12 ;  /* 0x0000001a040c723c */ /* 0x008fde000004180c */
[----:B------:R-:W-:-:S08]  /*a8af0*/  NOP ;  /* 0x0000000000007918 */ /* 0x000fd00000000000 */
[----:B------:R-:W-:Y:S04]  /*a8b00*/  STL.64 [R1+0x10a0], R12 ;  /* 0x0010a00c01007387 */ /* 0x000fe80000100a00 */
[----:B------:R-:W-:Y:S01]  /*a8b10*/  STL.64 [R1+0x10a8], R14 ;  /* 0x0010a80e01007387 */ /* 0x000fe20000100a00 */
[----:B--2---:R-:W-:-:S15]  /*a8b20*/  HMMA.16816.F32.BF16 R8, R4, R18, R8 ;  /* 0x000000120408723c */ /* 0x004fde0000041808 */
[----:B------:R-:W-:-:S08]  /*a8b30*/  NOP ;  /* 0x0000000000007918 */ /* 0x000fd00000000000 */
[----:B------:R0:W-:Y:S01]  /*a8b40*/  STL.64 [R1+0x1090], R8 ;  /* 0x0010900801007387 */ /* 0x0001e20000100a00 */
[----:B------:R-:W-:Y:S02]  /*a8b50*/  IMAD.MOV.U32 R21, RZ, RZ, R10 ;  /* 0x000000ffff157224 */ /* 0x000fe400078e000a */
[----:B------:R-:W-:Y:S01]  /*a8b60*/  IMAD.MOV.U32 R20, RZ, RZ, R11 ;  /* 0x000000ffff147224 */ /* 0x000fe200078e000b */
[----:B0-----:R-:W2:Y:S04]  /*a8b70*/  LDL.LU R8, [R1+0x480] ;  /* 0x0004800001087983 */ /* 0x001ea80000300800 */
[----:B------:R-:W2:Y:S04]  /*a8b80*/  LDL.LU R9, [R1+0x484] ;  /* 0x0004840001097983 */ /* 0x000ea80000300800 */
[----:B------:R-:W3:Y:S04]  /*a8b90*/  LDL.LU R10, [R1+0x488] ;  /* 0x00048800010a7983 */ /* 0x000ee80000300800 */
[----:B------:R-:W3:Y:S04]  /*a8ba0*/  LDL.LU R11, [R1+0x48c] ;  /* 0x00048c00010b7983 */ /* 0x000ee80000300800 */
[----:B------:R-:W4:Y:S01]  /*a8bb0*/  LDL.64 R14, [R1+0x1e8] ;  /* 0x0001e800010e7983 */ /* 0x000f220000100a00 */
[----:B------:R-:W-:-:S02]  /*a8bc0*/  IMAD.MOV.U32 R2, RZ, RZ, R18 ;  /* 0x000000ffff027224 */ /* 0x000fc400078e0012 */
[----:B------:R-:W-:Y:S01]  /*a8bd0*/  IMAD.MOV.U32 R0, RZ, RZ, R19 ;  /* 0x000000ffff007224 */ /* 0x000fe200078e0013 */
[----:B----4-:R-:W-:Y:S04]  /*a8be0*/  STL.64 [R1+0x7578], R14 ;  /* 0x0075780e01007387 */ /* 0x010fe80000100a00 */
[----:B------:R-:W4:Y:S04]  /*a8bf0*/  LDL.64 R18, [R1+0x1d8] ;  /* 0x0001d80001127983 */ /* 0x000f280000100a00 */
[----:B----4-:R0:W-:Y:S04]  /*a8c00*/  STL.64 [R1+0x7570], R18 ;  /* 0x0075701201007387 */ /* 0x0101e80000100a00 */
[----:B------:R-:W4:Y:S04]  /*a8c10*/  LDL.LU R16, [R1+0xf30] ;  /* 0x000f300001107983 */ /* 0x000f280000300800 */
[----:B------:R-:W4:Y:S04]  /*a8c20*/  LDL.LU R17, [R1+0xf34] ;  /* 0x000f340001117983 */ /* 0x000f280000300800 */
[----:B0-----:R-:W2:Y:S04]  /*a8c30*/  LDL.LU R18, [R1+0xf38] ;  /* 0x000f380001127983 */ /* 0x001ea80000300800 */
[----:B------:R-:W2:Y:S04]  /*a8c40*/  LDL.LU R19, [R1+0xf3c] ;  /* 0x000f3c0001137983 */ /* 0x000ea80000300800 */
[----:B--2---:R-:W-:Y:S04]  /*a8c50*/  STL.64 [R1+0x7588], R18 ;  /* 0x0075881201007387 */ /* 0x004fe80000100a00 */
[----:B----4-:R0:W-:Y:S04]  /*a8c60*/  STL.64 [R1+0x7580], R16 ;  /* 0x0075801001007387 */ /* 0x0101e80000100a00 */
[----:B------:R-:W2:Y:S04]  /*a8c70*/  LDL R14, [R1+0x1f8] ;  /* 0x0001f800010e7983 */ /* 0x000ea80000100800 */
[----:B------:R-:W2:Y:S04]  /*a8c80*/  LDL R15, [R1+0x1fc] ;  /* 0x0001fc00010f7983 */ /* 0x000ea80000100800 */
[----:B--2---:R-:W-:Y:S04]  /*a8c90*/  STL.64 [R1+0x7590], R14 ;  /* 0x0075900e01007387 */ /* 0x004fe80000100a00 */
        /* <DEDUP_REMOVED lines=11> */
[----:B--2---:R-:W-:Y:S04]  /*a8d50*/  STL.64 [R1+0x75a8], R16 ;  /* 0x0075a81001007387 */ /* 0x004fe80000100a00 */
[----:B0-----:R-:W2:Y:S04]  /*a8d60*/  LDL R18, [R1+0x218] ;  /* 0x0002180001127983 */ /* 0x001ea80000100800 */
[----:B------:R-:W2:Y:S04]  /*a8d70*/  LDL R19, [R1+0x21c] ;  /* 0x00021c0001137983 */ /* 0x000ea80000100800 */
        /* <DEDUP_REMOVED lines=14> */
[----:B--2---:R0:W-:Y:S04]  /*a8e60*/  STL.64 [R1+0x75c0], R18 ;  /* 0x0075c01201007387 */ /* 0x0041e80000100a00 */
[----:B0-----:R-:W2:Y:S04]  /*a8e70*/  LDL.64 R18, [R1+0x228] ;  /* 0x0002280001127983 */ /* 0x001ea80000100a00 */
[----:B--2---:R0:W-:Y:S04]  /*a8e80*/  STL.64 [R1+0x75f0], R18 ;  /* 0x0075f01201007387 */ /* 0x0041e80000100a00 */
[----:B------:R-:W3:Y:S04]  /*a8e90*/  LDL.LU R16, [R1+0xf90] ;  /* 0x000f900001107983 */ /* 0x000ee80000300800 */
[----:B------:R-:W3:Y:S04]  /*a8ea0*/  LDL.LU R17, [R1+0xf94] ;  /* 0x000f940001117983 */ /* 0x000ee80000300800 */
[----:B0-----:R-:W3:Y:S04]  /*a8eb0*/  LDL.LU R18, [R1+0xf98] ;  /* 0x000f980001127983 */ /* 0x001ee80000300800 */
[----:B------:R-:W3:Y:S04]  /*a8ec0*/  LDL.LU R19, [R1+0xf9c] ;  /* 0x000f9c0001137983 */ /* 0x000ee80000300800 */
[----:B------:R-:W2:Y:S04]  /*a8ed0*/  LDL.64 R14, [R1+0x208] ;  /* 0x00020800010e7983 */ /* 0x000ea80000100a00 */
[----:B--2---:R0:W-:Y:S04]  /*a8ee0*/  STL.64 [R1+0x75b8], R14 ;  /* 0x0075b80e01007387 */ /* 0x0041e80000100a00 */
[----:B------:R-:W2:Y:S04]  /*a8ef0*/  LDL.LU R12, [R1+0xf60] ;  /* 0x000f6000010c7983 */ /* 0x000ea80000300800 */
[----:B------:R-:W2:Y:S04]  /*a8f00*/  LDL.LU R13, [R1+0xf64] ;  /* 0x000f6400010d7983 */ /* 0x000ea80000300800 */
[----:B0-----:R-:W2:Y:S04]  /*a8f10*/  LDL.LU R14, [R1+0xf68] ;  /* 0x000f6800010e7983 */ /* 0x001ea80000300800 */
[----:B------:R-:W2:Y:S04]  /*a8f20*/  LDL.LU R15, [R1+0xf6c] ;  /* 0x000f6c00010f7983 */ /* 0x000ea80000300800 */
[----:B------:R-:W-:Y:S04]  /*a8f30*/  STL.64 [R1+0x7548], R10 ;  /* 0x0075480a01007387 */ /* 0x000fe80000100a00 */
[----:B------:R0:W-:Y:S04]  /*a8f40*/  STL.64 [R1+0x7540], R8 ;  /* 0x0075400801007387 */ /* 0x0001e80000100a00 */
[----:B0-----:R-:W4:Y:S04]  /*a8f50*/  LDL.LU R8, [R1+0xf10] ;  /* 0x000f100001087983 */ /* 0x001f280000300800 */
[----:B------:R-:W4:Y:S04]  /*a8f60*/  LDL.LU R9, [R1+0xf14] ;  /* 0x000f140001097983 */ /* 0x000f280000300800 */
[----:B------:R-:W2:Y:S04]  /*a8f70*/  LDL.LU R10, [R1+0xf18] ;  /* 0x000f1800010a7983 */ /* 0x000ea80000300800 */
        /* <DEDUP_REMOVED lines=10> */
[----:B------:R-:W-:Y:S04]  /*a9020*/  STL [R1+0x63c4], R20 ;  /* 0x0063c41401007387 */ /* 0x000fe80000100800 */
[----:B------:R-:W-:Y:S04]  /*a9030*/  STL [R1+0x63c0], R21 ;  /* 0x0063c01501007387 */ /* 0x000fe80000100800 */
[----:B------:R0:W-:Y:S04]  /*a9040*/  STL.64 [R1+0x7528], R22 ;  /* 0x0075281601007387 */ /* 0x0001e80000100a00 */
[----:B0-----:R-:W3:Y:S04]  /*a9050*/  LDL R22, [R1+0x238] ;  /* 0x0002380001167983 */ /* 0x001ee80000100800 */
[----:B------:R-:W3:Y:S04]  /*a9060*/  LDL R23, [R1+0x23c] ;  /* 0x00023c0001177983 */ /* 0x000ee80000100800 */
[----:B------:R-:W4:Y:S04]  /*a9070*/  LDL.LU.64 R18, [R1+0x75f0] ;  /* 0x0075f00001127983 */ /* 0x000f280000300a00 */
[----:B------:R-:W-:Y:S04]  /*a9080*/  STL.64 [R1+0x1080], R24 ;  /* 0x0010801801007387 */ /* 0x000fe80000100a00 */
[----:B------:R0:W-:Y:S04]  /*a9090*/  STL.64 [R1+0x1088], R26 ;  /* 0x0010881a01007387 */ /* 0x0001e80000100a00 */
[----:B0-----:R-:W3:Y:S04]  /*a90a0*/  LDL.LU.64 R26, [R1+0x75e8] ;  /* 0x0075e800011a7983 */ /* 0x001ee80000300a00 */
        /* <DEDUP_REMOVED lines=9> */
[----:B-1----:R-:W3:Y:S01]  /*a9140*/  LDL.LU R22, [R1+0x3f8] ;  /* 0x0003f80001167983 */ /* 0x002ee20000300800 */
[----:B----4-:R-:W-:-:S15]  /*a9150*/  HMMA.16816.F32.BF16 R24, R4, R18, R24 ;  /* 0x000000120418723c */ /* 0x010fde0000041818 */
[----:B------:R-:W-:-:S08]  /*a9160*/  NOP ;  /* 0x0000000000007918 */ /* 0x000fd00000000000 */
[----:B------:R0:W-:Y:S04]  /*a9170*/  STL.64 [R1+0x1060], R24 ;  /* 0x0010601801007387 */ /* 0x0001e80000100a00 */
[----:B------:R1:W-:Y:S01]  /*a9180*/  STL.64 [R1+0x1068], R26 ;  /* 0x0010681a01007387 */ /* 0x0003e20000100a00 */
[----:B0-----:R-:W-:-:S03]  /*a9190*/  IMAD.MOV.U32 R25, RZ, RZ, R18 ;  /* 0x000000ffff197224 */ /* 0x001fc600078e0012 */
[----:B-1----:R-:W3:Y:S01]  /*a91a0*/  LDL.LU.64 R26, [R1+0x75c8] ;  /* 0x0075c800011a7983 */ /* 0x002ee20000300a00 */
[----:B------:R-:W-:-:S03]  /*a91b0*/  IMAD.MOV.U32 R24, RZ, RZ, R19 ;  /* 0x000000ffff187224 */ /* 0x000fc600078e0013 */
[----:B------:R-:W4:Y:S04]  /*a91c0*/  LDL.LU.64 R18, [R1+0x75c0] ;  /* 0x0075c00001127983 */ /* 0x000f280000300a00 */
[----:B------:R-:W-:Y:S01]  /*a91d0*/  STL [R1+0x7500], R25 ;  /* 0x0075001901007387 */ /* 0x000fe20000100800 */
[----:B------:R-:W-:Y:S01]  /*a91e0*/  IMAD.MOV.U32 R23, RZ, RZ, R28 ;  /* 0x000000ffff177224 */ /* 0x000fe200078e001c */
[----:B----4-:R-:W-:Y:S02]  /*a91f0*/  HMMA.16816.F32.BF16 R16, R4, R18, R12 ;  /* 0x000000120410723c */ /* 0x010fe4000004180c */
[----:B------:R-:W4:-:S15]  /*a9200*/  LDL.LU.64 R14, [R1+0x75b8] ;  /* 0x0075b800010e7983 */ /* 0x000f1e0000300a00 */
[----:B------:R-:W-:-:S06]  /*a9210*/  NOP ;  /* 0x0000000000007918 */ /* 0x000fcc0000000000 */
[----:B------:R-:W-:Y:S04]  /*a9220*/  STL.64 [R1+0x1050], R16 ;  /* 0x0010501001007387 */ /* 0x000fe80000100a00 */
[----:B------:R0:W-:Y:S01]  /*a9230*/  STL [R1+0x1058], R18 ;  /* 0x0010581201007387 */ /* 0x0001e20000100800 */
[----:B------:R-:W-:-:S03]  /*a9240*/  MOV R28, R19 ;  /* 0x00000013001c7202 */ /* 0x000fc60000000f00 */
[----:B0-----:R-:W2:Y:S04]  /*a9250*/  LDL.LU.64 R18, [R1+0x75b0] ;  /* 0x0075b00001127983 */ /* 0x001ea80000300a00 */
[----:B------:R-:W2:Y:S04]  /*a9260*/  LDL.LU.64 R16, [R1+0x75a8] ;  /* 0x0075a80001107983 */ /* 0x000ea80000300a00 */
[----:B------:R-:W-:Y:S01]  /*a9270*/  STL [R1+0x63a0], R28 ;  /* 0x0063a01c01007387 */ /* 0x000fe20000100800 */
[----:B----4-:R-:W-:Y:S02]  /*a9280*/  IMAD.MOV.U32 R0, RZ, RZ, R14 ;  /* 0x000000ffff007224 */ /* 0x010fe400078e000e */
        /* <DEDUP_REMOVED lines=19> */
[----:B0-----:R-:W2:Y:S01]  /*a93c0*/  LDL.LU.64 R18, [R1+0x7570] ;  /* 0x0075700001127983 */ /* 0x001ea20000300a00 */
[----:B------:R-:W-:Y:S02]  /*a93d0*/  IMAD.MOV.U32 R25, RZ, RZ, R14 ;  /* 0x000000ffff197224 */ /* 0x000fe400078e000e */
[----:B------:R-:W-:-:S02]  /*a93e0*/  IMAD.MOV.U32 R13, RZ, RZ, R15 ;  /* 0x000000ffff0d7224 */ /* 0x000fc400078e000f */
[----:B------:R-:W4:Y:S01]  /*a93f0*/  LDL.LU.64 R14, [R1+0x7568] ;  /* 0x00756800010e7983 */ /* 0x000f220000300a00 */
[----:B--2---:R-:W-:Y:S06]  /*a9400*/  HMMA.16816.F32.BF16 R8, R4, R18, R8 ;  /* 0x000000120408723c */ /* 0x004fec0000041808 */
[----:B------:R-:W-:-:S15]  /*a9410*/  IMAD.MOV.U32 R28, RZ, RZ, R19 ;  /* 0x000000ffff1c7224 */ /* 0x000fde00078e0013 */
[----:B------:R-:W-:-:S02]  /*a9420*/  NOP ;  /* 0x0000000000007918 */ /* 0x000fc40000000000 */
        /* <DEDUP_REMOVED lines=9> */
[----:B0-----:R-:W4:Y:S04]  /*a94c0*/  LDL.LU.64 R10, [R1+0x7548] ;  /* 0x00754800010a7983 */ /* 0x001f280000300a00 */
[----:B------:R-:W4:Y:S04]  /*a94d0*/  LDL.LU.64 R8, [R1+0x7540] ;  /* 0x0075400001087983 */ /* 0x000f280000300a00 */
        /* <DEDUP_REMOVED lines=16> */
[----:B------:R-:W-:Y:S04]  /*a95e0*/  STL [R1+0x7504], R13 ;  /* 0x0075040d01007387 */ /* 0x000fe80000100800 */
[----:B0-----:R-:W2:Y:S01]  /*a95f0*/  LDL.64 R14, [R1+0x278] ;  /* 0x00027800010e7983 */ /* 0x001ea20000100a00 */
[----:B---3--:R-:W-:Y:S03]  /*a9600*/  HMMA.16816.F32.BF16 R20, R8, R26, R20 ;  /* 0x0000001a0814723c */ /* 0x008fe60000041814 */
[----:B--2---:R0:W-:Y:S04]  /*a9610*/  STL.64 [R1+0x7518], R14 ;  /* 0x0075180e01007387 */ /* 0x0041e80000100a00 */
[----:B0-----:R-:W2:-:S15]  /*a9620*/  LDL.64 R14, [R1+0x8] ;  /* 0x00000800010e7983 */ /* 0x001e9e0000100a00 */
[----:B------:R-:W-:-:S01]  /*a9630*/  NOP ;  /* 0x0000000000007918 */ /* 0x000fc20000000000 */
[----:B------:R-:W-:Y:S04]  /*a9640*/  STL.64 [R1+0xf20], R20 ;  /* 0x000f201401007387 */ /* 0x000fe80000100a00 */
[----:B------:R0:W-:Y:S04]  /*a9650*/  STL.64 [R1+0xf28], R22 ;  /* 0x000f281601007387 */ /* 0x0001e80000100a00 */
[----:B0-----:R-:W4:Y:S04]  /*a9660*/  LDL.LU.64 R22, [R1+0x7528] ;  /* 0x0075280001167983 */ /* 0x001f280000300a00 */
[----:B------:R-:W-:Y:S04]  /*a9670*/  STL.64 [R1+0x7430], R26 ;  /* 0x0074301a01007387 */ /* 0x000fe80000100a00 */
[----:B------:R0:W-:Y:S04]  /*a9680*/  STL.64 [R1+0x7510], R24 ;  /* 0x0075101801007387 */ /* 0x0001e80000100a00 */
[----:B0-----:R-:W3:Y:S04]  /*a9690*/  LDL.LU R24, [R1+0xc90] ;  /* 0x000c900001187983 */ /* 0x001ee80000300800 */
[----:B------:R-:W3:Y:S04]  /*a96a0*/  LDL.LU R25, [R1+0xc94] ;  /* 0x000c940001197983 */ /* 0x000ee80000300800 */
[----:B------:R-:W3:Y:S04]  /*a96b0*/  LDL.LU R26, [R1+0xc98] ;  /* 0x000c9800011a7983 */ /* 0x000ee80000300800 */
[----:B------:R-:W3:Y:S01]  /*a96c0*/  LDL.LU R27, [R1+0xc9c] ;  /* 0x000c9c00011b7983 */ /* 0x000ee20000300800 */
[----:B----4-:R-:W-:-:S15]  /*a96d0*/  HMMA.16816.F32.BF16 R4, R8, R22, R4 ;  /* 0x000000160804723c */ /* 0x010fde0000041804 */
[----:B------:R-:W-:-:S08]  /*a96e0*/  NOP ;  /* 0x0000000000007918 */ /* 0x000fd00000000000 */
[----:B------:R-:W-:Y:S04]  /*a96f0*/  STL.64 [R1+0xf10], R4 ;  /* 0x000f100401007387 */ /* 0x000fe80000100a00 */
[----:B------:R-:W-:Y:S04]  /*a9700*/  STL.64 [R1+0xf18], R6 ;  /* 0x000f180601007387 */ /* 0x000fe80000100a00 */
[----:B------:R-:W0:Y:S01]  /*a9710*/  LDSM.16.MT88.4 R4, [R29+UR4+0xa180] ;  /* 0x00a180041d04783b */ /* 0x000e220008004200 */
[----:B--2---:R-:W-:Y:S03]  /*a9720*/  HMMA.16816.F32.BF16 R16, R8, R14, R16 ;  /* 0x0000000e0810723c */ /* 0x004fe60000041810 */
[----:B0-----:R0:W-:Y:S04]  /*a9730*/  STL.64 [R1+0x7320], R6 ;  /* 0x0073200601007387 */ /* 0x0011e80000100a00 */
[----:B------:R-:W-:Y:S04]  /*a9740*/  STL.64 [R1+0x7318], R4 ;  /* 0x0073180401007387 */ /* 0x000fe80000100a00 */
[----:B0-----:R-:W2:Y:S04]  /*a9750*/  LDL.64 R6, [R1+0x268] ;  /* 0x0002680001067983 */ /* 0x001ea80000100a00 */
[----:B------:R-:W-:Y:S08]  /*a9760*/  STL [R1+0x6770], R29 ;  /* 0x0067701d01007387 */ /* 0x000ff00000100800 */
[----:B------:R-:W-:Y:S04]  /*a9770*/  STL.64 [R1+0x1360], R16 ;  /* 0x0013601001007387 */ /* 0x000fe80000100a00 */
[----:B------:R0:W-:Y:S04]  /*a9780*/  STL.64 [R1+0x1368], R18 ;  /* 0x0013681201007387 */ /* 0x0001e80000100a00 */
[----:B0-----:R-:W4:Y:S01]  /*a9790*/  LDL.LU.64 R18, [R1+0x7520] ;  /* 0x0075200001127983 */ /* 0x001f220000300a00 */
[----:B------:R-:W-:-:S02]  /*a97a0*/  IMAD.MOV.U32 R17, RZ, RZ, R14 ;  /* 0x000000ffff117224 */ /* 0x000fc400078e000e */
[----:B------:R-:W-:Y:S02]  /*a97b0*/  IMAD.MOV.U32 R16, RZ, RZ, R15 ;  /* 0x000000ffff107224 */ /* 0x000fe400078e000f */
[----:B------:R-:W3:Y:S04]  /*a97c0*/  LDL.LU.64 R14, [R1+0x7518] ;  /* 0x00751800010e7983 */ /* 0x000ee80000300a00 */
[----:B----4-:R-:W-:Y:S04]  /*a97d0*/  STL.64 [R1+0x7450], R18 ;  /* 0x0074501201007387 */ /* 0x010fe80000100a00 */
[----:B------:R0:W-:Y:S04]  /*a97e0*/  STL.64 [R1+0x7448], R16 ;  /* 0x0074481001007387 */ /* 0x0001e80000100a00 */
[----:B0-----:R-:W2:Y:S04]  /*a97f0*/  LDL.LU R16, [R1+0xc80] ;  /* 0x000c800001107983 */ /* 0x001ea80000300800 */
[----:B------:R-:W2:Y:S04]  /*a9800*/  LDL.LU R17, [R1+0xc84] ;  /* 0x000c840001117983 */ /* 0x000ea80000300800 */
[----:B------:R-:W2:Y:S04]  /*a9810*/  LDL.LU R18, [R1+0xc88] ;  /* 0x000c880001127983 */ /* 0x000ea80000300800 */
[----:B------:R-:W2:Y:S01]  /*a9820*/  LDL.LU R19, [R1+0xc8c] ;  /* 0x000c8c0001137983 */ /* 0x000ea20000300800 */
[----:B---3--:R-:W-:Y:S06]  /*a9830*/  HMMA.16816.F32.BF16 R24, R8, R14, R24 ;  /* 0x0000000e0818723c */ /* 0x008fec0000041818 */
[----:B------:R-:W-:-:S02]  /*a9840*/  IMAD.MOV.U32 R21, RZ, RZ, R14 ;  /* 0x000000ffff157224 */ /* 0x000fc400078e000e */
[----:B------:R-:W-:-:S15]  /*a9850*/  IMAD.MOV.U32 R20, RZ, RZ, R15 ;  /* 0x000000ffff147224 */ /* 0x000fde00078e000f */
[----:B------:R0:W-:Y:S04]  /*a9860*/  STL.64 [R1+0x1350], R24 ;  /* 0x0013501801007387 */ /* 0x0001e80000100a00 */
[----:B------:R-:W-:Y:S04]  /*a9870*/  STL.64 [R1+0x1358], R26 ;  /* 0x0013581a01007387 */ /* 0x000fe80000100a00 */
[----:B0-----:R-:W3:Y:S04]  /*a9880*/  LDL.LU.64 R24, [R1+0x7510] ;  /* 0x0075100001187983 */ /* 0x001ee80000300a00 */
[----:B------:R-:W4:Y:S04]  /*a9890*/  LDL.LU.64 R14, [R1+0x7508] ;  /* 0x00750800010e7983 */ /* 0x000f280000300a00 */
[----:B------:R-:W4:Y:S04]  /*a98a0*/  LDL.LU R13, [R1+0x7504] ;  /* 0x00750400010d7983 */ /* 0x000f280000300800 */
[----:B------:R-:W-:Y:S04]  /*a98b0*/  STL.64 [R1+0x7418], R22 ;  /* 0x0074181601007387 */ /* 0x000fe80000100a00 */
[----:B------:R-:W-:Y:S01]  /*a98c0*/  STL.64 [R1+0x7410], R20 ;  /* 0x0074101401007387 */ /* 0x000fe20000100a00 */
[----:B--2---:R-:W-:-:S15]  /*a98d0*/  HMMA.16816.F32.BF16 R16, R8, R6, R16 ;  /* 0x000000060810723c */ /* 0x004fde0000041810 */
[----:B------:R-:W-:-:S08]  /*a98e0*/  NOP ;  /* 0x0000000000007918 */ /* 0x000fd00000000000 */
[----:B------:R0:W-:Y:S04]  /*a98f0*/  STL.64 [R1+0x1340], R16 ;  /* 0x0013401001007387 */ /* 0x0001e80000100a00 */
[----:B------:R1:W-:Y:S04]  /*a9900*/  STL.64 [R1+0x1348], R18 ;  /* 0x0013481201007387 */ /* 0x0003e80000100a00 */
[----:B0-----:R-:W2:Y:S04]  /*a9910*/  LDL.LU R16, [R1+0xbf0] ;  /* 0x000bf00001107983 */ /* 0x001ea80000300800 */
[----:B------:R-:W2:Y:S04]  /*a9920*/  LDL.LU R17, [R1+0xbf4] ;  /* 0x000bf40001117983 */ /* 0x000ea80000300800 */
[----:B-1----:R-:W3:Y:S04]  /*a9930*/  LDL.LU R18, [R1+0xbf8] ;  /* 0x000bf80001127983 */ /* 0x002ee80000300800 */
[----:B------:R-:W3:Y:S01]  /*a9940*/  LDL.LU R19, [R1+0xbfc] ;  /* 0x000bfc0001137983 */ /* 0x000ee20000300800 */
[----:B------:R-:W-:-:S03]  /*a9950*/  IMAD.MOV.U32 R12, RZ, RZ, R6 ;  /* 0x000000ffff0c7224 */ /* 0x000fc600078e0006 */
[----:B---3--:R0:W-:Y:S04]  /*a9960*/  STL.64 [R1+0x7460], R18 ;  /* 0x0074601201007387 */ /* 0x0081e80000100a00 */
[----:B--2---:R-:W-:Y:S01]  /*a9970*/  STL.64 [R1+0x7458], R16 ;  /* 0x0074581001007387 */ /* 0x004fe20000100a00 */
[----:B0-----:R-:W-:Y:S02]  /*a9980*/  IMAD.MOV.U32 R18, RZ, RZ, R25 ;  /* 0x000000ffff127224 */ /* 0x001fe400078e0019 */
[----:B----4-:R-:W-:Y:S01]  /*a9990*/  IMAD.MOV.U32 R19, RZ, RZ, R13 ;  /* 0x000000ffff137224 */ /* 0x010fe200078e000d */
[----:B------:R-:W2:Y:S04]  /*a99a0*/  LDL.LU R25, [R1+0x7500] ;  /* 0x0075000001197983 */ /* 0x000ea80000300800 */
[----:B------:R-:W-:Y:S04]  /*a99b0*/  STL.64 [R1+0x7478], R18 ;  /* 0x0074781201007387 */ /* 0x000fe80000100a00 */
[----:B------:R-:W-:Y:S04]  /*a99c0*/  STL.64 [R1+0x7440], R14 ;  /* 0x0074400e01007387 */ /* 0x000fe80000100a00 */
[----:B------:R0:W-:Y:S04]  /*a99d0*/  STL [R1+0x7438], R12 ;  /* 0x0074380c01007387 */ /* 0x0001e80000100800 */
[----:B0-----:R-:W3:Y:S04]  /*a99e0*/  LDL.LU R12, [R1+0xbe0] ;  /* 0x000be000010c7983 */ /* 0x001ee80000300800 */
[----:B------:R-:W3:Y:S04]  /*a99f0*/  LDL.LU R13, [R1+0xbe4] ;  /* 0x000be400010d7983 */ /* 0x000ee80000300800 */
[----:B------:R-:W4:Y:S04]  /*a9a00*/  LDL.LU R14, [R1+0xbe8] ;  /* 0x000be800010e7983 */ /* 0x000f280000300800 */
[----:B------:R-:W4:Y:S04]  /*a9a10*/  LDL.LU R15, [R1+0xbec] ;  /* 0x000bec00010f7983 */ /* 0x000f280000300800 */
[----:B------:R-:W3:Y:S04]  /*a9a20*/  LDL R18, [R1+0x1f8] ;  /* 0x0001f80001127983 */ /* 0x000ee80000100800 */
[----:B------:R-:W3:Y:S01]  /*a9a30*/  LDL R19, [R1+0x1fc] ;  /* 0x0001fc0001137983 */ /* 0x000ee20000100800 */
[----:B------:R-:W-:Y:S01]  /*a9a40*/  MOV R23, R24 ;  /* 0x0000001800177202 */ /* 0x000fe20000000f00 */
[----:B--2---:R-:W-:-:S02]  /*a9a50*/  IMAD.MOV.U32 R22, RZ, RZ, R25 ;  /* 0x000000ffff167224 */ /* 0x004fc400078e0019 */
[----:B---3--:R0:W-:Y:S02]  /*a9a60*/  STL.64 [R1+0x7490], R18 ;  /* 0x0074901201007387 */ /* 0x0081e40000100a00 */
[----:B0-----:R-:W-:Y:S02]  /*a9a70*/  IMAD.MOV.U32 R18, RZ, RZ, R0 ;  /* 0x000000ffff127224 */ /* 0x001fe400078e0000 */
        /* <DEDUP_REMOVED lines=18> */
[----:B--2---:R-:W-:Y:S04]  /*a9ba0*/  STL.64 [R1+0x74e0], R16 ;  /* 0x0074e01001007387 */ /* 0x004fe80000100a00 */
[----:B------:R-:W2:Y:S01]  /*a9bb0*/  LDL.64 R26, [R1+0x248] ;  /* 0x00024800011a7983 */ /* 0x000ea20000100a00 */
[----:B------:R-:W-:-:S03]  /*a9bc0*/  IMAD.MOV.U32 R3, RZ, RZ, R7 ;  /* 0x000000ffff037224 */ /* 0x000fc600078e0007 */
[----:B--2---:R0:W-:Y:S04]  /*a9bd0*/  STL.64 [R1+0x74f0], R26 ;  /* 0x0074f01a01007387 */ /* 0x0041e80000100a00 */
[----:B------:R-:W2:Y:S04]  /*a9be0*/  LDL.LU R24, [R1+0xc70] ;  /* 0x000c700001187983 */ /* 0x000ea80000300800 */
[----:B------:R-:W2:Y:S04]  /*a9bf0*/  LDL.LU R25, [R1+0xc74] ;  /* 0x000c740001197983 */ /* 0x000ea80000300800 */
[----:B0-----:R-:W2:Y:S04]  /*a9c00*/  LDL.LU R26, [R1+0xc78] ;  /* 0x000c7800011a7983 */ /* 0x001ea80000300800 */
[----:B------:R-:W2:Y:S04]  /*a9c10*/  LDL.LU R27, [R1+0xc7c] ;  /* 0x000c7c00011b7983 */ /* 0x000ea80000300800 */
[----:B------:R-:W4:Y:S04]  /*a9c20*/  LDL.LU R4, [R1+0xc50] ;  /* 0x000c500001047983 */ /* 0x000f280000300800 */
[----:B------:R-:W4:Y:S04]  /*a9c30*/  LDL.LU R5, [R1+0xc54] ;  /* 0x000c540001057983 */ /* 0x000f280000300800 */
[----:B------:R-:W4:Y:S04]  /*a9c40*/  LDL.LU R6, [R1+0xc58] ;  /* 0x000c580001067983 */ /* 0x000f280000300800 */
[----:B------:R-:W4:Y:S04]  /*a9c50*/  LDL.LU R7, [R1+0xc5c] ;  /* 0x000c5c0001077983 */ /* 0x000f280000300800 */
[----:B------:R-:W4:Y:S04]  /*a9c60*/  LDL.64 R22, [R1+0x238] ;  /* 0x0002380001167983 */ /* 0x000f280000100a00 */
        /* <DEDUP_REMOVED lines=31> */
[----:B------:R-:W3:Y:S01]  /*a9e60*/  LDL.LU.64 R16, [R1+0x74e0] ;  /* 0x0074e00001107983 */ /* 0x000ee20000300a00 */
[C---:B----4-:R-:W-:Y:S06]  /*a9e70*/  HMMA.16816.F32.BF16 R4, R8.reuse, R22, R4 ;  /* 0x000000160804723c */ /* 0x050fec0000041804 */
[----:B---3--:R-:W-:Y:S06]  /*a9e80*/  HMMA.16816.F32.BF16 R16, R8, R26, R16 ;  /* 0x0000001a0810723c */ /* 0x008fec0000041810 */
[----:B------:R-:W-:-:S02]  /*a9e90*/  IMAD.MOV.U32 R2, RZ, RZ, R26 ;  /* 0x000000ffff027224 */ /* 0x000fc400078e001a */
[----:B------:R-:W-:-:S15]  /*a9ea0*/  IMAD.MOV.U32 R0, RZ, RZ, R27 ;  /* 0x000000ffff007224 */ /* 0x000fde00078e001b */
[----:B------:R-:W-:Y:S04]  /*a9eb0*/  STL.64 [R1+0x1320], R16 ;  /* 0x0013201001007387 */ /* 0x000fe80000100a00 */
[----:B------:R0:W-:Y:S04]  /*a9ec0*/  STL.64 [R1+0x1328], R18 ;  /* 0x0013281201007387 */ /* 0x0001e80000100a00 */
[----:B0-----:R-:W3:Y:S04]  /*a9ed0*/  LDL.LU.64 R18, [R1+0x74d8] ;  /* 0x0074d80001127983 */ /* 0x001ee80000300a00 */
[----:B------:R-:W3:Y:S04]  /*a9ee0*/  LDL.LU.64 R16, [R1+0x74d0] ;  /* 0x0074d00001107983 */ /* 0x000ee80000300a00 */
[----:B------:R-:W4:Y:S04]  /*a9ef0*/  LDL.LU R24, [R1+0x3d0] ;  /* 0x0003d00001187983 */ /* 0x000f280000300800 */
[----:B------:R-:W4:Y:S04]  /*a9f00*/  LDL.LU R25, [R1+0x3d4] ;  /* 0x0003d40001197983 */ /* 0x000f280000300800 */
[----:B------:R-:W4:Y:S04]  /*a9f10*/  LDL.LU R26, [R1+0x3d8] ;  /* 0x0003d800011a7983 */ /* 0x000f280000300800 */
[----:B------:R-:W4:Y:S04]  /*a9f20*/  LDL.LU R27, [R1+0x3dc] ;  /* 0x0003dc00011b7983 */ /* 0x000f280000300800 */
[----:B------:R0:W-:Y:S04]  /*a9f30*/  STL.64 [R1+0xfd0], R4 ;  /* 0x000fd00401007387 */ /* 0x0001e80000100a00 */
[----:B------:R-:W-:Y:S01]  /*a9f40*/  STL.64 [R1+0xfd8], R6 ;  /* 0x000fd80601007387 */ /* 0x000fe20000100a00 */
[----:B0-----:R-:W-:-:S02]  /*a9f50*/  IMAD.MOV.U32 R5, RZ, RZ, R22 ;  /* 0x000000ffff057224 */ /* 0x001fc400078e0016 */
[----:B------:R-:W-:Y:S02]  /*a9f60*/  IMAD.MOV.U32 R4, RZ, RZ, R23 ;  /* 0x000000ffff047224 */ /* 0x000fe400078e0017 */
[----:B------:R-:W3:Y:S02]  /*a9f70*/  LDL.LU.64 R22, [R1+0x74c8] ;  /* 0x0074c80001167983 */ /* 0x000ee40000300a00 */
[----:B---3--:R-:W-:Y:S02]  /*a9f80*/  HMMA.16816.F32.BF16 R20, R8, R22, R16 ;  /* 0x000000160814723c */ /* 0x008fe40000041810 */
        /* <DEDUP_REMOVED lines=16> */
[----:B------:R0:W-:Y:S04]  /*aa090*/  STL.64 [R1+0x7400], R6 ;  /* 0x0074000601007387 */ /* 0x0001e80000100a00 */
[----:B------:R-:W-:Y:S04]  /*aa0a0*/  STL.64 [R1+0x73f8], R4 ;  /* 0x0073f80401007387 */ /* 0x000fe80000100a00 */
[----:B0-----:R-:W4:Y:S01]  /*aa0b0*/  LDL R6, [R1+0x1d8] ;  /* 0x0001d80001067983 */ /* 0x001f220000100800 */
        /* <DEDUP_REMOVED lines=20> */
[----:B0-----:R-:W4:Y:S04]  /*aa200*/  LDL.LU.64 R18, [R1+0x7460] ;  /* 0x0074600001127983 */ /* 0x001f280000300a00 */
[----:B------:R-:W4:Y:S01]  /*aa210*/  LDL.LU.64 R16, [R1+0x7458] ;  /* 0x0074580001107983 */ /* 0x000f220000300a00 */
[----:B------:R-:W-:-:S07]  /*aa220*/  IMAD.MOV.U32 R7, RZ, RZ, R28 ;  /* 0x000000ffff077224 */ /* 0x000fce00078e001c */
[----:B----4-:R-:W-:Y:S01]  /*aa230*/  HMMA.16816.F32.BF16 R4, R8, R6, R16 ;  /* 0x000000060804723c */ /* 0x010fe20000041810 */
[----:B------:R-:W2:Y:S04]  /*aa240*/  LDL.LU.64 R18, [R1+0x7450] ;  /* 0x0074500001127983 */ /* 0x000ea80000300a00 */
[----:B------:R-:W4:-:S15]  /*aa250*/  LDL.LU.64 R16, [R1+0x7448] ;  /* 0x0074480001107983 */ /* 0x000f1e0000300a00 */
[----:B------:R-:W-:-:S03]  /*aa260*/  NOP ;  /* 0x0000000000007918 */ /* 0x000fc60000000000 */
[----:B------:R-:W-:Y:S04]  /*aa270*/  STL.64 [R1+0xf70], R4 ;  /* 0x000f700401007387 */ /* 0x000fe80000100a00 */
[----:B------:R-:W-:Y:S01]  /*aa280*/  STL.64 [R1+0xf78], R6 ;  /* 0x000f780601007387 */ /* 0x000fe20000100a00 */
[----:B--2---:R-:W-:-:S15]  /*aa290*/  HMMA.16816.F32.BF16 R12, R8, R18, R12 ;  /* 0x00000012080c723c */ /* 0x004fde000004180c */
[----:B------:R-:W-:-:S08]  /*aa2a0*/  NOP ;  /* 0x0000000000007918 */ /* 0x000fd00000000000 */
[----:B------:R-:W-:Y:S04]  /*aa2b0*/  STL.64 [R1+0xf60], R12 ;  /* 0x000f600c01007387 */ /* 0x000fe80000100a00 */
[----:B------:R0:W-:Y:S04]  /*aa2c0*/  STL.64 [R1+0xf68], R14 ;  /* 0x000f680e01007387 */ /* 0x0001e80000100a00 */
[----:B0-----:R-:W2:Y:S04]  /*aa2d0*/  LDL.LU.64 R14, [R1+0x7440] ;  /* 0x00744000010e7983 */ /* 0x001ea80000300a00 */
[----:B------:R-:W3:Y:S04]  /*aa2e0*/  LDL.LU R12, [R1+0x7438] ;  /* 0x00743800010c7983 */ /* 0x000ee80000300800 */
[----:B------:R0:W-:Y:S02]  /*aa2f0*/  STL.64 [R1+0x7380], R18 ;  /* 0x0073801201007387 */ /* 0x0001e40000100a00 */
[----:B0-----:R-:W-:-:S02]  /*aa300*/  IMAD.MOV.U32 R19, RZ, RZ, R3 ;  /* 0x000000ffff137224 */ /* 0x001fc400078e0003 */
[----:B------:R-:W0:Y:S01]  /*aa310*/  S2R R3, SR_TID.X ;  /* 0x0000000000037919 */ /* 0x000e220000002100 */
[----:B----4-:R-:W-:Y:S02]  /*aa320*/  IMAD.MOV.U32 R7, RZ, RZ, R16 ;  /* 0x000000ffff077224 */ /* 0x010fe400078e0010 */
[----:B------:R-:W-:Y:S02]  /*aa330*/  IMAD.MOV.U32 R6, RZ, RZ, R17 ;  /* 0x000000ffff067224 */ /* 0x000fe400078e0011 */
[C---:B0-----:R-:W-:Y:S01]  /*aa340*/  IMAD.SHL.U32 R13, R3.reuse, 0x100, RZ ;  /* 0x00000100030d7824 */ /* 0x041fe200078e00ff */
[----:B--2---:R-:W-:Y:S01]  /*aa350*/  HMMA.16816.F32.BF16 R8, R8, R14, R24 ;  /* 0x0000000e0808723c */ /* 0x004fe20000041818 */
[----:B---3--:R-:W-:Y:S01]  /*aa360*/  IMAD.MOV.U32 R18, RZ, RZ, R12 ;  /* 0x000000ffff127224 */ /* 0x008fe200078e000c */
[C---:B------:R-:W-:Y:S01]  /*aa370*/  LOP3.LUT R12, R3.reuse, 0x7, RZ, 0xc0, !PT ;  /* 0x00000007030c7812 */ /* 0x040fe200078ec0ff */
[----:B------:R-:W-:-:S03]  /*aa380*/  IMAD.SHL.U32 R3, R3, 0x2, RZ ;  /* 0x0000000203037824 */ /* 0x000fc600078e00ff */
[----:B------:R0:W-:Y:S01]  /*aa390*/  STL.64 [R1+0x7408], R18 ;  /* 0x0074081201007387 */ /* 0x0001e20000100a00 */
[----:B------:R-:W-:-:S03]  /*aa3a0*/  IMAD R12, R12, 0x210, RZ ;  /* 0x000002100c0c7824 */ /* 0x000fc600078e02ff */
[----:B------:R-:W2:Y:S04]  /*aa3b0*/  LDL.LU R16, [R1+0x940] ;  /* 0x0009400001107983 */ /* 0x000ea80000300800 */
[----:B------:R-:W2:Y:S01]  /*aa3c0*/  LDL.LU R17, [R1+0x944] ;  /* 0x0009440001117983 */ /* 0x000ea20000300800 */
[----:B------:R-:W-:Y:S01]  /*aa3d0*/  LOP3.LUT R3, R12, 0x10, R3, 0x78, !PT ;  /* 0x000000100c037812 */ /* 0x000fe200078e7803 */
[----:B------:R-:W-:Y:S01]  /*aa3e0*/  IMAD.MOV.U32 R5, RZ, RZ, R14 ;  /* 0x000000ffff057224 */ /* 0x000fe200078e000e */
[----:B------:R-:W-:Y:S01]  /*aa3f0*/  MOV R4, R15 ;  /* 0x0000000f00047202 */ /* 0x000fe20000000f00 */
[----:B0-----:R-:W2:Y:S04]  /*aa400*/  LDL.LU R18, [R1+0x948] ;  /* 0x0009480001127983 */ /* 0x001ea80000300800 */
[----:B------:R-:W2:Y:S04]  /*aa410*/  LDL.LU R19, [R1+0x94c] ;  /* 0x00094c0001137983 */ /* 0x000ea80000300800 */
[----:B------:R-:W3:Y:S01]  /*aa420*/  LDL.LU.64 R26, [R1+0x7430] ;  /* 0x00743000011a7983 */ /* 0x000ee20000300a00 */
[----:B------:R-:W-:-:S03]  /*aa430*/  LOP3.LUT R3, R3, 0x1000, R13, 0xf8, !PT ;  /* 0x0000100003037812 */ /* 0x000fc600078ef80d */
        /* <DEDUP_REMOVED lines=13> */
[----:B------:R-:W3:Y:S04]  /*aa510*/  LDL.LU.64 R20, [R1+0x7410] ;  /* 0x0074100001147983 */ /* 0x000ee80000300a00 */
[----:B------:R0:W-:Y:S04]  /*aa520*/  STL.64 [R1+0x7328], R26 ;  /* 0x0073281a01007387 */ /* 0x0001e80000100a00 */
[----:B------:R-:W3:Y:S04]  /*aa530*/  LDL.LU R24, [R1+0x920] ;  /* 0x0009200001187983 */ /* 0x000ee80000300800 */
[----:B------:R-:W3:Y:S01]  /*aa540*/  LDL.LU R25, [R1+0x924] ;  /* 0x0009240001197983 */ /* 0x000ee20000300800 */
[----:B------:R-:W-:-:S03]  /*aa550*/  LOP3.LUT R3, R3, 0x20, RZ, 0x3c, !PT ;  /* 0x0000002003037812 */ /* 0x000fc600078e3cff */
[----:B0-----:R-:W3:Y:S04]  /*aa560*/  LDL.LU R26, [R1+0x928] ;  /* 0x00092800011a7983 */ /* 0x001ee80000300800 */
[----:B------:R-:W3:Y:S01]  /*aa570*/  LDL.LU R27, [R1+0x92c] ;  /* 0x00092c00011b7983 */ /* 0x000ee20000300800 */
[----:B----4-:R-:W-:Y:S06]  /*aa580*/  HMMA.16816.F32.BF16 R8, R12, R22, R8 ;  /* 0x000000160c08723c */ /* 0x010fec0000041808 */
[----:B------:R-:W-:-:S15]  /*aa590*/  STL.64 [R1+0x7340], R22 ;  /* 0x0073401601007387 */ /* 0x000fde0000100a00 */
[----:B------:R-:W-:-:S02]  /*aa5a0*/  NOP ;  /* 0x0000000000007918 */ /* 0x000fc40000000000 */
[----:B------:R-:W-:Y:S04]  /*aa5b0*/  STL.64 [R1+0x480], R8 ;  /* 0x0004800801007387 */ /* 0x000fe80000100a00 */
[----:B------:R-:W-:Y:S04]  /*aa5c0*/  STL.64 [R1+0x488], R10 ;  /* 0x0004880a01007387 */ /* 0x000fe80000100a00 */
[----:B------:R-:W0:Y:S04]  /*aa5d0*/  LDSM.16.MT88.4 R8, [R3+UR4+0xa000] ;  /* 0x00a000040308783b */ /* 0x000e280008004200 */
[----:B------:R-:W-:Y:S04]  /*aa5e0*/  STL [R1+0x7300], R3 ;  /* 0x0073000301007387 */ /* 0x000fe80000100800 */
[----:B0-----:R0:W-:Y:S04]  /*aa5f0*/  STL.64 [R1+0x71e0], R10 ;  /* 0x0071e00a01007387 */ /* 0x0011e80000100a00 */
[----:B------:R1:W-:Y:S01]  /*aa600*/  STL.64 [R1+0x71d8], R8 ;  /* 0x0071d80801007387 */ /* 0x0003e20000100a00 */
[----:B0-----:R-:W-:-:S02]  /*aa610*/  IMAD.MOV.U32 R10, RZ, RZ, R5 ;  /* 0x000000ffff0a7224 */ /* 0x001fc400078e0005 */
[----:B------:R-:W-:-:S05]  /*aa620*/  IMAD.MOV.U32 R11, RZ, RZ, R4 ;  /* 0x000000ffff0b7224 */ /* 0x000fca00078e0004 */
[----:B------:R0:W-:Y:S04]  /*aa630*/  STL.64 [R1+0x73a8], R10 ;  /* 0x0073a80a01007387 */ /* 0x0001e80000100a00 */
[----:B-1----:R-:W4:Y:S04]  /*aa640*/  LDL.LU R8, [R1+0x930] ;  /* 0x0009300001087983 */ /* 0x002f280000300800 */
[----:B------:R-:W4:Y:S01]  /*aa650*/  LDL.LU R9, [R1+0x934] ;  /* 0x0009340001097983 */ /* 0x000f220000300800 */
[----:B--2---:R-:W-:Y:S03]  /*aa660*/  HMMA.16816.F32.BF16 R4, R12, R6, R16 ;  /* 0x000000060c04723c */ /* 0x004fe60000041810 */
[----:B0-----:R-:W4:Y:S04]  /*aa670*/  LDL.LU R10, [R1+0x938] ;  /* 0x00093800010a7983 */ /* 0x001f280000300800 */
[----:B------:R-:W4:Y:S04]  /*aa680*/  LDL.LU R11, [R1+0x93c] ;  /* 0x00093c00010b7983 */ /* 0x000f280000300800 */
[----:B------:R-:W2:Y:S01]  /*aa690*/  LDL.LU.64 R18, [R1+0x7408] ;  /* 0x0074080001127983 */ /* 0x000ea20000300a00 */
[----:B---3--:R-:W-:-:S02]  /*aa6a0*/  IMAD.MOV.U32 R22, RZ, RZ, R21 ;  /* 0x000000ffff167224 */ /* 0x008fc400078e0015 */
[----:B------:R-:W-:-:S09]  /*aa6b0*/  IMAD.MOV.U32 R23, RZ, RZ, R20 ;  /* 0x000000ffff177224 */ /* 0x000fd200078e0014 */
[----:B------:R-:W-:Y:S04]  /*aa6c0*/  STL.64 [R1+0xf50], R4 ;  /* 0x000f500401007387 */ /* 0x000fe80000100a00 */
[----:B------:R0:W-:Y:S04]  /*aa6d0*/  STL.64 [R1+0xf58], R6 ;  /* 0x000f580601007387 */ /* 0x0001e80000100a00 */
[----:B0-----:R-:W3:Y:S04]  /*aa6e0*/  LDL.LU.64 R6, [R1+0x7400] ;  /* 0x0074000001067983 */ /* 0x001ee80000300a00 */
[----:B------:R-:W3:Y:S01]  /*aa6f0*/  LDL.LU.64 R4, [R1+0x73f8] ;  /* 0x0073f80001047983 */ /* 0x000ee20000300a00 */
[C---:B----4-:R-:W-:Y:S06]  /*aa700*/  HMMA.16816.F32.BF16 R20, R12.reuse, R22, R8 ;  /* 0x000000160c14723c */ /* 0x050fec0000041808 */
[----:B--2---:R-:W-:-:S15]  /*aa710*/  HMMA.16816.F32.BF16 R8, R12, R18, R24 ;  /* 0x000000120c08723c */ /* 0x004fde0000041818 */
[----:B------:R-:W-:-:S02]  /*aa720*/  NOP ;  /* 0x0000000000007918 */ /* 0x000fc40000000000 */
[----:B------:R0:W-:Y:S04]  /*aa730*/  STL.64 [R1+0xf40], R20 ;  /* 0x000f401401007387 */ /* 0x0001e80000100a00 */
[----:B------:R1:W-:Y:S04]  /*aa740*/  STL.64 [R1+0xf48], R22 ;  /* 0x000f481601007387 */ /* 0x0003e80000100a00 */
[----:B0-----:R-:W2:Y:S04]  /*aa750*/  LDL.LU R20, [R1+0x890] ;  /* 0x0008900001147983 */ /* 0x001ea80000300800 */
[----:B------:R0:W-:Y:S04]  /*aa760*/  STL.64 [R1+0xca0], R8 ;  /* 0x000ca00801007387 */ /* 0x0001e80000100a00 */
[----:B------:R4:W-:Y:S04]  /*aa770*/  STL.64 [R1+0xca8], R10 ;  /* 0x000ca80a01007387 */ /* 0x0009e80000100a00 */
[----:B------:R-:W2:Y:S04]  /*aa780*/  LDL.LU R21, [R1+0x894] ;  /* 0x0008940001157983 */ /* 0x000ea80000300800 */
[----:B-1----:R-:W2:Y:S04]  /*aa790*/  LDL.LU R22, [R1+0x898] ;  /* 0x0008980001167983 */ /* 0x002ea80000300800 */
[----:B------:R-:W2:Y:S04]  /*aa7a0*/  LDL.LU R23, [R1+0x89c] ;  /* 0x00089c0001177983 */ /* 0x000ea80000300800 */
        /* <DEDUP_REMOVED lines=8> */
[----:B------:R-:W4:Y:S04]  /*aa830*/  LDL.LU R10, [R1+0x8e8] ;  /* 0x0008e800010a7983 */ /* 0x000f280000300800 */
[----:B------:R-:W4:Y:S01]  /*aa840*/  LDL.LU R11, [R1+0x8ec] ;  /* 0x0008ec00010b7983 */ /* 0x000f220000300800 */
[----:B-1----:R-:W-:-:S02]  /*aa850*/  IMAD.MOV.U32 R18, RZ, RZ, R7 ;  /* 0x000000ffff127224 */ /* 0x002fc400078e0007 */
[----:B------:R-:W-:Y:S01]  /*aa860*/  IMAD.MOV.U32 R19, RZ, RZ, R6 ;  /* 0x000000ffff137224 */ /* 0x000fe200078e0006 */
[----:B----4-:R0:W-:Y:S04]  /*aa870*/  STL.64 [R1+0x73b8], R10 ;  /* 0x0073b80a01007387 */ /* 0x0101e80000100a00 */
[----:B---3--:R-:W-:Y:S01]  /*aa880*/  STL.64 [R1+0x73b0], R8 ;  /* 0x0073b00801007387 */ /* 0x008fe20000100a00 */
[----:B0-----:R-:W-:Y:S02]  /*aa890*/  IMAD.MOV.U32 R10, RZ, RZ, R5 ;  /* 0x000000ffff0a7224 */ /* 0x001fe400078e0005 */
        /* <DEDUP_REMOVED lines=8> */
[----:B------:R-:W4:Y:S01]  /*aa920*/  LDL.LU R19, [R1+0x8fc] ;  /* 0x0008fc0001137983 */ /* 0x000f220000300800 */
[----:B------:R-:W-:-:S02]  /*aa930*/  IMAD.MOV.U32 R10, RZ, RZ, R2 ;  /* 0x000000ffff0a7224 */ /* 0x000fc400078e0002 */
[----:B------:R-:W-:Y:S01]  /*aa940*/  IMAD.MOV.U32 R11, RZ, RZ, R0 ;  /* 0x000000ffff0b7224 */ /* 0x000fe200078e0000 */
[----:B----4-:R-:W-:Y:S04]  /*aa950*/  STL.64 [R1+0x73d8], R18 ;  /* 0x0073d81201007387 */ /* 0x010fe80000100a00 */
[----:B---3--:R0:W-:Y:S04]  /*aa960*/  STL.64 [R1+0x73d0], R16 ;  /* 0x0073d01001007387 */ /* 0x0081e80000100a00 */
[----:B------:R-:W-:Y:S04]  /*aa970*/  STL.64 [R1+0x73e0], R10 ;  /* 0x0073e00a01007387 */ /* 0x000fe80000100a00 */
        /* <DEDUP_REMOVED lines=10> */
[----:B------:R-:W3:Y:S04]  /*aaa20*/  LDL.64 R10, [R1+0x258] ;  /* 0x00025800010a7983 */ /* 0x000ee80000100a00 */
[----:B--2---:R0:W-:Y:S04]  /*aaa30*/  STL.64 [R1+0x7350], R22 ;  /* 0x0073501601007387 */ /* 0x0041e80000100a00 */
[----:B------:R-:W-:Y:S04]  /*aaa40*/  STL.64 [R1+0x7348], R20 ;  /* 0x0073481401007387 */ /* 0x000fe80000100a00 */
        /* <DEDUP_REMOVED lines=10> */
[----:B------:R-:W4:Y:S04]  /*aaaf0*/  LDL.LU R24, [R1+0x880] ;  /* 0x0008800001187983 */ /* 0x000f280000300800 */
[----:B------:R-:W4:Y:S04]  /*aab00*/  LDL.LU R25, [R1+0x884] ;  /* 0x0008840001197983 */ /* 0x000f280000300800 */
[----:B------:R-:W3:Y:S04]  /*aab10*/  LDL.LU R26, [R1+0x888] ;  /* 0x00088800011a7983 */ /* 0x000ee80000300800 */
[----:B------:R-:W3:Y:S04]  /*aab20*/  LDL.LU R27, [R1+0x88c] ;  /* 0x00088c00011b7983 */ /* 0x000ee80000300800 */
[----:B---3--:R0:W-:Y:S04]  /*aab30*/  STL.64 [R1+0x7338], R26 ;  /* 0x0073381a01007387 */ /* 0x0081e80000100a00 */
[----:B----4-:R1:W-:Y:S04]  /*aab40*/  STL.64 [R1+0x7330], R24 ;  /* 0x0073301801007387 */ /* 0x0103e80000100a00 */
[----:B0-----:R-:W3:Y:S01]  /*aab50*/  LDL.64 R26, [R1+0x1d8] ;  /* 0x0001d800011a7983 */ /* 0x001ee20000100a00 */
[----:B------:R-:W-:Y:S03]  /*aab60*/  HMMA.16816.F32.BF16 R16, R12, R10, R16 ;  /* 0x0000000a0c10723c */ /* 0x000fe60000041810 */
        /* <DEDUP_REMOVED lines=86> */
[C---:B--2---:R-:W-:Y:S02]  /*ab0d0*/  HMMA.16816.F32.BF16 R24, R12.reuse, R18, R24 ;  /* 0x000000120c18723c */ /* 0x044fe40000041818 */
[----:B---3--:R-:W-:Y:S04]  /*ab0e0*/  STL.64 [R1+0x7310], R22 ;  /* 0x0073101601007387 */ /* 0x008fe80000100a00 */
[----:B------:R0:W-:Y:S01]  /*ab0f0*/  STL.64 [R1+0x7308], R20 ;  /* 0x0073081401007387 */ /* 0x0001e20000100a00 */
[----:B----4-:R-:W-:Y:S03]  /*ab100*/  HMMA.16816.F32.BF16 R12, R12, R10, R4 ;  /* 0x0000000a0c0c723c */ /* 0x010fe60000041804 */
[----:B0-----:R-:W2:Y:S04]  /*ab110*/  LDL.LU R20, [R1+0x100] ;  /* 0x0001000001147983 */ /* 0x001ea80000300800 */
[----:B------:R-:W2:Y:S04]  /*ab120*/  LDL.LU R21, [R1+0x104] ;  /* 0x0001040001157983 */ /* 0x000ea80000300800 */
[----:B------:R-:W2:Y:S04]  /*ab130*/  LDL.LU R22, [R1+0x108] ;  /* 0x0001080001167983 */ /* 0x000ea80000300800 */
[----:B------:R-:W2:Y:S04]  /*ab140*/  LDL.LU R23, [R1+0x10c] ;  /* 0x00010c0001177983 */ /* 0x000ea80000300800 */
        /* <DEDUP_REMOVED lines=22> */
[----:B0-----:R-:W2:Y:S04]  /*ab2b0*/  LDL.LU R26, [R1+0x618] ;  /* 0x00061800011a7983 */ /* 0x001ea80000300800 */
[----:B------:R-:W2:Y:S01]  /*ab2c0*/  LDL.LU R27, [R1+0x61c] ;  /* 0x00061c00011b7983 */ /* 0x000ea20000300800 */
[----:B---3--:R-:W-:Y:S03]  /*ab2d0*/  HMMA.16816.F32.BF16 R12, R4, R22, R12 ;  /* 0x00000016040c723c */ /* 0x008fe6000004180c */
[----:B--2---:R-:W-:Y:S04]  /*ab2e0*/  STL.64 [R1+0x71f8], R26 ;  /* 0x0071f81a01007387 */ /* 0x004fe80000100a00 */
[----:B----4-:R0:W-:Y:S04]  /*ab2f0*/  STL.64 [R1+0x71f0], R24 ;  /* 0x0071f01801007387 */ /* 0x0101e80000100a00 */
[----:B0-----:R-:W2:-:S12]  /*ab300*/  LDL.LU R24, [R1+0x620] ;  /* 0x0006200001187983 */ /* 0x001e980000300800 */
[----:B------:R-:W-:Y:S04]  /*ab310*/  STL.64 [R1+0x340], R12 ;  /* 0x0003400c01007387 */ /* 0x000fe80000100a00 */
[----:B------:R-:W-:Y:S04]  /*ab320*/  STL.64 [R1+0x348], R14 ;  /* 0x0003480e01007387 */ /* 0x000fe80000100a00 */
        /* <DEDUP_REMOVED lines=8> */
[----:B------:R-:W3:Y:S04]  /*ab3b0*/  LDL.LU R3, [R1+0x7300] ;  /* 0x0073000001037983 */ /* 0x000ee80000300800 */
[----:B------:R-:W-:Y:S04]  /*ab3c0*/  STL.64 [R1+0x7280], R26 ;  /* 0x0072801a01007387 */ /* 0x000fe80000100a00 */
[----:B------:R0:W-:Y:S02]  /*ab3d0*/  STL.64 [R1+0x71d0], R22 ;  /* 0x0071d01601007387 */ /* 0x0001e40000100a00 */
[----:B0-----:R-:W-:-:S02]  /*ab3e0*/  IMAD.MOV.U32 R22, RZ, RZ, R21 ;  /* 0x000000ffff167224 */ /* 0x001fc400078e0015 */
[----:B------:R-:W-:-:S05]  /*ab3f0*/  IMAD.MOV.U32 R23, RZ, RZ, R20 ;  /* 0x000000ffff177224 */ /* 0x000fca00078e0014 */
[----:B------:R0:W-:Y:S04]  /*ab400*/  STL.64 [R1+0x7210], R22 ;  /* 0x0072101601007387 */ /* 0x0001e80000100a00 */
[----:B------:R-:W4:Y:S04]  /*ab410*/  LDL.LU R20, [R1+0x630] ;  /* 0x0006300001147983 */ /* 0x000f280000300800 */
[----:B------:R-:W4:Y:S04]  /*ab420*/  LDL.LU R21, [R1+0x634] ;  /* 0x0006340001157983 */ /* 0x000f280000300800 */
[----:B0-----:R-:W2:Y:S04]  /*ab430*/  LDL.LU R22, [R1+0x638] ;  /* 0x0006380001167983 */ /* 0x001ea80000300800 */
[----:B------:R-:W2:Y:S04]  /*ab440*/  LDL.LU R23, [R1+0x63c] ;  /* 0x00063c0001177983 */ /* 0x000ea80000300800 */
[----:B---3--:R-:W0:Y:S04]  /*ab450*/  LDSM.16.MT88.4 R12, [R3+UR4+0xa080] ;  /* 0x00a08004030c783b */ /* 0x008e280008004200 */
[----:B--2---:R1:W-:Y:S04]  /*ab460*/  STL.64 [R1+0x7220], R22 ;  /* 0x0072201601007387 */ /* 0x0043e80000100a00 */
[----:B----4-:R-:W-:Y:S01]  /*ab470*/  STL.64 [R1+0x7218], R20 ;  /* 0x0072181401007387 */ /* 0x010fe20000100a00 */
[----:B-1----:R-:W-:-:S02]  /*ab480*/  IMAD.MOV.U32 R22, RZ, RZ, R29 ;  /* 0x000000ffff167224 */ /* 0x002fc400078e001d */
[----:B------:R-:W-:-:S05]  /*ab490*/  IMAD.MOV.U32 R23, RZ, RZ, R28 ;  /* 0x000000ffff177224 */ /* 0x000fca00078e001c */
[----:B------:R1:W-:Y:S02]  /*ab4a0*/  STL.64 [R1+0x7238], R22 ;  /* 0x0072381601007387 */ /* 0x0003e40000100a00 */
[----:B-1----:R-:W-:Y:S02]  /*ab4b0*/  IMAD.MOV.U32 R22, RZ, RZ, R17 ;  /* 0x000000ffff167224 */ /* 0x002fe400078e0011 */
[----:B------:R-:W-:-:S05]  /*ab4c0*/  IMAD.MOV.U32 R23, RZ, RZ, R16 ;  /* 0x000000ffff177224 */ /* 0x000fca00078e0010 */
[----:B------:R1:W-:Y:S04]  /*ab4d0*/  STL.64 [R1+0x7250], R22 ;  /* 0x0072501601007387 */ /* 0x0003e80000100a00 */
[----:B------:R-:W2:Y:S04]  /*ab4e0*/  LDL.LU R20, [R1+0x660] ;  /* 0x0006600001147983 */ /* 0x000ea80000300800 */
[----:B------:R-:W2:Y:S04]  /*ab4f0*/  LDL.LU R21, [R1+0x664] ;  /* 0x0006640001157983 */ /* 0x000ea80000300800 */
[----:B-1----:R-:W3:Y:S04]  /*ab500*/  LDL.LU R22, [R1+0x668] ;  /* 0x0006680001167983 */ /* 0x002ee80000300800 */
[----:B------:R-:W3:Y:S04]  /*ab510*/  LDL.LU R23, [R1+0x66c] ;  /* 0x00066c0001177983 */ /* 0x000ee80000300800 */
[----:B---3--:R1:W-:Y:S04]  /*ab520*/  STL.64 [R1+0x7260], R22 ;  /* 0x0072601601007387 */ /* 0x0083e80000100a00 */
        /* <DEDUP_REMOVED lines=8> */
[----:B------:R-:W2:Y:S01]  /*ab5b0*/  LDL.LU R19, [R1+0x69c] ;  /* 0x00069c0001137983 */ /* 0x000ea20000300800 */
[----:B-1----:R-:W-:-:S02]  /*ab5c0*/  IMAD.MOV.U32 R23, RZ, RZ, R8 ;  /* 0x000000ffff177224 */ /* 0x002fc400078e0008 */
[----:B------:R-:W-:Y:S01]  /*ab5d0*/  IMAD.MOV.U32 R22, RZ, RZ, R9 ;  /* 0x000000ffff167224 */ /* 0x000fe200078e0009 */
[----:B------:R-:W3:Y:S04]  /*ab5e0*/  LDL.LU R8, [R1+0x6c0] ;  /* 0x0006c00001087983 */ /* 0x000ee80000300800 */
[----:B------:R-:W3:Y:S04]  /*ab5f0*/  LDL.LU R9, [R1+0x6c4] ;  /* 0x0006c40001097983 */ /* 0x000ee80000300800 */
[----:B------:R-:W4:Y:S04]  /*ab600*/  LDL.LU R10, [R1+0x6c8] ;  /* 0x0006c800010a7983 */ /* 0x000f280000300800 */
[----:B------:R-:W4:Y:S04]  /*ab610*/  LDL.LU R11, [R1+0x6cc] ;  /* 0x0006cc00010b7983 */ /* 0x000f280000300800 */
[----:B----4-:R1:W-:Y:S04]  /*ab620*/  STL.64 [R1+0x72f0], R10 ;  /* 0x0072f00a01007387 */ /* 0x0103e80000100a00 */
[----:B---3--:R-:W-:Y:S04]  /*ab630*/  STL.64 [R1+0x72e8], R8 ;  /* 0x0072e80801007387 */ /* 0x008fe80000100a00 */
[----:B-1----:R-:W3:Y:S04]  /*ab640*/  LDL.64 R10, [R1+0x8] ;  /* 0x00000800010a7983 */ /* 0x002ee80000100a00 */
[----:B--2---:R1:W-:Y:S04]  /*ab650*/  STL.64 [R1+0x72a8], R18 ;  /* 0x0072a81201007387 */ /* 0x0043e80000100a00 */
[----:B------:R-:W-:Y:S01]  /*ab660*/  STL.64 [R1+0x72a0], R16 ;  /* 0x0072a01001007387 */ /* 0x000fe20000100a00 */
[----:B-1----:R-:W-:Y:S01]  /*ab670*/  IMAD.MOV.U32 R18, RZ, RZ, R2 ;  /* 0x000000ffff127224 */ /* 0x002fe200078e0002 */
[----:B------:R-:W-:-:S05]  /*ab680*/  MOV R19, R0 ;  /* 0x0000000000137202 */ /* 0x000fca0000000f00 */
[----:B------:R-:W-:Y:S04]  /*ab690*/  STL.64 [R1+0x72b8], R18 ;  /* 0x0072b81201007387 */ /* 0x000fe80000100a00 */
[----:B------:R1:W-:Y:S04]  /*ab6a0*/  STL.64 [R1+0x7290], R26 ;  /* 0x0072901a01007387 */ /* 0x0003e80000100a00 */
[----:B------:R2:W-:Y:S04]  /*ab6b0*/  STL.64 [R1+0x7288], R24 ;  /* 0x0072881801007387 */ /* 0x0005e80000100a00 */
[----:B-1----:R-:W4:Y:S04]  /*ab6c0*/  LDL.64 R26, [R1+0x248] ;  /* 0x00024800011a7983 */ /* 0x002f280000100a00 */
[----:B----4-:R1:W-:Y:S04]  /*ab6d0*/  STL.64 [R1+0x72b0], R26 ;  /* 0x0072b01a01007387 */ /* 0x0103e80000100a00 */
[----:B--2---:R-:W2:Y:S04]  /*ab6e0*/  LDL.LU R24, [R1+0x6a0] ;  /* 0x0006a00001187983 */ /* 0x004ea80000300800 */
[----:B------:R-:W2:Y:S04]  /*ab6f0*/  LDL.LU R25, [R1+0x6a4] ;  /* 0x0006a40001197983 */ /* 0x000ea80000300800 */
[----:B-1----:R-:W4:Y:S04]  /*ab700*/  LDL.LU R26, [R1+0x6a8] ;  /* 0x0006a800011a7983 */ /* 0x002f280000300800 */
[----:B------:R-:W4:Y:S04]  /*ab710*/  LDL.LU R27, [R1+0x6ac] ;  /* 0x0006ac00011b7983 */ /* 0x000f280000300800 */
[----:B----4-:R-:W-:Y:S04]  /*ab720*/  STL.64 [R1+0x72c8], R26 ;  /* 0x0072c81a01007387 */ /* 0x010fe80000100a00 */
[----:B--2---:R1:W-:Y:S04]  /*ab730*/  STL.64 [R1+0x72c0], R24 ;  /* 0x0072c01801007387 */ /* 0x0043e80000100a00 */
[----:B-1----:R-:W2:Y:S04]  /*ab740*/  LDL.LU R24, [R1+0x6b0] ;  /* 0x0006b00001187983 */ /* 0x002ea80000300800 */
[----:B------:R-:W2:Y:S04]  /*ab750*/  LDL.LU R25, [R1+0x6b4] ;  /* 0x0006b40001197983 */ /* 0x000ea80000300800 */
[----:B------:R-:W4:Y:S04]  /*ab760*/  LDL.LU R26, [R1+0x6b8] ;  /* 0x0006b800011a7983 */ /* 0x000f280000300800 */
[----:B------:R-:W4:Y:S04]  /*ab770*/  LDL.LU R27, [R1+0x6bc] ;  /* 0x0006bc00011b7983 */ /* 0x000f280000300800 */
[----:B----4-:R1:W-:Y:S04]  /*ab780*/  STL.64 [R1+0x72d8], R26 ;  /* 0x0072d81a01007387 */ /* 0x0103e80000100a00 */
[----:B--2---:R2:W-:Y:S04]  /*ab790*/  STL.64 [R1+0x72d0], R24 ;  /* 0x0072d01801007387 */ /* 0x0045e80000100a00 */
[----:B-1----:R-:W4:Y:S04]  /*ab7a0*/  LDL.64 R26, [R1+0x278] ;  /* 0x00027800011a7983 */ /* 0x002f280000100a00 */
[----:B----4-:R1:W-:Y:S04]  /*ab7b0*/  STL.64 [R1+0x72f8], R26 ;  /* 0x0072f81a01007387 */ /* 0x0103e80000100a00 */
[----:B--2---:R-:W2:Y:S04]  /*ab7c0*/  LDL.LU R24, [R1+0x6d0] ;  /* 0x0006d00001187983 */ /* 0x004ea80000300800 */
[----:B------:R-:W2:Y:S04]  /*ab7d0*/  LDL.LU R25, [R1+0x6d4] ;  /* 0x0006d40001197983 */ /* 0x000ea80000300800 */
[----:B-1----:R-:W2:Y:S04]  /*ab7e0*/  LDL.LU R26, [R1+0x6d8] ;  /* 0x0006d800011a7983 */ /* 0x002ea80000300800 */
[----:B------:R-:W2:Y:S04]  /*ab7f0*/  LDL.LU R27, [R1+0x6dc] ;  /* 0x0006dc00011b7983 */ /* 0x000ea80000300800 */
[----:B------:R-:W4:Y:S04]  /*ab800*/  LDL.64 R18, [R1+0x268] ;  /* 0x0002680001127983 */ /* 0x000f280000100a00 */
[----:B------:R1:W-:Y:S01]  /*ab810*/  STL.64 [R1+0x7278], R22 ;  /* 0x0072781601007387 */ /* 0x0003e20000100a00 */
[----:B---3--:R-:W-:-:S02]  /*ab820*/  IMAD.MOV.U32 R2, RZ, RZ, R10 ;  /* 0x000000ffff027224 */ /* 0x008fc400078e000a */
[----:B------:R-:W-:Y:S01]  /*ab830*/  IMAD.MOV.U32 R0, RZ, RZ, R11 ;  /* 0x000000ffff007224 */ /* 0x000fe200078e000b */
[----:B-1----:R-:W3:Y:S04]  /*ab840*/  LDL.64 R22, [R1+0x238] ;  /* 0x0002380001167983 */ /* 0x002ee80000100a00 */
[----:B0-----:R0:W-:Y:S04]  /*ab850*/  STL.64 [R1+0x70d0], R14 ;  /* 0x0070d00e01007387 */ /* 0x0011e80000100a00 */
[----:B------:R-:W-:Y:S04]  /*ab860*/  STL.64 [R1+0x70c8], R12 ;  /* 0x0070c80c01007387 */ /* 0x000fe80000100a00 */
[----:B0-----:R-:W3:Y:S01]  /*ab870*/  LDL.64 R14, [R1+0x218] ;  /* 0x00021800010e7983 */ /* 0x001ee20000100a00 */
        /* <DEDUP_REMOVED lines=11> */
[----:B0-----:R-:W2:Y:S01]  /*ab930*/  LDL.LU.64 R10, [R1+0x72e0] ;  /* 0x0072e000010a7983 */ /* 0x001ea20000300a00 */
[----:B------:R-:W-:Y:S02]  /*ab940*/  IMAD.MOV.U32 R9, RZ, RZ, R26 ;  /* 0x000000ffff097224 */ /* 0x000fe400078e001a */
[----:B------:R-:W-:-:S02]  /*ab950*/  IMAD.MOV.U32 R8, RZ, RZ, R27 ;  /* 0x000000ffff087224 */ /* 0x000fc400078e001b */
[----:B------:R-:W4:Y:S04]  /*ab960*/  LDL.LU.64 R26, [R1+0x72d8] ;  /* 0x0072d800011a7983 */ /* 0x000f280000300a00 */
[----:B------:R-:W4:Y:S04]  /*ab970*/  LDL.LU.64 R24, [R1+0x72d0] ;  /* 0x0072d00001187983 */ /* 0x000f280000300a00 */
[----:B--2---:R-:W-:Y:S04]  /*ab980*/  STL.64 [R1+0x7230], R10 ;  /* 0x0072300a01007387 */ /* 0x004fe80000100a00 */
        /* <DEDUP_REMOVED lines=76> */
[----:B0-----:R-:W4:Y:S04]  /*abe50*/  LDL.LU.64 R22, [R1+0x7220] ;  /* 0x0072200001167983 */ /* 0x001f280000300a00 */
[----:B------:R-:W4:Y:S01]  /*abe60*/  LDL.LU.64 R20, [R1+0x7218] ;  /* 0x0072180001147983 */ /* 0x000f220000300a00 */
[----:B------:R-:W-:-:S02]  /*abe70*/  IMAD.MOV.U32 R14, RZ, RZ, R25 ;  /* 0x000000ffff0e7224 */ /* 0x000fc400078e0019 */
[----:B------:R-:W-:-:S05]  /*abe80*/  IMAD.MOV.U32 R15, RZ, RZ, R24 ;  /* 0x000000ffff0f7224 */ /* 0x000fca00078e0018 */
[----:B------:R-:W-:Y:S01]  /*abe90*/  STL.64 [R1+0x7158], R14 ;  /* 0x0071580e01007387 */ /* 0x000fe20000100a00 */
[----:B----4-:R-:W-:Y:S03]  /*abea0*/  HMMA.16816.F32.BF16 R24, R4, R26, R20 ;  /* 0x0000001a0418723c */ /* 0x010fe60000041814 */
[----:B------:R-:W4:-:S15]  /*abeb0*/  LDL.LU.64 R22, [R1+0x7210] ;  /* 0x0072100001167983 */ /* 0x000f1e0000300a00 */
[----:B------:R-:W-:-:S05]  /*abec0*/  NOP ;  /* 0x0000000000007918 */ /* 0x000fca0000000000 */
[----:B------:R-:W-:Y:S04]  /*abed0*/  STL.64 [R1+0x8a0], R24 ;  /* 0x0008a01801007387 */ /* 0x000fe80000100a00 */
[----:B------:R0:W-:Y:S04]  /*abee0*/  STL.64 [R1+0x8a8], R26 ;  /* 0x0008a81a01007387 */ /* 0x0001e80000100a00 */
[----:B0-----:R-:W4:Y:S04]  /*abef0*/  LDL.LU.64 R26, [R1+0x7208] ;  /* 0x00720800011a7983 */ /* 0x001f280000300a00 */
[----:B------:R-:W4:Y:S02]  /*abf00*/  LDL.LU.64 R24, [R1+0x7200] ;  /* 0x0072000001187983 */ /* 0x000f240000300a00 */
[----:B----4-:R-:W-:Y:S02]  /*abf10*/  HMMA.16816.F32.BF16 R20, R4, R22, R24 ;  /* 0x000000160414723c */ /* 0x010fe40000041818 */
[----:B------:R-:W4:Y:S04]  /*abf20*/  LDL.LU.64 R26, [R1+0x71f8] ;  /* 0x0071f800011a7983 */ /* 0x000f280000300a00 */
[----:B------:R-:W4:-:S15]  /*abf30*/  LDL.LU.64 R24, [R1+0x71f0] ;  /* 0x0071f00001187983 */ /* 0x000f1e0000300a00 */
[----:B------:R-:W-:-:S02]  /*abf40*/  NOP ;  /* 0x0000000000007918 */ /* 0x000fc40000000000 */
[----:B------:R-:W-:Y:S04]  /*abf50*/  STL.64 [R1+0x890], R20 ;  /* 0x0008901401007387 */ /* 0x000fe80000100a00 */
[----:B------:R4:W-:Y:S01]  /*abf60*/  STL.64 [R1+0x898], R22 ;  /* 0x0008981601007387 */ /* 0x0009e20000100a00 */
[----:B------:R-:W-:Y:S02]  /*abf70*/  IMAD.MOV.U32 R14, RZ, RZ, R17 ;  /* 0x000000ffff0e7224 */ /* 0x000fe400078e0011 */
[----:B------:R-:W-:Y:S01]  /*abf80*/  IMAD.MOV.U32 R15, RZ, RZ, R16 ;  /* 0x000000ffff0f7224 */ /* 0x000fe200078e0010 */
[----:B----4-:R-:W-:-:S15]  /*abf90*/  HMMA.16816.F32.BF16 R20, R4, R18, R24 ;  /* 0x000000120414723c */ /* 0x010fde0000041818 */
[----:B------:R-:W-:-:S08]  /*abfa0*/  NOP ;  /* 0x0000000000007918 */ /* 0x000fd00000000000 */
[----:B------:R-:W-:Y:S04]  /*abfb0*/  STL.64 [R1+0x880], R20 ;  /* 0x0008801401007387 */ /* 0x000fe80000100a00 */
[----:B------:R-:W-:Y:S04]  /*abfc0*/  STL.64 [R1+0x888], R22 ;  /* 0x0008881601007387 */ /* 0x000fe80000100a00 */
[----:B------:R0:W-:Y:S04]  /*abfd0*/  STL.64 [R1+0x7170], R14 ;  /* 0x0071700e01007387 */ /* 0x0001e80000100a00 */
[----:B0-----:R-:W4:Y:S04]  /*abfe0*/  LDL.64 R14, [R1+0x258] ;  /* 0x00025800010e7983 */ /* 0x001f280000100a00 */
[----:B----4-:R-:W-:Y:S04]  /*abff0*/  STL.64 [R1+0x7188], R14 ;  /* 0x0071880e01007387 */ /* 0x010fe80000100a00 */
[----:B------:R0:W-:Y:S04]  /*ac000*/  STL.64 [R1+0x7150], R18 ;  /* 0x0071501201007387 */ /* 0x0001e80000100a00 */
[----:B------:R-:W4:Y:S04]  /*ac010*/  LDL.LU R16, [R1+0xeb0] ;  /* 0x000eb00001107983 */ /* 0x000f280000300800 */
[----:B------:R-:W4:Y:S04]  /*ac020*/  LDL.LU R17, [R1+0xeb4] ;  /* 0x000eb40001117983 */ /* 0x000f280000300800 */
[----:B0-----:R-:W2:Y:S04]  /*ac030*/  LDL.LU R18, [R1+0xeb8] ;  /* 0x000eb80001127983 */ /* 0x001ea80000300800 */
[----:B------:R-:W2:Y:S01]  /*ac040*/  LDL.LU R19, [R1+0xebc] ;  /* 0x000ebc0001137983 */ /* 0x000ea20000300800 */
[----:B------:R-:W-:-:S02]  /*ac050*/  IMAD.MOV.U32 R14, RZ, RZ, R13 ;  /* 0x000000ffff0e7224 */ /* 0x000fc400078e000d */
[----:B------:R-:W-:-:S05]  /*ac060*/  IMAD.MOV.U32 R15, RZ, RZ, R12 ;  /* 0x000000ffff0f7224 */ /* 0x000fca00078e000c */
[----:B------:R-:W-:Y:S04]  /*ac070*/  STL.64 [R1+0x71a0], R14 ;  /* 0x0071a00e01007387 */ /* 0x000fe80000100a00 */
[----:B--2---:R-:W-:Y:S04]  /*ac080*/  STL.64 [R1+0x7168], R18 ;  /* 0x0071681201007387 */ /* 0x004fe80000100a00 */
[----:B----4-:R0:W-:Y:S04]  /*ac090*/  STL.64 [R1+0x7160], R16 ;  /* 0x0071601001007387 */ /* 0x0101e80000100a00 */
[----:B0-----:R-:W2:Y:S04]  /*ac0a0*/  LDL.LU R16, [R1+0xec0] ;  /* 0x000ec00001107983 */ /* 0x001ea80000300800 */
[----:B------:R-:W2:Y:S04]  /*ac0b0*/  LDL.LU R17, [R1+0xec4] ;  /* 0x000ec40001117983 */ /* 0x000ea80000300800 */
[----:B------:R-:W4:Y:S04]  /*ac0c0*/  LDL.LU R18, [R1+0xec8] ;  /* 0x000ec80001127983 */ /* 0x000f280000300800 */
[----:B------:R-:W4:Y:S04]  /*ac0d0*/  LDL.LU R19, [R1+0xecc] ;  /* 0x000ecc0001137983 */ /* 0x000f280000300800 */
[----:B------:R-:W2:Y:S04]  /*ac0e0*/  LDL.LU R24, [R1+0xe0] ;  /* 0x0000e00001187983 */ /* 0x000ea80000300800 */
[----:B------:R-:W2:Y:S04]  /*ac0f0*/  LDL.LU R25, [R1+0xe4] ;  /* 0x0000e40001197983 */ /* 0x000ea80000300800 */
[----:B------:R-:W2:Y:S01]  /*ac100*/  LDL.LU R26, [R1+0xe8] ;  /* 0x0000e800011a7983 */ /* 0x000ea20000300800 */
[----:B---3--:R-:W-:Y:S01]  /*ac110*/  MOV R14, R9 ;  /* 0x00000009000e7202 */ /* 0x008fe20000000f00 */
[----:B------:R-:W-:-:S02]  /*ac120*/  IMAD.MOV.U32 R15, RZ, RZ, R8 ;  /* 0x000000ffff0f7224 */ /* 0x000fc400078e0008 */
[----:B------:R-:W3:Y:S04]  /*ac130*/  LDL.LU R27, [R1+0xec] ;  /* 0x0000ec00011b7983 */ /* 0x000ee80000300800 */
        /* <DEDUP_REMOVED lines=46> */
[----:B----4-:R-:W-:Y:S06]  /*ac420*/  HMMA.16816.F32.BF16 R4, R8, R22, R4 ;  /* 0x000000160804723c */ /* 0x010fec0000041804 */
[----:B------:R0:W-:-:S15]  /*ac430*/  STL.64 [R1+0x7140], R22 ;  /* 0x0071401601007387 */ /* 0x0001de0000100a00 */
[----:B------:R-:W-:-:S02]  /*ac440*/  NOP ;  /* 0x0000000000007918 */ /* 0x000fc40000000000 */
[----:B------:R-:W-:Y:S04]  /*ac450*/  STL.64 [R1+0x630], R4 ;  /* 0x0006300401007387 */ /* 0x000fe80000100a00 */
[----:B------:R-:W-:Y:S04]  /*ac460*/  STL.64 [R1+0x638], R6 ;  /* 0x0006380601007387 */ /* 0x000fe80000100a00 */
[----:B------:R-:W1:Y:S04]  /*ac470*/  LDSM.16.MT88.4 R4, [R3+UR4+0xa100] ;  /* 0x00a100040304783b */ /* 0x000e680008004200 */
[----:B------:R-:W4:Y:S04]  /*ac480*/  LDL.LU R20, [R1+0xe90] ;  /* 0x000e900001147983 */ /* 0x000f280000300800 */
[----:B------:R-:W4:Y:S04]  /*ac490*/  LDL.LU R21, [R1+0xe94] ;  /* 0x000e940001157983 */ /* 0x000f280000300800 */
[----:B0-----:R-:W4:Y:S04]  /*ac4a0*/  LDL.LU R22, [R1+0xe98] ;  /* 0x000e980001167983 */ /* 0x001f280000300800 */
[----:B------:R-:W4:Y:S04]  /*ac4b0*/  LDL.LU R23, [R1+0xe9c] ;  /* 0x000e9c0001177983 */ /* 0x000f280000300800 */
[----:B-1----:R0:W-:Y:S04]  /*ac4c0*/  STL.64 [R1+0x6f90], R6 ;  /* 0x006f900601007387 */ /* 0x0021e80000100a00 */
[----:B------:R1:W-:Y:S04]  /*ac4d0*/  STL.64 [R1+0x6f88], R4 ;  /* 0x006f880401007387 */ /* 0x0003e80000100a00 */
[----:B0-----:R-:W3:Y:S01]  /*ac4e0*/  LDL.64 R6, [R1+0x1b8] ;  /* 0x0001b80001067983 */ /* 0x001ee20000100a00 */
[----:B------:R-:W-:-:S02]  /*ac4f0*/  IMAD.MOV.U32 R14, RZ, RZ, R2 ;  /* 0x000000ffff0e7224 */ /* 0x000fc400078e0002 */
[----:B------:R-:W-:-:S07]  /*ac500*/  IMAD.MOV.U32 R15, RZ, RZ, R0 ;  /* 0x000000ffff0f7224 */ /* 0x000fce00078e0000 */
[C---:B--2---:R-:W-:Y:S01]  /*ac510*/  HMMA.16816.F32.BF16 R12, R8.reuse, R14, R16 ;  /* 0x0000000e080c723c */ /* 0x044fe20000041810 */
[----:B---3--:R0:W-:Y:S04]  /*ac520*/  STL.64 [R1+0x70f8], R6 ;  /* 0x0070f80601007387 */ /* 0x0081e80000100a00 */
[----:B-1----:R-:W2:Y:S04]  /*ac530*/  LDL.LU R4, [R1+0xea0] ;  /* 0x000ea00001047983 */ /* 0x002ea80000300800 */
[----:B------:R-:W2:Y:S04]  /*ac540*/  LDL.LU R5, [R1+0xea4] ;  /* 0x000ea40001057983 */ /* 0x000ea80000300800 */
[----:B0-----:R-:W2:Y:S04]  /*ac550*/  LDL.LU R6, [R1+0xea8] ;  /* 0x000ea80001067983 */ /* 0x001ea80000300800 */
        /* <DEDUP_REMOVED lines=35> */
[----:B0-----:R-:W3:Y:S01]  /*ac790*/  LDL.LU.64 R14, [R1+0x7158] ;  /* 0x00715800010e7983 */ /* 0x001ee20000300a00 */
[C---:B--2---:R-:W-:Y:S06]  /*ac7a0*/  HMMA.16816.F32.BF16 R4, R8.reuse, R26, R4 ;  /* 0x0000001a0804723c */ /* 0x044fec0000041804 */
[----:B---3--:R-:W-:Y:S01]  /*ac7b0*/  HMMA.16816.F32.BF16 R12, R8, R14, R16 ;  /* 0x0000000e080c723c */ /* 0x008fe20000041810 */
[----:B------:R-:W2:-:S15]  /*ac7c0*/  LDL.LU.64 R18, [R1+0x7150] ;  /* 0x0071500001127983 */ /* 0x000e9e0000300a00 */
[----:B------:R-:W-:-:S07]  /*ac7d0*/  NOP ;  /* 0x0000000000007918 */ /* 0x000fce0000000000 */
[----:B------:R-:W-:Y:S04]  /*ac7e0*/  STL.64 [R1+0x1580], R12 ;  /* 0x0015800c01007387 */ /* 0x000fe80000100a00 */
[----:B------:R0:W-:Y:S04]  /*ac7f0*/  STL.64 [R1+0x1588], R14 ;  /* 0x0015880e01007387 */ /* 0x0001e80000100a00 */
[----:B0-----:R-:W4:Y:S04]  /*ac800*/  LDL.LU.64 R14, [R1+0x7148] ;  /* 0x00714800010e7983 */ /* 0x001f280000300a00 */
[----:B------:R0:W-:Y:S04]  /*ac810*/  STL.64 [R1+0x1570], R4 ;  /* 0x0015700401007387 */ /* 0x0001e80000100a00 */
[----:B------:R1:W-:Y:S04]  /*ac820*/  STL.64 [R1+0x1578], R6 ;  /* 0x0015780601007387 */ /* 0x0003e80000100a00 */
[----:B0-----:R-:W3:Y:S04]  /*ac830*/  LDL.LU R4, [R1+0xe50] ;  /* 0x000e500001047983 */ /* 0x001ee80000300800 */
[----:B------:R-:W3:Y:S04]  /*ac840*/  LDL.LU R5, [R1+0xe54] ;  /* 0x000e540001057983 */ /* 0x000ee80000300800 */
[----:B-1----:R-:W2:Y:S04]  /*ac850*/  LDL.LU R6, [R1+0xe58] ;  /* 0x000e580001067983 */ /* 0x002ea80000300800 */
[----:B------:R-:W2:Y:S04]  /*ac860*/  LDL.LU R7, [R1+0xe5c] ;  /* 0x000e5c0001077983 */ /* 0x000ea80000300800 */
[----:B------:R-:W4:Y:S01]  /*ac870*/  LDL.LU R24, [R1+0xe80] ;  /* 0x000e800001187983 */ /* 0x000f220000300800 */
[----:B------:R-:W-:-:S03]  /*ac880*/  IMAD.MOV.U32 R16, RZ, RZ, R26 ;  /* 0x000000ffff107224 */ /* 0x000fc600078e001a */
[----:B------:R-:W4:Y:S01]  /*ac890*/  LDL.LU R25, [R1+0xe84] ;  /* 0x000e840001197983 */ /* 0x000f220000300800 */
[----:B------:R-:W-:-:S03]  /*ac8a0*/  IMAD.MOV.U32 R3, RZ, RZ, R27 ;  /* 0x000000ffff037224 */ /* 0x000fc600078e001b */
[----:B------:R-:W4:Y:S04]  /*ac8b0*/  LDL.LU R26, [R1+0xe88] ;  /* 0x000e8800011a7983 */ /* 0x000f280000300800 */
[----:B------:R-:W4:Y:S04]  /*ac8c0*/  LDL.LU R27, [R1+0xe8c] ;  /* 0x000e8c00011b7983 */ /* 0x000f280000300800 */
[----:B--2---:R0:W-:Y:S04]  /*ac8d0*/  STL.64 [R1+0x7108], R6 ;  /* 0x0071080601007387 */ /* 0x0041e80000100a00 */
[----:B---3--:R-:W-:Y:S04]  /*ac8e0*/  STL.64 [R1+0x7100], R4 ;  /* 0x0071000401007387 */ /* 0x008fe80000100a00 */
[----:B0-----:R-:W2:Y:S01]  /*ac8f0*/  LDL.64 R6, [R1+0x1e8] ;  /* 0x0001e80001067983 */ /* 0x001ea20000100a00 */
[----:B----4-:R-:W-:Y:S03]  /*ac900*/  HMMA.16816.F32.BF16 R20, R8, R14, R20 ;  /* 0x0000000e0814723c */ /* 0x010fe60000041814 */
[----:B--2---:R0:W-:Y:S04]  /*ac910*/  STL.64 [R1+0x7118], R6 ;  /* 0x0071180601007387 */ /* 0x0041e80000100a00 */
[----:B0-----:R-:W2:Y:S01]  /*ac920*/  LDL.64 R6, [R1+0x1f8] ;  /* 0x0001f80001067983 */ /* 0x001ea20000100a00 */
[----:B------:R-:W-:-:S03]  /*ac930*/  IMAD.MOV.U32 R17, RZ, RZ, R15 ;  /* 0x000000ffff117224 */ /* 0x000fc600078e000f */
[----:B--2---:R0:W-:Y:S04]  /*ac940*/  STL.64 [R1+0x7130], R6 ;  /* 0x0071300601007387 */ /* 0x0041e80000100a00 */
[----:B0-----:R-:W2:Y:S08]  /*ac950*/  LDL.64 R6, [R1+0x208] ;  /* 0x0002080001067983 */ /* 0x001eb00000100a00 */
[----:B------:R-:W-:Y:S04]  /*ac960*/  STL.64 [R1+0x1560], R20 ;  /* 0x0015601401007387 */ /* 0x000fe80000100a00 */
[----:B------:R0:W-:Y:S04]  /*ac970*/  STL.64 [R1+0x1568], R22 ;  /* 0x0015681601007387 */ /* 0x0001e80000100a00 */
[----:B0-----:R-:W3:Y:S04]  /*ac980*/  LDL.LU.64 R22, [R1+0x7140] ;  /* 0x0071400001167983 */ /* 0x001ee80000300a00 */
[----:B------:R0:W-:Y:S04]  /*ac990*/  STL.64 [R1+0x70f0], R18 ;  /* 0x0070f01201007387 */ /* 0x0001e80000100a00 */
[----:B------:R1:W-:Y:S04]  /*ac9a0*/  STL.64 [R1+0x70e8], R16 ;  /* 0x0070e81001007387 */ /* 0x0003e80000100a00 */
[----:B0-----:R-:W4:Y:S04]  /*ac9b0*/  LDL.64 R18, [R1+0x1d8] ;  /* 0x0001d80001127983 */ /* 0x001f280000100a00 */
[----:B----4-:R0:W-:Y:S04]  /*ac9c0*/  STL.64 [R1+0x7110], R18 ;  /* 0x0071101201007387 */ /* 0x0101e80000100a00 */
[----:B-1----:R-:W4:Y:S04]  /*ac9d0*/  LDL.LU R16, [R1+0xe60] ;  /* 0x000e600001107983 */ /* 0x002f280000300800 */
[----:B------:R-:W4:Y:S04]  /*ac9e0*/  LDL.LU R17, [R1+0xe64] ;  /* 0x000e640001117983 */ /* 0x000f280000300800 */
[----:B0-----:R-:W3:Y:S04]  /*ac9f0*/  LDL.LU R18, [R1+0xe68] ;  /* 0x000e680001127983 */ /* 0x001ee80000300800 */
[----:B------:R-:W3:Y:S01]  /*aca00*/  LDL.LU R19, [R1+0xe6c] ;  /* 0x000e6c0001137983 */ /* 0x000ee20000300800 */
[----:B------:R-:W-:Y:S01]  /*aca10*/  IMAD.MOV.U32 R20, RZ, RZ, R14 ;  /* 0x000000ffff147224 */ /* 0x000fe200078e000e */
[----:B--2---:R-:W-:Y:S02]  /*aca20*/  HMMA.16816.F32.BF16 R24, R8, R6, R24 ;  /* 0x000000060818723c */ /* 0x004fe40000041818 */
        /* <DEDUP_REMOVED lines=21> */
[----:B------:R-:W2:Y:S04]  /*acb80*/  LDL.LU.64 R6, [R1+0x7130] ;  /* 0x0071300001067983 */ /* 0x000ea80000300a00 */
[----:B------:R-:W-:Y:S04]  /*acb90*/  STL.64 [R1+0x70c0], R22 ;  /* 0x0070c01601007387 */ /* 0x000fe80000100a00 */
[----:B------:R0:W-:Y:S04]  /*acba0*/  STL.64 [R1+0x70b8], R20 ;  /* 0x0070b81401007387 */ /* 0x0001e80000100a00 */
[----:B0-----:R-:W4:Y:S04]  /*acbb0*/  LDL.LU R20, [R1+0x3c0] ;  /* 0x0003c00001147983 */ /* 0x001f280000300800 */
[----:B------:R-:W4:Y:S04]  /*acbc0*/  LDL.LU R21, [R1+0x3c4] ;  /* 0x0003c40001157983 */ /* 0x000f280000300800 */
[----:B------:R-:W4:Y:S04]  /*acbd0*/  LDL.LU R22, [R1+0x3c8] ;  /* 0x0003c80001167983 */ /* 0x000f280000300800 */
        /* <DEDUP_REMOVED lines=21> */
[----:B0-----:R-:W-:-:S03]  /*acd30*/  IMAD.MOV.U32 R5, RZ, RZ, R18 ;  /* 0x000000ffff057224 */ /* 0x001fc600078e0012 */
[----:B-1----:R-:W2:Y:S01]  /*acd40*/  LDL.LU.64 R6, [R1+0x70f8] ;  /* 0x0070f80001067983 */ /* 0x002ea20000300a00 */
[----:B------:R-:W-:-:S03]  /*acd50*/  MOV R4, R19 ;  /* 0x0000001300047202 */ /* 0x000fc60000000f00 */
[----:B------:R-:W3:Y:S04]  /*acd60*/  LDL.LU.64 R18, [R1+0x70f0] ;  /* 0x0070f00001127983 */ /* 0x000ee80000300a00 */
[----:B------:R-:W4:Y:S01]  /*acd70*/  LDL.LU.64 R16, [R1+0x70e8] ;  /* 0x0070e80001107983 */ /* 0x000f220000300a00 */
[----:B---3--:R-:W-:-:S15]  /*acd80*/  HMMA.16816.F32.BF16 R12, R8, R18, R12 ;  /* 0x00000012080c723c */ /* 0x008fde000004180c */
[----:B------:R-:W-:-:S08]  /*acd90*/  NOP ;  /* 0x0000000000007918 */ /* 0x000fd00000000000 */
[----:B------:R-:W-:Y:S04]  /*acda0*/  STL.64 [R1+0x1510], R12 ;  /* 0x0015100c01007387 */ /* 0x000fe80000100a00 */
[----:B------:R0:W-:Y:S04]  /*acdb0*/  STL.64 [R1+0x1518], R14 ;  /* 0x0015180e01007387 */ /* 0x0001e80000100a00 */
[----:B0-----:R-:W2:Y:S04]  /*acdc0*/  LDL.LU.64 R14, [R1+0x70e0] ;  /* 0x0070e000010e7983 */ /* 0x001ea80000300a00 */
[----:B------:R-:W2:Y:S04]  /*acdd0*/  LDL.LU.64 R12, [R1+0x70d8] ;  /* 0x0070d800010c7983 */ /* 0x000ea80000300a00 */
[----:B------:R-:W-:Y:S04]  /*acde0*/  STL.64 [R1+0x7050], R18 ;  /* 0x0070501201007387 */ /* 0x000fe80000100a00 */
        /* <DEDUP_REMOVED lines=16> */
[----:B------:R-:W-:Y:S01]  /*acef0*/  STL.64 [R1+0x6f98], R6 ;  /* 0x006f980601007387 */ /* 0x000fe20000100a00 */
[----:B0-----:R-:W0:Y:S01]  /*acf00*/  S2R R11, SR_TID.X ;  /* 0x00000000000b7919 */ /* 0x001e220000002100 */
[----:B---3--:R-:W-:-:S15]  /*acf10*/  HMMA.16816.F32.BF16 R20, R12, R26, R20 ;  /* 0x0000001a0c14723c */ /* 0x008fde0000041814 */
[----:B------:R-:W-:-:S08]  /*acf20*/  NOP ;  /* 0x0000000000007918 */ /* 0x000fd00000000000 */
[----:B------:R-:W-:Y:S04]  /*acf30*/  STL.64 [R1+0x4b0], R20 ;  /* 0x0004b01401007387 */ /* 0x000fe80000100a00 */
[----:B------:R1:W-:Y:S04]  /*acf40*/  STL.64 [R1+0x4b8], R22 ;  /* 0x0004b81601007387 */ /* 0x0003e80000100a00 */
[----:B-1----:R-:W2:Y:S01]  /*acf50*/  LDL.LU.64 R22, [R1+0x70c0] ;  /* 0x0070c00001167983 */ /* 0x002ea20000300a00 */
[C---:B0-----:R-:W-:Y:S01]  /*acf60*/  LOP3.LUT R9, R11.reuse, 0x7, RZ, 0xc0, !PT ;  /* 0x000000070b097812 */ /* 0x041fe200078ec0ff */
[----:B------:R-:W-:-:S02]  /*acf70*/  IMAD.SHL.U32 R10, R11, 0x100, RZ ;  /* 0x000001000b0a7824 */ /* 0x000fc400078e00ff */
[----:B------:R-:W-:Y:S01]  /*acf80*/  IMAD.SHL.U32 R11, R11, 0x2, RZ ;  /* 0x000000020b0b7824 */ /* 0x000fe200078e00ff */
[----:B------:R-:W3:Y:S01]  /*acf90*/  LDL.LU.64 R20, [R1+0x70b8] ;  /* 0x0070b80001147983 */ /* 0x000ee20000300a00 */
[----:B------:R-:W-:-:S05]  /*acfa0*/  IMAD R9, R9, 0x210, RZ ;  /* 0x0000021009097824 */ /* 0x000fca00078e02ff */
[----:B------:R-:W-:-:S04]  /*acfb0*/  LOP3.LUT R11, R9, 0x10, R11, 0x78, !PT ;  /* 0x00000010090b7812 */ /* 0x000fc800078e780b */
[----:B------:R-:W-:-:S04]  /*acfc0*/  LOP3.LUT R11, R11, 0x1000, R10, 0xf8, !PT ;  /* 0x000010000b0b7812 */ /* 0x000fc800078ef80a */
[----:B------:R-:W-:-:S06]  /*acfd0*/  LOP3.LUT R11, R11, 0x20, RZ, 0x3c, !PT ;  /* 0x000000200b0b7812 */ /* 0x000fcc00078e3cff */
[----:B------:R-:W0:Y:S04]  /*acfe0*/  LDSM.16.MT88.4 R8, [R11+UR4+0xa180] ;  /* 0x00a180040b08783b */ /* 0x000e280008004200 */
[----:B------:R-:W-:Y:S01]  /*acff0*/  STL.64 [R1+0x6fa0], R26 ;  /* 0x006fa01a01007387 */ /* 0x000fe20000100a00 */
[----:B--2---:R-:W-:-:S15]  /*ad000*/  HMMA.16816.F32.BF16 R16, R12, R22, R16 ;  /* 0x000000160c10723c */ /* 0x004fde0000041810 */
[----:B------:R-:W-:-:S08]  /*ad010*/  NOP ;  /* 0x0000000000007918 */ /* 0x000fd00000000000 */
[----:B------:R-:W-:Y:S04]  /*ad020*/  STL.64 [R1+0x4a0], R16 ;  /* 0x0004a01001007387 */ /* 0x000fe80000100a00 */
[----:B------:R1:W-:Y:S04]  /*ad030*/  STL.64 [R1+0x4a8], R18 ;  /* 0x0004a81201007387 */ /* 0x0003e80000100a00 */
[----:B-1----:R-:W2:Y:S04]  /*ad040*/  LDL.LU.64 R18, [R1+0x70b0] ;  /* 0x0070b00001127983 */ /* 0x002ea80000300a00 */
[----:B------:R-:W2:Y:S04]  /*ad050*/  LDL.LU.64 R16, [R1+0x70a8] ;  /* 0x0070a80001107983 */ /* 0x000ea80000300a00 */
[----:B------:R-:W-:Y:S04]  /*ad060*/  STL.64 [R1+0x7078], R22 ;  /* 0x0070781601007387 */ /* 0x000fe80000100a00 */
[----:B0-----:R0:W-:Y:S04]  /*ad070*/  STL.64 [R1+0x6e60], R10 ;  /* 0x006e600a01007387 */ /* 0x0011e80000100a00 */
[----:B------:R2:W-:Y:S04]  /*ad080*/  STL.64 [R1+0x6e58], R8 ;  /* 0x006e580801007387 */ /* 0x0005e80000100a00 */
[----:B0-----:R-:W2:Y:S04]  /*ad090*/  LDL R10, [R1+0x8] ;  /* 0x00000800010a7983 */ /* 0x001ea80000100800 */
[----:B------:R-:W2:Y:S01]  /*ad0a0*/  LDL R11, [R1+0xc] ;  /* 0x00000c00010b7983 */ /* 0x000ea20000100800 */
[----:B------:R-:W-:-:S02]  /*ad0b0*/  IMAD.MOV.U32 R26, RZ, RZ, R5 ;  /* 0x000000ffff1a7224 */ /* 0x000fc400078e0005 */
[----:B------:R-:W-:Y:S01]  /*ad0c0*/  IMAD.MOV.U32 R27, RZ, RZ, R4 ;  /* 0x000000ffff1b7224 */ /* 0x000fe200078e0004 */
[----:B--2---:R-:W-:Y:S01]  /*ad0d0*/  HMMA.16816.F32.BF16 R8, R12, R10, R16 ;  /* 0x0000000a0c08723c */ /* 0x004fe20000041810 */
[----:B------:R-:W2:-:S15]  /*ad0e0*/  LDL.LU.64 R16, [R1+0x70a0] ;  /* 0x0070a00001107983 */ /* 0x000e9e0000300a00 */
[----:B------:R-:W-:-:S07]  /*ad0f0*/  NOP ;  /* 0x0000000000007918 */ /* 0x000fce0000000000 */
[----:B------:R-:W-:Y:S04]  /*ad100*/  STL.64 [R1+0x1310], R8 ;  /* 0x0013100801007387 */ /* 0x000fe80000100a00 */
[----:B------:R-:W-:Y:S04]  /*ad110*/  STL.64 [R1+0x1318], R10 ;  /* 0x0013180a01007387 */ /* 0x000fe80000100a00 */
[----:B------:R0:W-:Y:S04]  /*ad120*/  STL.64 [R1+0x6fb8], R26 ;  /* 0x006fb81a01007387 */ /* 0x0001e80000100a00 */
[----:B------:R-:W4:Y:S04]  /*ad130*/  LDL.LU R4, [R1+0xb10] ;  /* 0x000b100001047983 */ /* 0x000f280000300800 */
[----:B------:R-:W4:Y:S04]  /*ad140*/  LDL.LU R5, [R1+0xb14] ;  /* 0x000b140001057983 */ /* 0x000f280000300800 */
[----:B------:R-:W3:Y:S04]  /*ad150*/  LDL.LU R6, [R1+0xb18] ;  /* 0x000b180001067983 */ /* 0x000ee80000300800 */
[----:B------:R-:W3:Y:S01]  /*ad160*/  LDL.LU R7, [R1+0xb1c] ;  /* 0x000b1c0001077983 */ /* 0x000ee20000300800 */
[----:B0-----:R-:W-:-:S02]  /*ad170*/  IMAD.MOV.U32 R26, RZ, RZ, R2 ;  /* 0x000000ffff1a7224 */ /* 0x001fc400078e0002 */
[----:B------:R-:W-:Y:S01]  /*ad180*/  IMAD.MOV.U32 R27, RZ, RZ, R29 ;  /* 0x000000ffff1b7224 */ /* 0x000fe200078e001d */
[----:B------:R-:W2:Y:S04]  /*ad190*/  LDL.LU R2, [R1+0x7098] ;  /* 0x0070980001027983 */ /* 0x000ea80000300800 */
        /* <DEDUP_REMOVED lines=26> */
[----:B--2---:R-:W-:-:S05]  /*ad340*/  IMAD.MOV.U32 R27, RZ, RZ, R17 ;  /* 0x000000ffff1b7224 */ /* 0x004fca00078e0011 */
[----:B------:R0:W-:Y:S02]  /*ad350*/  STL.64 [R1+0x7018], R26 ;  /* 0x0070181a01007387 */ /* 0x0001e40000100a00 */
[----:B0-----:R-:W-:Y:S02]  /*ad360*/  IMAD.MOV.U32 R26, RZ, RZ, R16 ;  /* 0x000000ffff1a7224 */ /* 0x001fe400078e0010 */
[----:B------:R-:W-:-:S05]  /*ad370*/  IMAD.MOV.U32 R27, RZ, RZ, R3 ;  /* 0x000000ffff1b7224 */ /* 0x000fca00078e0003 */
        /* <DEDUP_REMOVED lines=13> */
[----:B------:R-:W2:Y:S04]  /*ad450*/  LDL.LU R20, [R1+0xbb0] ;  /* 0x000bb00001147983 */ /* 0x000ea80000300800 */
[----:B------:R-:W2:Y:S04]  /*ad460*/  LDL.LU R21, [R1+0xbb4] ;  /* 0x000bb40001157983 */ /* 0x000ea80000300800 */
[----:B------:R-:W4:Y:S04]  /*ad470*/  LDL.LU R22, [R1+0xbb8] ;  /* 0x000bb80001167983 */ /* 0x000f280000300800 */
[----:B------:R-:W4:Y:S01]  /*ad480*/  LDL.LU R23, [R1+0xbbc] ;  /* 0x000bbc0001177983 */ /* 0x000f220000300800 */
[----:B0-----:R-:W-:-:S02]  /*ad490*/  IMAD.MOV.U32 R18, RZ, RZ, R2 ;  /* 0x000000ffff127224 */ /* 0x001fc400078e0002 */
[----:B------:R-:W-:Y:S01]  /*ad4a0*/  IMAD.MOV.U32 R19, RZ, RZ, R0 ;  /* 0x000000ffff137224 */ /* 0x000fe200078e0000 */
[----:B----4-:R0:W-:Y:S04]  /*ad4b0*/  STL.64 [R1+0x7088], R22 ;  /* 0x0070881601007387 */ /* 0x0101e80000100a00 */
[----:B--2---:R-:W-:Y:S04]  /*ad4c0*/  STL.64 [R1+0x7080], R20 ;  /* 0x0070801401007387 */ /* 0x004fe80000100a00 */
        /* <DEDUP_REMOVED lines=8> */
[----:B------:R-:W4:Y:S04]  /*ad550*/  LDL.64 R26, [R1+0x238] ;  /* 0x00023800011a7983 */ /* 0x000f280000100a00 */
[----:B----4-:R0:W-:Y:S04]  /*ad560*/  STL.64 [R1+0x7048], R26 ;  /* 0x0070481a01007387 */ /* 0x0101e80000100a00 */
[----:B0-----:R-:W4:Y:S04]  /*ad570*/  LDL.64 R26, [R1+0x248] ;  /* 0x00024800011a7983 */ /* 0x001f280000100a00 */
[----:B----4-:R0:W-:Y:S04]  /*ad580*/  STL.64 [R1+0x7068], R26 ;  /* 0x0070681a01007387 */ /* 0x0101e80000100a00 */
[----:B------:R-:W4:Y:S04]  /*ad590*/  LDL.LU R24, [R1+0xba0] ;  /* 0x000ba00001187983 */ /* 0x000f280000300800 */
[----:B------:R-:W4:Y:S04]  /*ad5a0*/  LDL.LU R25, [R1+0xba4] ;  /* 0x000ba40001197983 */ /* 0x000f280000300800 */
[----:B0-----:R-:W4:Y:S04]  /*ad5b0*/  LDL.LU R26, [R1+0xba8] ;  /* 0x000ba800011a7983 */ /* 0x001f280000300800 */
[----:B------:R-:W4:Y:S04]  /*ad5c0*/  LDL.LU R27, [R1+0xbac] ;  /* 0x000bac00011b7983 */ /* 0x000f280000300800 */
[----:B---3--:R-:W-:Y:S04]  /*ad5d0*/  STL.64 [R1+0x7010], R6 ;  /* 0x0070100601007387 */ /* 0x008fe80000100a00 */
        /* <DEDUP_REMOVED lines=39> */
[----:B------:R0:W-:Y:S04]  /*ad850*/  STL.64 [R1+0x6f78], R20 ;  /* 0x006f781401007387 */ /* 0x0001e80000100a00 */
[----:B0-----:R-:W2:Y:S04]  /*ad860*/  LDL.LU R20, [R1+0x320] ;  /* 0x0003200001147983 */ /* 0x001ea80000300800 */
[----:B------:R-:W2:Y:S04]  /*ad870*/  LDL.LU R21, [R1+0x324] ;  /* 0x0003240001157983 */ /* 0x000ea80000300800 */
[----:B------:R-:W2:Y:S04]  /*ad880*/  LDL.LU R22, [R1+0x328] ;  /* 0x0003280001167983 */ /* 0x000ea80000300800 */
[----:B------:R-:W2:Y:S04]  /*ad890*/  LDL.LU R23, [R1+0x32c] ;  /* 0x00032c0001177983 */ /* 0x000ea80000300800 */
[----:B------:R-:W4:Y:S04]  /*ad8a0*/  LDL.LU.64 R26, [R1+0x7068] ;  /* 0x00706800011a7983 */ /* 0x000f280000300a00 */
        /* <DEDUP_REMOVED lines=11> */
[----:B------:R-:W3:Y:S02]  /*ad960*/  LDL.LU.64 R26, [R1+0x7048] ;  /* 0x00704800011a7983 */ /* 0x000ee40000300a00 */
[----:B---3--:R-:W-:Y:S06]  /*ad970*/  HMMA.16816.F32.BF16 R4, R12, R26, R4 ;  /* 0x0000001a0c04723c */ /* 0x008fec0000041804 */
[----:B------:R-:W-:Y:S02]  /*ad980*/  IMAD.MOV.U32 R29, RZ, RZ, R26 ;  /* 0x000000ffff1d7224 */ /* 0x000fe400078e001a */
        /* <DEDUP_REMOVED lines=42> */
[----:B------:R-:W4:Y:S04]  /*adc30*/  LDL.LU.64 R6, [R1+0x6fb0] ;  /* 0x006fb00001067983 */ /* 0x000f280000300a00 */
[----:B------:R-:W4:-:S15]  /*adc40*/  LDL.LU.64 R4, [R1+0x6fa8] ;  /* 0x006fa80001047983 */ /* 0x000f1e0000300a00 */
[----:B------:R-:W-:-:S02]  /*adc50*/  NOP ;  /* 0x0000000000007918 */ /* 0x000fc40000000000 */
[----:B------:R-:W-:Y:S04]  /*adc60*/  STL.64 [R1+0xe70], R24 ;  /* 0x000e701801007387 */ /* 0x000fe80000100a00 */
[----:B------:R0:W-:Y:S04]  /*adc70*/  STL.64 [R1+0xe78], R26 ;  /* 0x000e781a01007387 */ /* 0x0001e80000100a00 */
[----:B0-----:R-:W2:Y:S01]  /*adc80*/  LDL.LU.64 R26, [R1+0x6fa0] ;  /* 0x006fa000011a7983 */ /* 0x001ea20000300a00 */
[----:B----4-:R-:W-:-:S15]  /*adc90*/  HMMA.16816.F32.BF16 R4, R12, R18, R4 ;  /* 0x000000120c04723c */ /* 0x010fde0000041804 */
[----:B------:R-:W-:-:S08]  /*adca0*/  NOP ;  /* 0x0000000000007918 */ /* 0x000fd00000000000 */
[----:B------:R-:W-:Y:S04]  /*adcb0*/  STL.64 [R1+0xe60], R4 ;  /* 0x000e600401007387 */ /* 0x000fe80000100a00 */
[----:B------:R0:W-:Y:S04]  /*adcc0*/  STL.64 [R1+0xe68], R6 ;  /* 0x000e680601007387 */ /* 0x0001e80000100a00 */
[----:B0-----:R-:W3:Y:S04]  /*adcd0*/  LDL.LU.64 R6, [R1+0x6f98] ;  /* 0x006f980001067983 */ /* 0x001ee80000300a00 */
[----:B------:R-:W-:Y:S01]  /*adce0*/  STL.64 [R1+0x6f38], R18 ;  /* 0x006f381201007387 */ /* 0x000fe20000100a00 */
[----:B---3--:R-:W-:Y:S07]  /*adcf0*/  HMMA.16816.F32.BF16 R12, R12, R6, R8 ;  /* 0x000000060c0c723c */ /* 0x008fee0000041808 */
[----:B------:R-:W-:-:S02]  /*add00*/  IMAD.MOV.U32 R9, RZ, RZ, R6 ;  /* 0x000000ffff097224 */ /* 0x000fc400078e0006 */
[----:B------:R-:W-:-:S14]  /*add10*/  IMAD.MOV.U32 R8, RZ, RZ, R7 ;  /* 0x000000ffff087224 */ /* 0x000fdc00078e0007 */
[----:B------:R0:W-:Y:S04]  /*add20*/  STL.64 [R1+0x610], R12 ;  /* 0x0006100c01007387 */ /* 0x0001e80000100a00 */
[----:B------:R1:W-:Y:S04]  /*add30*/  STL.64 [R1+0x618], R14 ;  /* 0x0006180e01007387 */ /* 0x0003e80000100a00 */
[----:B------:R-:W2:Y:S04]  /*add40*/  LDL.LU.64 R6, [R1+0x6f90] ;  /* 0x006f900001067983 */ /* 0x000ea80000300a00 */
[----:B------:R-:W2:Y:S04]  /*add50*/  LDL.LU.64 R4, [R1+0x6f88] ;  /* 0x006f880001047983 */ /* 0x000ea80000300a00 */
        /* <DEDUP_REMOVED lines=8> */
[----:B0-----:R-:W3:Y:S01]  /*adde0*/  LDL.LU.64 R22, [R1+0x6f80] ;  /* 0x006f800001167983 */ /* 0x001ee20000300a00 */
[----:B------:R-:W0:Y:S03]  /*addf0*/  S2R R3, SR_TID.X ;  /* 0x0000000000037919 */ /* 0x000e260000002100 */
[----:B------:R-:W2:Y:S04]  /*ade00*/  LDL.LU.64 R20, [R1+0x6f78] ;  /* 0x006f780001147983 */ /* 0x000ea80000300a00 */
        /* <DEDUP_REMOVED lines=8> */
[----:B---3--:R-:W-:Y:S06]  /*ade90*/  HMMA.16816.F32.BF16 R12, R4, R22, R12 ;  /* 0x00000016040c723c */ /* 0x008fec000004180c */
[----:B------:R-:W-:Y:S04]  /*adea0*/  STL [R1+0x6e4c], R22 ;  /* 0x006e4c1601007387 */ /* 0x000fe80000100800 */
[----:B------:R-:W-:-:S13]  /*adeb0*/  STL [R1+0x6e48], R23 ;  /* 0x006e481701007387 */ /* 0x000fda0000100800 */
[----:B------:R-:W-:Y:S04]  /*adec0*/  STL.64 [R1+0x3d0], R12 ;  /* 0x0003d00c01007387 */ /* 0x000fe80000100a00 */
[----:B------:R-:W-:Y:S04]  /*aded0*/  STL.64 [R1+0x3d8], R14 ;  /* 0x0003d80e01007387 */ /* 0x000fe80000100a00 */
[----:B------:R-:W0:Y:S04]  /*adee0*/  LDSM.16.MT88.4 R12, [R3+UR4+0xa000] ;  /* 0x00a00004030c783b */ /* 0x000e280008004200 */
[----:B------:R-:W-:Y:S04]  /*adef0*/  STL [R1+0x6e50], R3 ;  /* 0x006e500301007387 */ /* 0x000fe80000100800 */
[----:B0-----:R0:W-:Y:S04]  /*adf00*/  STL.64 [R1+0x6d40], R14 ;  /* 0x006d400e01007387 */ /* 0x0011e80000100a00 */
[----:B------:R-:W-:Y:S01]  /*adf10*/  STL.64 [R1+0x6d38], R12 ;  /* 0x006d380c01007387 */ /* 0x000fe20000100a00 */
[----:B0-----:R-:W-:-:S02]  /*adf20*/  IMAD.MOV.U32 R14, RZ, RZ, R9 ;  /* 0x000000ffff0e7224 */ /* 0x001fc400078e0009 */
[----:B------:R-:W-:-:S05]  /*adf30*/  IMAD.MOV.U32 R15, RZ, RZ, R8 ;  /* 0x000000ffff0f7224 */ /* 0x000fca00078e0008 */
[----:B------:R-:W-:Y:S04]  /*adf40*/  STL.64 [R1+0x6eb8], R14 ;  /* 0x006eb80e01007387 */ /* 0x000fe80000100a00 */
        /* <DEDUP_REMOVED lines=22> */
[----:B------:R-:W-:Y:S04]  /*ae0b0*/  STL.64 [R1+0x6f18], R26 ;  /* 0x006f181a01007387 */ /* 0x000fe80000100a00 */
[----:B---3--:R0:W-:Y:S04]  /*ae0c0*/  STL.64 [R1+0x6ec8], R14 ;  /* 0x006ec80e01007387 */ /* 0x0081e80000100a00 */
        /* <DEDUP_REMOVED lines=11> */
[----:B------:R-:W-:Y:S01]  /*ae180*/  MOV R27, R16 ;  /* 0x00000010001b7202 */ /* 0x000fe20000000f00 */
[----:B------:R-:W-:-:S02]  /*ae190*/  IMAD.MOV.U32 R26, RZ, RZ, R17 ;  /* 0x000000ffff1a7224 */ /* 0x000fc400078e0011 */
[----:B---3--:R-:W-:Y:S04]  /*ae1a0*/  STL.64 [R1+0x6f28], R14 ;  /* 0x006f280e01007387 */ /* 0x008fe80000100a00 */
[----:B--2---:R-:W-:Y:S04]  /*ae1b0*/  STL.64 [R1+0x6f20], R12 ;  /* 0x006f200c01007387 */ /* 0x004fe80000100a00 */
        /* <DEDUP_REMOVED lines=9> */
[----:B------:R-:W2:Y:S04]  /*ae250*/  LDL.LU R20, [R1+0x870] ;  /* 0x0008700001147983 */ /* 0x000ea80000300800 */
[----:B------:R-:W2:Y:S04]  /*ae260*/  LDL.LU R21, [R1+0x874] ;  /* 0x0008740001157983 */ /* 0x000ea80000300800 */
[----:B------:R-:W2:Y:S04]  /*ae270*/  LDL.LU R22, [R1+0x878] ;  /* 0x0008780001167983 */ /* 0x000ea80000300800 */
[----:B------:R-:W2:Y:S01]  /*ae280*/  LDL.LU R23, [R1+0x87c] ;  /* 0x00087c0001177983 */ /* 0x000ea20000300800 */
[----:B0-----:R-:W-:-:S02]  /*ae290*/  IMAD.MOV.U32 R18, RZ, RZ, R2 ;  /* 0x000000ffff127224 */ /* 0x001fc400078e0002 */
[----:B------:R-:W-:-:S05]  /*ae2a0*/  IMAD.MOV.U32 R19, RZ, RZ, R0 ;  /* 0x000000ffff137224 */ /* 0x000fca00078e0000 */
[----:B------:R0:W-:Y:S04]  /*ae2b0*/  STL.64 [R1+0x6f70], R18 ;  /* 0x006f701201007387 */ /* 0x0001e80000100a00 */
[----:B0-----:R-:W2:Y:S04]  /*ae2c0*/  LDL.64 R18, [R1+0x8] ;  /* 0x0000080001127983 */ /* 0x001ea80000100a00 */
        /* <DEDUP_REMOVED lines=18> */
[----:B------:R-:W-:Y:S04]  /*ae3f0*/  STL.64 [R1+0x6e78], R8 ;  /* 0x006e780801007387 */ /* 0x000fe80000100a00 */
[----:B0-----:R-:W2:Y:S04]  /*ae400*/  LDL.64 R10, [R1+0x1d8] ;  /* 0x0001d800010a7983 */ /* 0x001ea80000100a00 */
[----:B--2---:R0:W-:Y:S04]  /*ae410*/  STL.64 [R1+0x6e98], R10 ;  /* 0x006e980a01007387 */ /* 0x0041e80000100a00 */
[----:B0-----:R-:W2:Y:S04]  /*ae420*/  LDL.64 R10, [R1+0x1e8] ;  /* 0x0001e800010a7983 */ /* 0x001ea80000100a00 */
[----:B--2---:R0:W-:Y:S04]  /*ae430*/  STL.64 [R1+0x6eb0], R10 ;  /* 0x006eb00a01007387 */ /* 0x0041e80000100a00 */
[----:B0-----:R-:W2:Y:S01]  /*ae440*/  LDL.64 R10, [R1+0x1f8] ;  /* 0x0001f800010a7983 */ /* 0x001ea20000100a00 */
[----:B------:R-:W-:Y:S03]  /*ae450*/  HMMA.16816.F32.BF16 R20, R4, R18, R20 ;  /* 0x000000120414723c */ /* 0x000fe60000041814 */
[----:B--2---:R0:W-:Y:S04]  /*ae460*/  STL.64 [R1+0x6ed0], R10 ;  /* 0x006ed00a01007387 */ /* 0x0041e80000100a00 */
        /* <DEDUP_REMOVED lines=37> */
[----:B------:R-:W4:Y:S04]  /*ae6c0*/  LDL.LU.64 R26, [R1+0x6f30] ;  /* 0x006f3000011a7983 */ /* 0x000f280000300a00 */
[----:B---3--:R-:W-:Y:S04]  /*ae6d0*/  STL.64 [R1+0x6e90], R18 ;  /* 0x006e901201007387 */ /* 0x008fe80000100a00 */
[----:B------:R0:W-:Y:S04]  /*ae6e0*/  STL.64 [R1+0x6e88], R16 ;  /* 0x006e881001007387 */ /* 0x0001e80000100a00 */
[----:B0-----:R-:W3:Y:S04]  /*ae6f0*/  LDL.LU R16, [R1+0x7c0] ;  /* 0x0007c00001107983 */ /* 0x001ee80000300800 */
[----:B------:R-:W3:Y:S04]  /*ae700*/  LDL.LU R17, [R1+0x7c4] ;  /* 0x0007c40001117983 */ /* 0x000ee80000300800 */
[----:B------:R-:W2:Y:S04]  /*ae710*/  LDL.LU R18, [R1+0x7c8] ;  /* 0x0007c80001127983 */ /* 0x000ea80000300800 */
        /* <DEDUP_REMOVED lines=28> */
[----:B----4-:R-:W-:Y:S06]  /*ae8e0*/  HMMA.16816.F32.BF16 R8, R4, R14, R8 ;  /* 0x0000000e0408723c */ /* 0x010fec0000041808 */
[----:B------:R-:W-:Y:S02]  /*ae8f0*/  IMAD.MOV.U32 R29, RZ, RZ, R14 ;  /* 0x000000ffff1d7224 */ /* 0x000fe400078e000e */
        /* <DEDUP_REMOVED lines=53> */
[----:B0-----:R-:W2:Y:S04]  /*aec50*/  LDL.LU R4, [R1+0xd0] ;  /* 0x0000d00001047983 */ /* 0x001ea80000300800 */
[----:B------:R-:W2:Y:S04]  /*aec60*/  LDL.LU R5, [R1+0xd4] ;  /* 0x0000d40001057983 */ /* 0x000ea80000300800 */
[----:B-1----:R-:W2:Y:S04]  /*aec70*/  LDL.LU R6, [R1+0xd8] ;  /* 0x0000d80001067983 */ /* 0x002ea80000300800 */
[----:B------:R-:W2:Y:S04]  /*aec80*/  LDL.LU R7, [R1+0xdc] ;  /* 0x0000dc0001077983 */ /* 0x000ea80000300800 */
[----:B------:R-:W-:Y:S04]  /*aec90*/  STL.64 [R1+0x6d58], R14 ;  /* 0x006d580e01007387 */ /* 0x000fe80000100a00 */
[----:B---3--:R0:W-:Y:S01]  /*aeca0*/  STL.64 [R1+0x6d48], R26 ;  /* 0x006d481a01007387 */ /* 0x0081e20000100a00 */
[----:B--2---:R-:W-:Y:S07]  /*aecb0*/  HMMA.16816.F32.BF16 R4, R8, R26, R4 ;  /* 0x0000001a0804723c */ /* 0x004fee0000041804 */
[----:B0-----:R-:W-:-:S02]  /*aecc0*/  IMAD.MOV.U32 R26, RZ, RZ, R21 ;  /* 0x000000ffff1a7224 */ /* 0x001fc400078e0015 */
[----:B------:R-:W-:-:S14]  /*aecd0*/  IMAD.MOV.U32 R27, RZ, RZ, R3 ;  /* 0x000000ffff1b7224 */ /* 0x000fdc00078e0003 */
[----:B------:R-:W-:Y:S04]  /*aece0*/  STL.64 [R1+0x320], R4 ;  /* 0x0003200401007387 */ /* 0x000fe80000100a00 */
[----:B------:R-:W-:Y:S04]  /*aecf0*/  STL.64 [R1+0x328], R6 ;  /* 0x0003280601007387 */ /* 0x000fe80000100a00 */
[----:B------:R-:W2:Y:S04]  /*aed00*/  LDL.LU R21, [R1+0x6e54] ;  /* 0x006e540001157983 */ /* 0x000ea80000300800 */
[----:B------:R-:W3:Y:S04]  /*aed10*/  LDL.LU R3, [R1+0x6e50] ;  /* 0x006e500001037983 */ /* 0x000ee80000300800 */
[----:B------:R0:W-:Y:S02]  /*aed20*/  STL.64 [R1+0x6d60], R26 ;  /* 0x006d601a01007387 */ /* 0x0001e40000100a00 */
[----:B0-----:R-:W-:-:S02]  /*aed30*/  IMAD.MOV.U32 R26, RZ, RZ, R13 ;  /* 0x000000ffff1a7224 */ /* 0x001fc400078e000d */
[----:B------:R-:W-:-:S05]  /*aed40*/  IMAD.MOV.U32 R27, RZ, RZ, R12 ;  /* 0x000000ffff1b7224 */ /* 0x000fca00078e000c */
[----:B------:R0:W-:Y:S04]  /*aed50*/  STL.64 [R1+0x6d78], R26 ;  /* 0x006d781a01007387 */ /* 0x0001e80000100a00 */
        /* <DEDUP_REMOVED lines=16> */
[----:B------:R-:W-:-:S05]  /*aee60*/  IMAD.MOV.U32 R27, RZ, RZ, R28 ;  /* 0x000000ffff1b7224 */ /* 0x000fca00078e001c */
        /* <DEDUP_REMOVED lines=40> */
[----:B--2---:R-:W-:Y:S04]  /*af0f0*/  STL.64 [R1+0x6e30], R26 ;  /* 0x006e301a01007387 */ /* 0x004fe80000100a00 */
        /* <DEDUP_REMOVED lines=34> */
[----:B------:R-:W-:Y:S04]  /*af320*/  STL.64 [R1+0x318], R6 ;  /* 0x0003180601007387 */ /* 0x000fe80000100a00 */
[----:B------:R-:W0:Y:S01]  /*af330*/  LDSM.16.MT88.4 R4, [R3+UR4+0xa080] ;  /* 0x00a080040304783b */ /* 0x000e220008004200 */
[----:B------:R-:W-:-:S03]  /*af340*/  MOV R27, R20 ;  /* 0x00000014001b7202 */ /* 0x000fc60000000f00 */
[----:B------:R-:W3:Y:S04]  /*af350*/  LDL.LU R16, [R1+0x550] ;  /* 0x0005500001107983 */ /* 0x000ee80000300800 */
[----:B------:R-:W3:Y:S04]  /*af360*/  LDL.LU R17, [R1+0x554] ;  /* 0x0005540001117983 */ /* 0x000ee80000300800 */
[----:B------:R-:W3:Y:S04]  /*af370*/  LDL.LU R18, [R1+0x558] ;  /* 0x0005580001127983 */ /* 0x000ee80000300800 */
[----:B------:R-:W3:Y:S04]  /*af380*/  LDL.LU R19, [R1+0x55c] ;  /* 0x00055c0001137983 */ /* 0x000ee80000300800 */
[----:B0-----:R0:W-:Y:S04]  /*af390*/  STL.64 [R1+0x6c38], R6 ;  /* 0x006c380601007387 */ /* 0x0011e80000100a00 */
[----:B------:R-:W-:Y:S04]  /*af3a0*/  STL.64 [R1+0x6c30], R4 ;  /* 0x006c300401007387 */ /* 0x000fe80000100a00 */
[----:B0-----:R-:W4:Y:S01]  /*af3b0*/  LDL.64 R6, [R1+0x248] ;  /* 0x0002480001067983 */ /* 0x001f220000100a00 */
        /* <DEDUP_REMOVED lines=35> */
[----:B0-----:R-:W2:Y:S04]  /*af5f0*/  LDL.LU.64 R26, [R1+0x6dd8] ;  /* 0x006dd800011a7983 */ /* 0x001ea80000300a00 */
[----:B------:R-:W-:Y:S01]  /*af600*/  STL.64 [R1+0x6ce8], R6 ;  /* 0x006ce80601007387 */ /* 0x000fe20000100a00 */
        /* <DEDUP_REMOVED lines=9> */
[----:B------:R-:W2:Y:S01]  /*af6a0*/  LDL.LU.64 R26, [R1+0x6dc0] ;  /* 0x006dc000011a7983 */ /* 0x000ea20000300a00 */
[----:B------:R-:W-:-:S02]  /*af6b0*/  IMAD.MOV.U32 R6, RZ, RZ, R21 ;  /* 0x000000ffff067224 */ /* 0x000fc400078e0015 */
[----:B------:R-:W-:-:S05]  /*af6c0*/  IMAD.MOV.U32 R7, RZ, RZ, R20 ;  /* 0x000000ffff077224 */ /* 0x000fca00078e0014 */
        /* <DEDUP_REMOVED lines=31> */
[C---:B---3--:R-:W-:Y:S06]  /*af8c0*/  HMMA.16816.F32.BF16 R20, R8.reuse, R22, R16 ;  /* 0x000000160814723c */ /* 0x048fec0000041810 */
[----:B--2---:R-:W-:Y:S01]  /*af8d0*/  HMMA.16816.F32.BF16 R24, R8, R26, R12 ;  /* 0x0000001a0818723c */ /* 0x004fe2000004180c */
[----:B------:R-:W2:-:S15]  /*af8e0*/  LDL.LU.64 R14, [R1+0x6d58] ;  /* 0x006d5800010e7983 */ /* 0x000e9e0000300a00 */
[----:B------:R-:W-:-:S07]  /*af8f0*/  NOP ;  /* 0x0000000000007918 */ /* 0x000fce0000000000 */
        /* <DEDUP_REMOVED lines=9> */
[----:B0-----:R-:W3:Y:S04]  /*af990*/  LDL.LU R6, [R1+0x548] ;  /* 0x0005480001067983 */ /* 0x001ee80000300800 */
[----:B------:R-:W3:Y:S04]  /*af9a0*/  LDL.LU R7, [R1+0x54c] ;  /* 0x00054c0001077983 */ /* 0x000ee80000300800 */
        /* <DEDUP_REMOVED lines=11> */
[----:B0-----:R-:W3:Y:S04]  /*afa60*/  LDL.64 R6, [R1+0x8] ;  /* 0x0000080001067983 */ /* 0x001ee80000100a00 */
[----:B------:R0:W-:Y:S04]  /*afa70*/  STL.64 [R1+0x6c70], R18 ;  /* 0x006c701201007387 */ /* 0x0001e80000100a00 */
        /* <DEDUP_REMOVED lines=38> */
[----:B0-----:R-:W2:Y:S01]  /*afce0*/  LDL.64 R26, [R1+0x258] ;  /* 0x00025800011a7983 */ /* 0x001ea20000100a00 */
        /* <DEDUP_REMOVED lines=8> */
[C---:B---3--:R-:W-:Y:S06]  /*afd70*/  HMMA.16816.F32.BF16 R16, R12.reuse, R6, R16 ;  /* 0x000000060c10723c */ /* 0x048fec0000041810 */
[----:B------:R-:W-:Y:S01]  /*afd80*/  IMAD.MOV.U32 R29, RZ, RZ, R7 ;  /* 0x000000ffff1d7224 */ /* 0x000fe200078e0007 */
[----:B----4-:R0:W-:Y:S04]  /*afd90*/  STL.64 [R1+0x6c40], R10 ;  /* 0x006c400a01007387 */ /* 0x0101e80000100a00 */
[----:B-1----:R-:W2:Y:S04]  /*afda0*/  LDL.LU R8, [R1+0xe00] ;  /* 0x000e000001087983 */ /* 0x002ea80000300800 */
[----:B------:R-:W2:Y:S04]  /*afdb0*/  LDL.LU R9, [R1+0xe04] ;  /* 0x000e040001097983 */ /* 0x000ea80000300800 */
[----:B0-----:R-:W2:Y:S04]  /*afdc0*/  LDL.LU R10, [R1+0xe08] ;  /* 0x000e0800010a7983 */ /* 0x001ea80000300800 */
        /* <DEDUP_REMOVED lines=20> */
[----:B0-----:R-:W3:Y:S01]  /*aff10*/  LDL.LU.64 R6, [R1+0x6ce8] ;  /* 0x006ce80001067983 */ /* 0x001ee20000300a00 */
[----:B--2---:R-:W-:Y:S06]  /*aff20*/  HMMA.16816.F32.BF16 R8, R12, R26, R8 ;  /* 0x0000001a0c08723c */ /* 0x004fec0000041808 */
[----:B------:R-:W-:-:S05]  /*aff30*/  IMAD.MOV.U32 R29, RZ, RZ, R27 ;  /* 0x000000ffff1d7224 */ /* 0x000fca00078e001b */
[----:B------:R-:W-:-:S12]  /*aff40*/  STL [R1+0x6c0c], R29 ;  /* 0x006c0c1d01007387 */ /* 0x000fd80000100800 */
[----:B------:R-:W-:Y:S04]  /*aff50*/  STL.64 [R1+0x14d0], R8 ;  /* 0x0014d00801007387 */ /* 0x000fe80000100a00 */
[----:B------:R3:W-:Y:S02]  /*aff60*/  STL.64 [R1+0x14d8], R10 ;  /* 0x0014d80a01007387 */ /* 0x0007e40000100a00 */
[----:B---3--:R-:W-:-:S15]  /*aff70*/  HMMA.16816.F32.BF16 R8, R12, R6, R16 ;  /* 0x000000060c08723c */ /* 0x008fde0000041810 */
[----:B------:R-:W-:-:S08]  /*aff80*/  NOP ;  /* 0x0000000000007918 */ /* 0x000fd00000000000 */
        /* <DEDUP_REMOVED lines=38> */
[----:B0-----:R-:W3:Y:S04]  /*b01f0*/  LDL.64 R10, [R1+0x1d8] ;  /* 0x0001d800010a7983 */ /* 0x001ee80000100a00 */
[----:B---3--:R0:W-:Y:S04]  /*b0200*/  STL.64 [R1+0x6c68], R10 ;  /* 0x006c680a01007387 */ /* 0x0081e80000100a00 */
        /* <DEDUP_REMOVED lines=8> */
[----:B------:R-:W-:Y:S01]  /*b0290*/  MOV R26, R2 ;  /* 0x00000002001a7202 */ /* 0x000fe20000000f00 */
        /* <DEDUP_REMOVED lines=73> */
[----:B------:R-:W4:Y:S04]  /*b0730*/  LDL.LU.64 R10, [R1+0x6c50] ;  /* 0x006c5000010a7983 */ /* 0x000f280000300a00 */
[----:B------:R-:W4:Y:S04]  /*b0740*/  LDL.LU.64 R8, [R1+0x6c48] ;  /* 0x006c480001087983 */ /* 0x000f280000300a00 */
        /* <DEDUP_REMOVED lines=9> */
[----:B------:R0:W-:Y:S04]  /*b07e0*/  STL.64 [R1+0x1448], R10 ;  /* 0x0014480a01007387 */ /* 0x0001e80000100a00 */
[----:B0-----:R-:W2:Y:S04]  /*b07f0*/  LDL.LU.64 R10, [R1+0x6c40] ;  /* 0x006c4000010a7983 */ /* 0x001ea80000300a00 */
        /* <DEDUP_REMOVED lines=16> */
[----:B0-----:R-:W2:Y:S01]  /*b0900*/  LDL.LU.64 R22, [R1+0x6c28] ;  /* 0x006c280001167983 */ /* 0x001ea20000300a00 */
[----:B------:R-:W0:Y:S03]  /*b0910*/  S2R R9, SR_TID.X ;  /* 0x0000000000097919 */ /* 0x000e260000002100 */
[----:B------:R-:W3:Y:S04]  /*b0920*/  LDL.LU.64 R20, [R1+0x6c20] ;  /* 0x006c200001147983 */ /* 0x000ee80000300a00 */
        /* <DEDUP_REMOVED lines=8> */
[----:B--2---:R-:W-:Y:S06]  /*b09b0*/  HMMA.16816.F32.BF16 R12, R4, R22, R12 ;  /* 0x00000016040c723c */ /* 0x004fec000004180c */
[----:B------:R-:W-:-:S15]  /*b09c0*/  STL.64 [R1+0x6ad8], R22 ;  /* 0x006ad81601007387 */ /* 0x000fde0000100a00 */
[----:B------:R-:W-:-:S02]  /*b09d0*/  NOP ;  /* 0x0000000000007918 */ /* 0x000fc40000000000 */
[----:B------:R-:W-:Y:S04]  /*b09e0*/  STL.64 [R1+0x470], R12 ;  /* 0x0004700c01007387 */ /* 0x000fe80000100a00 */
[----:B------:R-:W-:Y:S04]  /*b09f0*/  STL.64 [R1+0x478], R14 ;  /* 0x0004780e01007387 */ /* 0x000fe80000100a00 */
[----:B------:R0:W1:Y:S04]  /*b0a00*/  LDSM.16.MT88.4 R12, [R9+UR4+0xa180] ;  /* 0x00a18004090c783b */ /* 0x0000680008004200 */
[----:B------:R-:W2:Y:S04]  /*b0a10*/  LDL.LU R8, [R1+0xa40] ;  /* 0x000a400001087983 */ /* 0x000ea80000300800 */
[----:B0-----:R-:W2:Y:S04]  /*b0a20*/  LDL.LU R9, [R1+0xa44] ;  /* 0x000a440001097983 */ /* 0x001ea80000300800 */
[----:B------:R-:W4:Y:S04]  /*b0a30*/  LDL.LU R10, [R1+0xa48] ;  /* 0x000a4800010a7983 */ /* 0x000f280000300800 */
[----:B------:R-:W4:Y:S01]  /*b0a40*/  LDL.LU R11, [R1+0xa4c] ;  /* 0x000a4c00010b7983 */ /* 0x000f220000300800 */
[----:B------:R-:W-:Y:S01]  /*b0a50*/  IMAD.MOV.U32 R18, RZ, RZ, R28 ;  /* 0x000000ffff127224 */ /* 0x000fe200078e001c */
[----:B---3--:R-:W-:-:S02]  /*b0a60*/  MOV R19, R20 ;  /* 0x0000001400137202 */ /* 0x008fc40000000f00 */
[----:B----4-:R-:W-:Y:S04]  /*b0a70*/  STL.64 [R1+0x6b18], R10 ;  /* 0x006b180a01007387 */ /* 0x010fe80000100a00 */
[----:B--2---:R-:W-:Y:S04]  /*b0a80*/  STL.64 [R1+0x6b10], R8 ;  /* 0x006b100801007387 */ /* 0x004fe80000100a00 */
        /* <DEDUP_REMOVED lines=9> */
[----:B------:R-:W2:Y:S04]  /*b0b20*/  LDL.LU R11, [R1+0xa5c] ;  /* 0x000a5c00010b7983 */ /* 0x000ea80000300800 */
[----:B------:R-:W3:Y:S04]  /*b0b30*/  LDL.LU R16, [R1+0xa70] ;  /* 0x000a700001107983 */ /* 0x000ee80000300800 */
[----:B------:R-:W3:Y:S04]  /*b0b40*/  LDL.LU R17, [R1+0xa74] ;  /* 0x000a740001117983 */ /* 0x000ee80000300800 */
[----:B0-----:R-:W4:Y:S04]  /*b0b50*/  LDL.LU R18, [R1+0xa78] ;  /* 0x000a780001127983 */ /* 0x001f280000300800 */
[----:B------:R-:W4:Y:S04]  /*b0b60*/  LDL.LU R19, [R1+0xa7c] ;  /* 0x000a7c0001137983 */ /* 0x000f280000300800 */
[----:B----4-:R0:W-:Y:S04]  /*b0b70*/  STL.64 [R1+0x6b48], R18 ;  /* 0x006b481201007387 */ /* 0x0101e80000100a00 */
[----:B---3--:R-:W-:Y:S01]  /*b0b80*/  STL.64 [R1+0x6b40], R16 ;  /* 0x006b401001007387 */ /* 0x008fe20000100a00 */
[----:B0-----:R-:W-:-:S02]  /*b0b90*/  IMAD.MOV.U32 R18, RZ, RZ, R21 ;  /* 0x000000ffff127224 */ /* 0x001fc400078e0015 */
[----:B------:R-:W-:Y:S01]  /*b0ba0*/  IMAD.MOV.U32 R19, RZ, RZ, R29 ;  /* 0x000000ffff137224 */ /* 0x000fe200078e001d */
[----:B------:R-:W3:Y:S04]  /*b0bb0*/  LDL.LU R21, [R1+0x6c10] ;  /* 0x006c100001157983 */ /* 0x000ee80000300800 */
[----:B------:R-:W4:Y:S04]  /*b0bc0*/  LDL.LU R29, [R1+0x6c0c] ;  /* 0x006c0c00011d7983 */ /* 0x000f280000300800 */
[----:B------:R-:W-:Y:S04]  /*b0bd0*/  STL.64 [R1+0x6b60], R18 ;  /* 0x006b601201007387 */ /* 0x000fe80000100a00 */
[----:B--2---:R-:W-:Y:S04]  /*b0be0*/  STL.64 [R1+0x6b30], R10 ;  /* 0x006b300a01007387 */ /* 0x004fe80000100a00 */
[----:B------:R0:W-:Y:S04]  /*b0bf0*/  STL.64 [R1+0x6b28], R8 ;  /* 0x006b280801007387 */ /* 0x0001e80000100a00 */
[----:B0-----:R-:W2:Y:S04]  /*b0c00*/  LDL.LU R8, [R1+0xa60] ;  /* 0x000a600001087983 */ /* 0x001ea80000300800 */
[----:B------:R-:W2:Y:S04]  /*b0c10*/  LDL.LU R9, [R1+0xa64] ;  /* 0x000a640001097983 */ /* 0x000ea80000300800 */
[----:B------:R-:W2:Y:S04]  /*b0c20*/  LDL.LU R10, [R1+0xa68] ;  /* 0x000a6800010a7983 */ /* 0x000ea80000300800 */
[----:B------:R-:W2:Y:S01]  /*b0c30*/  LDL.LU R11, [R1+0xa6c] ;  /* 0x000a6c00010b7983 */ /* 0x000ea20000300800 */
[----:B------:R-:W-:-:S02]  /*b0c40*/  IMAD.MOV.U32 R19, RZ, RZ, R24 ;  /* 0x000000ffff137224 */ /* 0x000fc400078e0018 */
[----:B------:R-:W-:Y:S01]  /*b0c50*/  IMAD.MOV.U32 R18, RZ, RZ, R25 ;  /* 0x000000ffff127224 */ /* 0x000fe200078e0019 */
[----:B------:R-:W3:Y:S04]  /*b0c60*/  LDL.LU R24, [R1+0xab0] ;  /* 0x000ab00001187983 */ /* 0x000ee80000300800 */
[----:B------:R-:W3:Y:S04]  /*b0c70*/  LDL.LU R25, [R1+0xab4] ;  /* 0x000ab40001197983 */ /* 0x000ee80000300800 */
[----:B------:R-:W4:Y:S04]  /*b0c80*/  LDL.LU R26, [R1+0xab8] ;  /* 0x000ab800011a7983 */ /* 0x000f280000300800 */
[----:B------:R-:W4:Y:S04]  /*b0c90*/  LDL.LU R27, [R1+0xabc] ;  /* 0x000abc00011b7983 */ /* 0x000f280000300800 */
[----:B----4-:R0:W-:Y:S04]  /*b0ca0*/  STL.64 [R1+0x6ba0], R26 ;  /* 0x006ba01a01007387 */ /* 0x0101e80000100a00 */
[----:B---3--:R-:W-:Y:S01]  /*b0cb0*/  STL.64 [R1+0x6b98], R24 ;  /* 0x006b981801007387 */ /* 0x008fe20000100a00 */
[----:B0-----:R-:W-:-:S02]  /*b0cc0*/  IMAD.MOV.U32 R26, RZ, RZ, R21 ;  /* 0x000000ffff1a7224 */ /* 0x001fc400078e0015 */
[----:B------:R-:W-:-:S05]  /*b0cd0*/  IMAD.MOV.U32 R27, RZ, RZ, R20 ;  /* 0x000000ffff1b7224 */ /* 0x000fca00078e0014 */
[----:B------:R-:W-:Y:S04]  /*b0ce0*/  STL.64 [R1+0x6bb0], R26 ;  /* 0x006bb01a01007387 */ /* 0x000fe80000100a00 */
[----:B------:R-:W3:Y:S04]  /*b0cf0*/  LDL.64 R22, [R1+0x238] ;  /* 0x0002380001167983 */ /* 0x000ee80000100a00 */
[----:B---3--:R0:W-:Y:S04]  /*b0d00*/  STL.64 [R1+0x6ba8], R22 ;  /* 0x006ba81601007387 */ /* 0x0081e80000100a00 */
[----:B------:R-:W3:Y:S04]  /*b0d10*/  LDL.LU R20, [R1+0xac0] ;  /* 0x000ac00001147983 */ /* 0x000ee80000300800 */
[----:B------:R-:W3:Y:S04]  /*b0d20*/  LDL.LU R21, [R1+0xac4] ;  /* 0x000ac40001157983 */ /* 0x000ee80000300800 */
[----:B0-----:R-:W4:Y:S04]  /*b0d30*/  LDL.LU R22, [R1+0xac8] ;  /* 0x000ac80001167983 */ /* 0x001f280000300800 */
[----:B------:R-:W4:Y:S01]  /*b0d40*/  LDL.LU R23, [R1+0xacc] ;  /* 0x000acc0001177983 */ /* 0x000f220000300800 */
[----:B------:R-:W-:-:S03]  /*b0d50*/  IMAD.MOV.U32 R27, RZ, RZ, R29 ;  /* 0x000000ffff1b7224 */ /* 0x000fc600078e001d */
[----:B----4-:R-:W-:Y:S04]  /*b0d60*/  STL.64 [R1+0x6bc0], R22 ;  /* 0x006bc01601007387 */ /* 0x010fe80000100a00 */
[----:B---3--:R-:W-:Y:S04]  /*b0d70*/  STL.64 [R1+0x6bb8], R20 ;  /* 0x006bb81401007387 */ /* 0x008fe80000100a00 */
[----:B------:R-:W3:Y:S04]  /*b0d80*/  LDL R26, [R1+0x258] ;  /* 0x00025800011a7983 */ /* 0x000ee80000100800 */
[----:B------:R-:W4:Y:S04]  /*b0d90*/  LDL.LU R29, [R1+0x6c08] ;  /* 0x006c0800011d7983 */ /* 0x000f280000300800 */
[----:B---3--:R0:W-:Y:S04]  /*b0da0*/  STL.64 [R1+0x6bc8], R26 ;  /* 0x006bc81a01007387 */ /* 0x0081e80000100a00 */
[----:B------:R-:W3:Y:S04]  /*b0db0*/  LDL.LU R24, [R1+0xae0] ;  /* 0x000ae00001187983 */ /* 0x000ee80000300800 */
[----:B------:R-:W3:Y:S04]  /*b0dc0*/  LDL.LU R25, [R1+0xae4] ;  /* 0x000ae40001197983 */ /* 0x000ee80000300800 */
[----:B0-----:R-:W2:Y:S04]  /*b0dd0*/  LDL.LU R26, [R1+0xae8] ;  /* 0x000ae800011a7983 */ /* 0x001ea80000300800 */
[----:B------:R-:W2:Y:S04]  /*b0de0*/  LDL.LU R27, [R1+0xaec] ;  /* 0x000aec00011b7983 */ /* 0x000ea80000300800 */
[----:B--2---:R0:W-:Y:S04]  /*b0df0*/  STL.64 [R1+0x6bd8], R26 ;  /* 0x006bd81a01007387 */ /* 0x0041e80000100a00 */
[----:B---3--:R-:W-:Y:S04]  /*b0e00*/  STL.64 [R1+0x6bd0], R24 ;  /* 0x006bd01801007387 */ /* 0x008fe80000100a00 */
[----:B0-----:R-:W2:Y:S04]  /*b0e10*/  LDL R26, [R1+0x278] ;  /* 0x00027800011a7983 */ /* 0x001ea80000100800 */
[----:B------:R-:W2:Y:S04]  /*b0e20*/  LDL R27, [R1+0x27c] ;  /* 0x00027c00011b7983 */ /* 0x000ea80000100800 */
[----:B--2---:R0:W-:Y:S04]  /*b0e30*/  STL.64 [R1+0x6bf0], R26 ;  /* 0x006bf01a01007387 */ /* 0x0041e80000100a00 */
[----:B------:R-:W2:Y:S04]  /*b0e40*/  LDL.LU R20, [R1+0xad0] ;  /* 0x000ad00001147983 */ /* 0x000ea80000300800 */
[----:B------:R-:W2:Y:S04]  /*b0e50*/  LDL.LU R21, [R1+0xad4] ;  /* 0x000ad40001157983 */ /* 0x000ea80000300800 */
[----:B------:R-:W3:Y:S04]  /*b0e60*/  LDL.LU R22, [R1+0xad8] ;  /* 0x000ad80001167983 */ /* 0x000ee80000300800 */
[----:B------:R-:W3:Y:S04]  /*b0e70*/  LDL.LU R23, [R1+0xadc] ;  /* 0x000adc0001177983 */ /* 0x000ee80000300800 */
[----:B0-----:R-:W4:Y:S04]  /*b0e80*/  LDL R26, [R1+0x8] ;  /* 0x00000800011a7983 */ /* 0x001f280000100800 */
        /* <DEDUP_REMOVED lines=15> */
[----:B0-----:R-:W3:Y:S04]  /*b0f80*/  LDL.LU R8, [R1+0xa80] ;  /* 0x000a800001087983 */ /* 0x001ee80000300800 */
[----:B------:R-:W3:Y:S04]  /*b0f90*/  LDL.LU R9, [R1+0xa84] ;  /* 0x000a840001097983 */ /* 0x000ee80000300800 */
[----:B------:R-:W2:Y:S04]  /*b0fa0*/  LDL.LU R10, [R1+0xa88] ;  /* 0x000a8800010a7983 */ /* 0x000ea80000300800 */
[----:B------:R-:W2:Y:S01]  /*b0fb0*/  LDL.LU R11, [R1+0xa8c] ;  /* 0x000a8c00010b7983 */ /* 0x000ea20000300800 */
[----:B----4-:R-:W-:-:S03]  /*b0fc0*/  IMAD.MOV.U32 R27, RZ, RZ, R29 ;  /* 0x000000ffff1b7224 */ /* 0x010fc600078e001d */
[----:B--2---:R-:W-:Y:S04]  /*b0fd0*/  STL.64 [R1+0x6b70], R10 ;  /* 0x006b700a01007387 */ /* 0x004fe80000100a00 */
[----:B---3--:R0:W-:Y:S04]  /*b0fe0*/  STL.64 [R1+0x6b68], R8 ;  /* 0x006b680801007387 */ /* 0x0081e80000100a00 */
        /* <DEDUP_REMOVED lines=9> */
[----:B------:R-:W2:Y:S04]  /*b1080*/  LDL.LU R10, [R1+0xaa8] ;  /* 0x000aa800010a7983 */ /* 0x000ea80000300800 */
[----:B------:R-:W2:Y:S04]  /*b1090*/  LDL.LU R11, [R1+0xaac] ;  /* 0x000aac00010b7983 */ /* 0x000ea80000300800 */
[----:B-1----:R-:W-:Y:S04]  /*b10a0*/  STL [R1+0x69d4], R12 ;  /* 0x0069d40c01007387 */ /* 0x002fe80000100800 */
[----:B------:R-:W-:Y:S04]  /*b10b0*/  STL [R1+0x69d0], R13 ;  /* 0x0069d00d01007387 */ /* 0x000fe80000100800 */
[----:B------:R-:W-:Y:S04]  /*b10c0*/  STL [R1+0x69cc], R14 ;  /* 0x0069cc0e01007387 */ /* 0x000fe80000100800 */
[----:B------:R0:W-:Y:S04]  /*b10d0*/  STL [R1+0x69c8], R15 ;  /* 0x0069c80f01007387 */ /* 0x0001e80000100800 */
        /* <DEDUP_REMOVED lines=40> */
[----:B------:R-:W-:-:S07]  /*b1360*/  IMAD.MOV.U32 R19, RZ, RZ, R3 ;  /* 0x000000ffff137224 */ /* 0x000fce00078e0003 */
[C---:B--2---:R-:W-:Y:S01]  /*b1370*/  HMMA.16816.F32.BF16 R16, R4.reuse, R18, R8 ;  /* 0x000000120410723c */ /* 0x044fe20000041808 */
[----:B------:R-:W-:Y:S02]  /*b1380*/  IMAD.MOV.U32 R25, RZ, RZ, R22 ;  /* 0x000000ffff197224 */ /* 0x000fe400078e0016 */
[----:B------:R-:W-:Y:S01]  /*b1390*/  IMAD.MOV.U32 R24, RZ, RZ, R23 ;  /* 0x000000ffff187224 */ /* 0x000fe200078e0017 */
[----:B---3--:R-:W-:Y:S04]  /*b13a0*/  STL.64 [R1+0x6af8], R26 ;  /* 0x006af81a01007387 */ /* 0x008fe80000100a00 */
[----:B------:R0:W-:Y:S04]  /*b13b0*/  STL.64 [R1+0x6af0], R24 ;  /* 0x006af01801007387 */ /* 0x0001e80000100a00 */
        /* <DEDUP_REMOVED lines=30> */
[----:B--2---:R-:W-:Y:S01]  /*b15a0*/  HMMA.16816.F32.BF16 R12, R4, R14, R16 ;  /* 0x0000000e040c723c */ /* 0x004fe20000041810 */
[----:B------:R-:W4:-:S15]  /*b15b0*/  LDL.LU.64 R18, [R1+0x6b38] ;  /* 0x006b380001127983 */ /* 0x000f1e0000300a00 */
[----:B------:R-:W-:-:S07]  /*b15c0*/  NOP ;  /* 0x0000000000007918 */ /* 0x000fce0000000000 */
[----:B------:R-:W-:Y:S04]  /*b15d0*/  STL.64 [R1+0xe20], R12 ;  /* 0x000e200c01007387 */ /* 0x000fe80000100a00 */
[----:B------:R0:W-:Y:S04]  /*b15e0*/  STL.64 [R1+0xe28], R14 ;  /* 0x000e280e01007387 */ /* 0x0001e80000100a00 */
        /* <DEDUP_REMOVED lines=21> */
[----:B------:R-:W3:Y:S04]  /*b1740*/  LDL.LU R16, [R1+0x780] ;  /* 0x0007800001107983 */ /* 0x000ee80000300800 */
[----:B------:R-:W3:Y:S04]  /*b1750*/  LDL.LU R17, [R1+0x784] ;  /* 0x0007840001117983 */ /* 0x000ee80000300800 */
[----:B0-----:R-:W2:Y:S04]  /*b1760*/  LDL.LU R18, [R1+0x788] ;  /* 0x0007880001127983 */ /* 0x001ea80000300800 */
[----:B------:R-:W2:Y:S01]  /*b1770*/  LDL.LU R19, [R1+0x78c] ;  /* 0x00078c0001137983 */ /* 0x000ea20000300800 */
[----:B------:R-:W0:Y:S02]  /*b1780*/  S2R R3, SR_TID.X ;  /* 0x0000000000037919 */ /* 0x000e240000002100 */
[----:B0-----:R-:W-:-:S02]  /*b1790*/  LOP3.LUT R2, R3, 0x7, RZ, 0xc0, !PT ;  /* 0x0000000703027812 */ /* 0x001fc400078ec0ff */
[C---:B------:R-:W-:Y:S01]  /*b17a0*/  SHF.L.U32 R0, R3.reuse, 0x8, RZ ;  /* 0x0000000803007819 */ /* 0x040fe200000006ff */
[----:B------:R-:W-:Y:S02]  /*b17b0*/  IMAD.SHL.U32 R3, R3, 0x2, RZ ;  /* 0x0000000203037824 */ /* 0x000fe400078e00ff */
[----:B------:R-:W-:-:S05]  /*b17c0*/  IMAD R2, R2, 0x210, RZ ;  /* 0x0000021002027824 */ /* 0x000fca00078e02ff */
[----:B------:R-:W-:-:S04]  /*b17d0*/  LOP3.LUT R3, R2, 0x10, R3, 0x78, !PT ;  /* 0x0000001002037812 */ /* 0x000fc800078e7803 */
[----:B------:R-:W-:Y:S01]  /*b17e0*/  LOP3.LUT R3, R3, 0x1000, R0, 0xf8, !PT ;  /* 0x0000100003037812 */ /* 0x000fe200078ef800 */
[----:B----4-:R-:W-:Y:S06]  /*b17f0*/  HMMA.16816.F32.BF16 R4, R4, R10, R24 ;  /* 0x0000000a0404723c */ /* 0x010fec0000041818 */
[----:B------:R-:W-:Y:S02]  /*b1800*/  IMAD.MOV.U32 R2, RZ, RZ, R10 ;  /* 0x000000ffff027224 */ /* 0x000fe400078e000a */
[----:B------:R-:W-:Y:S01]  /*b1810*/  IMAD.MOV.U32 R0, RZ, RZ, R11 ;  /* 0x000000ffff007224 */ /* 0x000fe200078e000b */
[----:B--2---:R-:W-:Y:S04]  /*b1820*/  STL.64 [R1+0x6ad0], R18 ;  /* 0x006ad01201007387 */ /* 0x004fe80000100a00 */
[----:B---3--:R0:W-:Y:S04]  /*b1830*/  STL.64 [R1+0x6ac8], R16 ;  /* 0x006ac81001007387 */ /* 0x0081e80000100a00 */
[----:B0-----:R-:W2:Y:S04]  /*b1840*/  LDL.LU R16, [R1+0x7a0] ;  /* 0x0007a00001107983 */ /* 0x001ea80000300800 */
[----:B------:R-:W2:Y:S04]  /*b1850*/  LDL.LU R17, [R1+0x7a4] ;  /* 0x0007a40001117983 */ /* 0x000ea80000300800 */
[----:B------:R-:W2:Y:S04]  /*b1860*/  LDL.LU R18, [R1+0x7a8] ;  /* 0x0007a80001127983 */ /* 0x000ea80000300800 */
[----:B------:R-:W2:Y:S04]  /*b1870*/  LDL.LU R19, [R1+0x7ac] ;  /* 0x0007ac0001137983 */ /* 0x000ea80000300800 */
[----:B------:R-:W3:Y:S04]  /*b1880*/  LDL.LU.64 R26, [R1+0x6af8] ;  /* 0x006af800011a7983 */ /* 0x000ee80000300a00 */
[----:B------:R-:W4:Y:S04]  /*b1890*/  LDL.LU.64 R24, [R1+0x6af0] ;  /* 0x006af00001187983 */ /* 0x000f280000300a00 */
        /* <DEDUP_REMOVED lines=13> */
[----:B------:R-:W-:Y:S01]  /*b1970*/  STL [R1+0x69dc], R26 ;  /* 0x0069dc1a01007387 */ /* 0x000fe20000100800 */
[----:B------:R-:W-:-:S03]  /*b1980*/  LOP3.LUT R3, R3, 0x60, RZ, 0x3c, !PT ;  /* 0x0000006003037812 */ /* 0x000fc600078e3cff */
[----:B------:R-:W-:Y:S01]  /*b1990*/  STL [R1+0x69d8], R27 ;  /* 0x0069d81b01007387 */ /* 0x000fe20000100800 */
        /* <DEDUP_REMOVED lines=13> */
[----:B0-----:R-:W-:-:S02]  /*b1a70*/  IMAD.MOV.U32 R6, RZ, RZ, R2 ;  /* 0x000000ffff067224 */ /* 0x001fc400078e0002 */
[----:B------:R-:W-:-:S05]  /*b1a80*/  IMAD.MOV.U32 R7, RZ, RZ, R0 ;  /* 0x000000ffff077224 */ /* 0x000fca00078e0000 */
[----:B------:R0:W-:Y:S04]  /*b1a90*/  STL.64 [R1+0x6a30], R6 ;  /* 0x006a300601007387 */ /* 0x0001e80000100a00 */
[----:B0-----:R-:W2:Y:S04]  /*b1aa0*/  LDL.64 R6, [R1+0x278] ;  /* 0x0002780001067983 */ /* 0x001ea80000100a00 */
[----:B------:R-:W-:Y:S04]  /*b1ab0*/  STL.64 [R1+0xde0], R16 ;  /* 0x000de01001007387 */ /* 0x000fe80000100a00 */
[----:B------:R0:W-:Y:S01]  /*b1ac0*/  STL.64 [R1+0xde8], R18 ;  /* 0x000de81201007387 */ /* 0x0001e20000100a00 */
[----:B------:R-:W-:-:S02]  /*b1ad0*/  IMAD.MOV.U32 R2, RZ, RZ, R14 ;  /* 0x000000ffff027224 */ /* 0x000fc400078e000e */
[----:B------:R-:W-:Y:S01]  /*b1ae0*/  IMAD.MOV.U32 R0, RZ, RZ, R15 ;  /* 0x000000ffff007224 */ /* 0x000fe200078e000f */
[----:B0-----:R-:W3:Y:S04]  /*b1af0*/  LDL.LU.64 R18, [R1+0x6ad0] ;  /* 0x006ad00001127983 */ /* 0x001ee80000300a00 */
[----:B------:R-:W3:Y:S04]  /*b1b00*/  LDL.LU.64 R16, [R1+0x6ac8] ;  /* 0x006ac80001107983 */ /* 0x000ee80000300a00 */
[----:B------:R-:W3:Y:S04]  /*b1b10*/  LDL.LU.64 R14, [R1+0x6ac0] ;  /* 0x006ac000010e7983 */ /* 0x000ee80000300a00 */
[----:B------:R-:W-:Y:S01]  /*b1b20*/  STL [R1+0x69f4], R2 ;  /* 0x0069f40201007387 */ /* 0x000fe20000100800 */
[----:B--2---:R-:W-:-:S15]  /*b1b30*/  HMMA.16816.F32.BF16 R20, R8, R6, R20 ;  /* 0x000000060814723c */ /* 0x004fde0000041814 */
[----:B------:R-:W-:-:S08]  /*b1b40*/  NOP ;  /* 0x0000000000007918 */ /* 0x000fd00000000000 */
[----:B------:R0:W-:Y:S02]  /*b1b50*/  STL.64 [R1+0xdd0], R20 ;  /* 0x000dd01401007387 */ /* 0x0001e40000100a00 */
[----:B0-----:R-:W-:Y:S02]  /*b1b60*/  IMAD.MOV.U32 R21, RZ, RZ, R6 ;  /* 0x000000ffff157224 */ /* 0x001fe400078e0006 */
[----:B------:R-:W-:Y:S02]  /*b1b70*/  IMAD.MOV.U32 R20, RZ, RZ, R7 ;  /* 0x000000ffff147224 */ /* 0x000fe400078e0007 */
[----:B---3--:R-:W-:Y:S01]  /*b1b80*/  HMMA.16816.F32.BF16 R4, R8, R14, R16 ;  /* 0x0000000e0804723c */ /* 0x008fe20000041810 */
[----:B------:R0:W-:Y:S05]  /*b1b90*/  STL.64 [R1+0xdd8], R22 ;  /* 0x000dd81601007387 */ /* 0x0001ea0000100a00 */
[----:B0-----:R-:W-:-:S02]  /*b1ba0*/  IMAD.MOV.U32 R23, RZ, RZ, R14 ;  /* 0x000000ffff177224 */ /* 0x001fc400078e000e */
[----:B------:R-:W-:-:S15]  /*b1bb0*/  IMAD.MOV.U32 R22, RZ, RZ, R15 ;  /* 0x000000ffff167224 */ /* 0x000fde00078e000f */
        /* <DEDUP_REMOVED lines=26> */
[----:B---3--:R0:W-:Y:S04]  /*b1d60*/  STL.64 [R1+0x6a90], R18 ;  /* 0x006a901201007387 */ /* 0x0081e80000100a00 */
[----:B--2---:R-:W-:Y:S01]  /*b1d70*/  STL.64 [R1+0x6a88], R16 ;  /* 0x006a881001007387 */ /* 0x004fe20000100a00 */
[----:B0-----:R-:W-:-:S02]  /*b1d80*/  IMAD.MOV.U32 R18, RZ, RZ, R25 ;  /* 0x000000ffff127224 */ /* 0x001fc400078e0019 */
[----:B------:R-:W-:Y:S02]  /*b1d90*/  IMAD.MOV.U32 R19, RZ, RZ, R24 ;  /* 0x000000ffff137224 */ /* 0x000fe400078e0018 */
[----:B------:R-:W2:Y:S04]  /*b1da0*/  LDL.LU R24, [R1+0x770] ;  /* 0x0007700001187983 */ /* 0x000ea80000300800 */
[----:B------:R-:W2:Y:S04]  /*b1db0*/  LDL.LU R25, [R1+0x774] ;  /* 0x0007740001197983 */ /* 0x000ea80000300800 */
[----:B------:R-:W2:Y:S04]  /*b1dc0*/  LDL.LU R26, [R1+0x778] ;  /* 0x00077800011a7983 */ /* 0x000ea80000300800 */
[----:B------:R-:W2:Y:S04]  /*b1dd0*/  LDL.LU R27, [R1+0x77c] ;  /* 0x00077c00011b7983 */ /* 0x000ea80000300800 */
[----:B------:R0:W-:Y:S04]  /*b1de0*/  STL.64 [R1+0x6aa0], R18 ;  /* 0x006aa01201007387 */ /* 0x0001e80000100a00 */
[----:B0-----:R-:W3:Y:S04]  /*b1df0*/  LDL.64 R18, [R1+0x248] ;  /* 0x0002480001127983 */ /* 0x001ee80000100a00 */
[----:B---3--:R0:W-:Y:S04]  /*b1e00*/  STL.64 [R1+0x6ab8], R18 ;  /* 0x006ab81201007387 */ /* 0x0081e80000100a00 */
        /* <DEDUP_REMOVED lines=16> */
[----:B------:R-:W-:Y:S04]  /*b1f10*/  STL.64 [R1+0x6a38], R4 ;  /* 0x006a380401007387 */ /* 0x000fe80000100a00 */
[----:B0-----:R-:W4:Y:S04]  /*b1f20*/  LDL.64 R6, [R1+0x1f8] ;  /* 0x0001f80001067983 */ /* 0x001f280000100a00 */
[----:B----4-:R0:W-:Y:S04]  /*b1f30*/  STL.64 [R1+0x6a50], R6 ;  /* 0x006a500601007387 */ /* 0x0101e80000100a00 */
[----:B0-----:R-:W4:Y:S04]  /*b1f40*/  LDL.64 R6, [R1+0x208] ;  /* 0x0002080001067983 */ /* 0x001f280000100a00 */
[----:B----4-:R0:W-:Y:S04]  /*b1f50*/  STL.64 [R1+0x6a68], R6 ;  /* 0x006a680601007387 */ /* 0x0101e80000100a00 */
[----:B0-----:R-:W4:Y:S04]  /*b1f60*/  LDL.64 R6, [R1+0x218] ;  /* 0x0002180001067983 */ /* 0x001f280000100a00 */
[----:B------:R0:W-:Y:S04]  /*b1f70*/  STL.64 [R1+0x6a10], R22 ;  /* 0x006a101601007387 */ /* 0x0001e80000100a00 */
[----:B------:R-:W-:Y:S04]  /*b1f80*/  STL.64 [R1+0x6a08], R20 ;  /* 0x006a081401007387 */ /* 0x000fe80000100a00 */
        /* <DEDUP_REMOVED lines=45> */
[----:B----4-:R-:W-:Y:S02]  /*b2260*/  HMMA.16816.F32.BF16 R12, R8, R6, R12 ;  /* 0x00000006080c723c */ /* 0x010fe4000004180c */
[----:B---3--:R-:W-:Y:S04]  /*b2270*/  STL.64 [R1+0x6a20], R18 ;  /* 0x006a201201007387 */ /* 0x008fe80000100a00 */
[----:B------:R0:W-:Y:S04]  /*b2280*/  STL.64 [R1+0x6a18], R16 ;  /* 0x006a181001007387 */ /* 0x0001e80000100a00 */
[----:B0-----:R-:W3:Y:S04]  /*b2290*/  LDL.LU R16, [R1+0x6f0] ;  /* 0x0006f00001107983 */ /* 0x001ee80000300800 */
[----:B------:R-:W3:Y:S04]  /*b22a0*/  LDL.LU R17, [R1+0x6f4] ;  /* 0x0006f40001117983 */ /* 0x000ee80000300800 */
[----:B------:R-:W3:Y:S04]  /*b22b0*/  LDL.LU R18, [R1+0x6f8] ;  /* 0x0006f80001127983 */ /* 0x000ee80000300800 */
[----:B------:R-:W3:Y:S04]  /*b22c0*/  LDL.LU R19, [R1+0x6fc] ;  /* 0x0006fc0001137983 */ /* 0x000ee80000300800 */
[----:B------:R-:W-:Y:S04]  /*b22d0*/  STL.64 [R1+0x820], R12 ;  /* 0x0008200c01007387 */ /* 0x000fe80000100a00 */
[----:B------:R0:W-:Y:S02]  /*b22e0*/  STL.64 [R1+0x828], R14 ;  /* 0x0008280e01007387 */ /* 0x0001e40000100a00 */
[----:B0-----:R-:W-:-:S02]  /*b22f0*/  IMAD.MOV.U32 R14, RZ, RZ, R6 ;  /* 0x000000ffff0e7224 */ /* 0x001fc400078e0006 */
[----:B------:R-:W-:Y:S02]  /*b2300*/  IMAD.MOV.U32 R15, RZ, RZ, R7 ;  /* 0x000000ffff0f7224 */ /* 0x000fe400078e0007 */
        /* <DEDUP_REMOVED lines=32> */
[----:B------:R-:W3:Y:S04]  /*b2510*/  LDL.LU.64 R22, [R1+0x6a10] ;  /* 0x006a100001167983 */ /* 0x000ee80000300a00 */
[----:B------:R-:W3:Y:S02]  /*b2520*/  LDL.LU.64 R20, [R1+0x6a08] ;  /* 0x006a080001147983 */ /* 0x000ee40000300a00 */
[----:B---3--:R-:W-:-:S15]  /*b2530*/  HMMA.16816.F32.BF16 R20, R8, R18, R20 ;  /* 0x000000120814723c */ /* 0x008fde0000041814 */
        /* <DEDUP_REMOVED lines=8> */
[----:B------:R-:W3:Y:S04]  /*b25c0*/  LDL.LU R2, [R1+0x69f4] ;  /* 0x0069f40001027983 */ /* 0x000ee80000300800 */
[----:B------:R-:W3:Y:S04]  /*b25d0*/  LDL.LU R3, [R1+0x69f0] ;  /* 0x0069f00001037983 */ /* 0x000ee80000300800 */
[----:B------:R0:W-:Y:S02]  /*b25e0*/  STL.64 [R1+0x68c8], R18 ;  /* 0x0068c81201007387 */ /* 0x0001e40000100a00 */
[----:B0-----:R-:W-:-:S02]  /*b25f0*/  IMAD.MOV.U32 R18, RZ, RZ, R5 ;  /* 0x000000ffff127224 */ /* 0x001fc400078e0005 */
[----:B------:R-:W-:Y:S01]  /*b2600*/  IMAD.MOV.U32 R19, RZ, RZ, R4 ;  /* 0x000000ffff137224 */ /* 0x000fe200078e0004 */
[----:B--2---:R-:W-:Y:S01]  /*b2610*/  HMMA.16816.F32.BF16 R8, R8, R6, R20 ;  /* 0x000000060808723c */ /* 0x004fe20000041814 */
[----:B------:R-:W2:Y:S04]  /*b2620*/  LDL.LU.64 R22, [R1+0x69e8] ;  /* 0x0069e80001167983 */ /* 0x000ea80000300a00 */
[----:B------:R-:W3:-:S15]  /*b2630*/  LDL.LU.64 R20, [R1+0x69e0] ;  /* 0x0069e00001147983 */ /* 0x000ede0000300a00 */
[----:B------:R-:W-:-:S03]  /*b2640*/  NOP ;  /* 0x0000000000007918 */ /* 0x000fc60000000000 */
[----:B------:R-:W-:Y:S04]  /*b2650*/  STL.64 [R1+0x390], R8 ;  /* 0x0003900801007387 */ /* 0x000fe80000100a00 */
[----:B------:R-:W-:Y:S04]  /*b2660*/  STL.64 [R1+0x398], R10 ;  /* 0x0003980a01007387 */ /* 0x000fe80000100a00 */
[----:B------:R-:W-:Y:S04]  /*b2670*/  STL.64 [R1+0x68e0], R18 ;  /* 0x0068e01201007387 */ /* 0x000fe80000100a00 */
[----:B------:R0:W-:Y:S04]  /*b2680*/  STL.64 [R1+0x68a8], R6 ;  /* 0x0068a80601007387 */ /* 0x0001e80000100a00 */
[----:B------:R-:W4:Y:S04]  /*b2690*/  LDL.LU R4, [R1+0x4c0] ;  /* 0x0004c00001047983 */ /* 0x000f280000300800 */
[----:B------:R-:W4:Y:S04]  /*b26a0*/  LDL.LU R5, [R1+0x4c4] ;  /* 0x0004c40001057983 */ /* 0x000f280000300800 */
[----:B0-----:R-:W2:Y:S04]  /*b26b0*/  LDL.LU R6, [R1+0x4c8] ;  /* 0x0004c80001067983 */ /* 0x001ea80000300800 */
[----:B------:R-:W2:Y:S01]  /*b26c0*/  LDL.LU R7, [R1+0x4cc] ;  /* 0x0004cc0001077983 */ /* 0x000ea20000300800 */
[----:B------:R-:W-:Y:S01]  /*b26d0*/  MOV R18, R26 ;  /* 0x0000001a00127202 */ /* 0x000fe20000000f00 */
[----:B------:R-:W-:-:S02]  /*b26e0*/  IMAD.MOV.U32 R19, RZ, RZ, R27 ;  /* 0x000000ffff137224 */ /* 0x000fc400078e001b */
        /* <DEDUP_REMOVED lines=13> */
[----:B------:R0:W-:Y:S02]  /*b27c0*/  STL.64 [R1+0x6910], R18 ;  /* 0x0069101201007387 */ /* 0x0001e40000100a00 */
[----:B0-----:R-:W-:-:S02]  /*b27d0*/  IMAD.MOV.U32 R18, RZ, RZ, R14 ;  /* 0x000000ffff127224 */ /* 0x001fc400078e000e */
[----:B------:R-:W-:Y:S01]  /*b27e0*/  IMAD.MOV.U32 R19, RZ, RZ, R15 ;  /* 0x000000ffff137224 */ /* 0x000fe200078e000f */
        /* <DEDUP_REMOVED lines=8> */
[----:B------:R0:W-:Y:S02]  /*b2870*/  STL.64 [R1+0x6928], R18 ;  /* 0x0069281201007387 */ /* 0x0001e40000100a00 */
[----:B0-----:R-:W-:-:S02]  /*b2880*/  IMAD.MOV.U32 R18, RZ, RZ, R17 ;  /* 0x000000ffff127224 */ /* 0x001fc400078e0011 */
[----:B------:R-:W-:-:S05]  /*b2890*/  IMAD.MOV.U32 R19, RZ, RZ, R16 ;  /* 0x000000ffff137224 */ /* 0x000fca00078e0010 */
[----:B------:R0:W-:Y:S04]  /*b28a0*/  STL.64 [R1+0x6940], R18 ;  /* 0x0069401201007387 */ /* 0x0001e80000100a00 */
[----:B------:R-:W3:Y:S04]  /*b28b0*/  LDL.LU R16, [R1+0x530] ;  /* 0x0005300001107983 */ /* 0x000ee80000300800 */
[----:B------:R-:W3:Y:S04]  /*b28c0*/  LDL.LU R17, [R1+0x534] ;  /* 0x0005340001117983 */ /* 0x000ee80000300800 */
[----:B0-----:R-:W4:Y:S04]  /*b28d0*/  LDL.LU R18, [R1+0x538] ;  /* 0x0005380001127983 */ /* 0x001f280000300800 */
[----:B------:R-:W4:Y:S01]  /*b28e0*/  LDL.LU R19, [R1+0x53c] ;  /* 0x00053c0001137983 */ /* 0x000f220000300800 */
[----:B------:R-:W-:-:S02]  /*b28f0*/  IMAD.MOV.U32 R10, RZ, RZ, R29 ;  /* 0x000000ffff0a7224 */ /* 0x000fc400078e001d */
[----:B------:R-:W-:Y:S01]  /*b2900*/  IMAD.MOV.U32 R11, RZ, RZ, R28 ;  /* 0x000000ffff0b7224 */ /* 0x000fe200078e001c */
[----:B----4-:R-:W-:Y:S04]  /*b2910*/  STL.64 [R1+0x6950], R18 ;  /* 0x0069501201007387 */ /* 0x010fe80000100a00 */
[----:B---3--:R-:W-:Y:S04]  /*b2920*/  STL.64 [R1+0x6948], R16 ;  /* 0x0069481001007387 */ /* 0x008fe80000100a00 */
[----:B------:R0:W-:Y:S02]  /*b2930*/  STL.64 [R1+0x6958], R10 ;  /* 0x0069580a01007387 */ /* 0x0001e40000100a00 */
[----:B0-----:R-:W-:-:S02]  /*b2940*/  IMAD.MOV.U32 R10, RZ, RZ, R25 ;  /* 0x000000ffff0a7224 */ /* 0x001fc400078e0019 */
[----:B------:R-:W-:-:S05]  /*b2950*/  IMAD.MOV.U32 R11, RZ, RZ, R24 ;  /* 0x000000ffff0b7224 */ /* 0x000fca00078e0018 */
[----:B------:R0:W-:Y:S04]  /*b2960*/  STL.64 [R1+0x6970], R10 ;  /* 0x0069700a01007387 */ /* 0x0001e80000100a00 */
[----:B------:R-:W3:Y:S04]  /*b2970*/  LDL.LU R16, [R1+0x40] ;  /* 0x0000400001107983 */ /* 0x000ee80000300800 */
[----:B------:R-:W3:Y:S04]  /*b2980*/  LDL.LU R17, [R1+0x44] ;  /* 0x0000440001117983 */ /* 0x000ee80000300800 */
[----:B------:R-:W4:Y:S04]  /*b2990*/  LDL.LU R18, [R1+0x48] ;  /* 0x0000480001127983 */ /* 0x000f280000300800 */
[----:B------:R-:W4:Y:S01]  /*b29a0*/  LDL.LU R19, [R1+0x4c] ;  /* 0x00004c0001137983 */ /* 0x000f220000300800 */
[----:B0-----:R-:W-:-:S02]  /*b29b0*/  IMAD.MOV.U32 R10, RZ, RZ, R23 ;  /* 0x000000ffff0a7224 */ /* 0x001fc400078e0017 */
        /* <DEDUP_REMOVED lines=17> */
[----:B------:R-:W-:Y:S01]  /*b2ad0*/  IMAD.MOV.U32 R10, RZ, RZ, R2 ;  /* 0x000000ffff0a7224 */ /* 0x000fe200078e0002 */
[----:B------:R-:W-:-:S05]  /*b2ae0*/  MOV R11, R0 ;  /* 0x00000000000b7202 */ /* 0x000fca0000000f00 */
        /* <DEDUP_REMOVED lines=19> */
[----:B------:R-:W3:Y:S04]  /*b2c20*/  LDL.LU R18, [R1+0x88] ;  /* 0x0000880001127983 */ /* 0x000ee80000300800 */
[----:B------:R-:W3:Y:S04]  /*b2c30*/  LDL.LU R19, [R1+0x8c] ;  /* 0x00008c0001137983 */ /* 0x000ee80000300800 */
[----:B------:R-:W-:Y:S04]  /*b2c40*/  STL.64 [R1+0x68f0], R6 ;  /* 0x0068f00601007387 */ /* 0x000fe80000100a00 */
        /* <DEDUP_REMOVED lines=26> */
[----:B0-----:R-:W4:Y:S02]  /*b2df0*/  LDL.LU.64 R22, [R1+0x69c0] ;  /* 0x0069c00001167983 */ /* 0x001f240000300a00 */
[----:B----4-:R-:W-:-:S15]  /*b2e00*/  HMMA.16816.F32.BF16 R8, R12, R22, R8 ;  /* 0x000000160c08723c */ /* 0x010fde0000041808 */
[----:B------:R-:W-:-:S08]  /*b2e10*/  NOP ;  /* 0x0000000000007918 */ /* 0x000fd00000000000 */
        /* <DEDUP_REMOVED lines=36> */
[----:B------:R-:W-:Y:S04]  /*b3060*/  STL.64 [R1+0xad8], R10 ;  /* 0x000ad80a01007387 */ /* 0x000fe80000100a00 */
[----:B------:R-:W0:Y:S04]  /*b3070*/  LDSM.16.MT88.4 R8, [R3+UR4+0xa080] ;  /* 0x00a080040308783b */ /* 0x000e280008004200 */
[----:B0-----:R0:W-:Y:S04]  /*b3080*/  STL.64 [R1+0x67b8], R10 ;  /* 0x0067b80a01007387 */ /* 0x0011e80000100a00 */
[----:B------:R-:W-:Y:S04]  /*b3090*/  STL.64 [R1+0x67b0], R8 ;  /* 0x0067b00801007387 */ /* 0x000fe80000100a00 */
[----:B0-----:R-:W3:Y:S02]  /*b30a0*/  LDL.64 R10, [R1+0x238] ;  /* 0x00023800010a7983 */ /* 0x001ee40000100a00 */
        /* <DEDUP_REMOVED lines=59> */
[----:B--2---:R-:W-:Y:S02]  /*b3460*/  HMMA.16816.F32.BF16 R12, R12, R6, R16 ;  /* 0x000000060c0c723c */ /* 0x004fe40000041810 */
[----:B------:R-:W3:Y:S04]  /*b3470*/  LDL.LU.64 R6, [R1+0x6890] ;  /* 0x0068900001067983 */ /* 0x000ee80000300a00 */
[----:B------:R-:W3:Y:S04]  /*b3480*/  LDL.LU.64 R4, [R1+0x6888] ;  /* 0x0068880001047983 */ /* 0x000ee80000300a00 */
[----:B------:R-:W2:-:S13]  /*b3490*/  LDL.LU R16, [R1+0x400] ;  /* 0x0004000001107983 */ /* 0x000e9a0000300800 */
[----:B------:R-:W-:Y:S04]  /*b34a0*/  STL.64 [R1+0x2d0], R12 ;  /* 0x0002d00c01007387 */ /* 0x000fe80000100a00 */
[----:B------:R-:W-:Y:S04]  /*b34b0*/  STL.64 [R1+0x2d8], R14 ;  /* 0x0002d80e01007387 */ /* 0x000fe80000100a00 */
[----:B------:R-:W2:Y:S04]  /*b34c0*/  LDL.LU R17, [R1+0x404] ;  /* 0x0004040001117983 */ /* 0x000ea80000300800 */
[----:B------:R-:W2:Y:S04]  /*b34d0*/  LDL.LU R18, [R1+0x408] ;  /* 0x0004080001127983 */ /* 0x000ea80000300800 */
[----:B------:R-:W2:Y:S01]  /*b34e0*/  LDL.LU R19, [R1+0x40c] ;  /* 0x00040c0001137983 */ /* 0x000ea20000300800 */
[----:B---3--:R-:W-:-:S15]  /*b34f0*/  HMMA.16816.F32.BF16 R8, R4, R26, R8 ;  /* 0x0000001a0408723c */ /* 0x008fde0000041808 */
[----:B------:R-:W-:-:S08]  /*b3500*/  NOP ;  /* 0x0000000000007918 */ /* 0x000fd00000000000 */
        /* <DEDUP_REMOVED lines=8> */
[----:B--2---:R-:W-:Y:S03]  /*b3590*/  HMMA.16816.F32.BF16 R16, R4, R22, R16 ;  /* 0x000000160410723c */ /* 0x004fe60000041810 */
[----:B----4-:R0:W-:Y:S04]  /*b35a0*/  STL.64 [R1+0x6878], R10 ;  /* 0x0068780a01007387 */ /* 0x0101e80000100a00 */
[----:B---3--:R-:W-:Y:S04]  /*b35b0*/  STL.64 [R1+0x6870], R8 ;  /* 0x0068700801007387 */ /* 0x008fe80000100a00 */
[----:B0-----:R-:W2:Y:S01]  /*b35c0*/  LDL.64 R10, [R1+0x278] ;  /* 0x00027800010a7983 */ /* 0x001ea20000100a00 */
[----:B------:R-:W0:Y:S02]  /*b35d0*/  S2R R2, SR_TID.X ;  /* 0x0000000000027919 */ /* 0x000e240000002100 */
[C---:B0-----:R-:W-:Y:S01]  /*b35e0*/  LOP3.LUT R0, R2.reuse, 0x7, RZ, 0xc0, !PT ;  /* 0x0000000702007812 */ /* 0x041fe200078ec0ff */
[----:B------:R-:W-:-:S04]  /*b35f0*/  IMAD.SHL.U32 R15, R2, 0x2, RZ ;  /* 0x00000002020f7824 */ /* 0x000fc800078e00ff */
[----:B------:R-:W-:Y:S01]  /*b3600*/  IMAD R0, R0, 0x210, RZ ;  /* 0x0000021000007824 */ /* 0x000fe200078e02ff */
[----:B--2---:R0:W-:Y:S04]  /*b3610*/  STL.64 [R1+0x6880], R10 ;  /* 0x0068800a01007387 */ /* 0x0041e80000100a00 */
[----:B0-----:R-:W2:Y:S04]  /*b3620*/  LDL.64 R10, [R1+0x8] ;  /* 0x00000800010a7983 */ /* 0x001ea80000100a00 */
[----:B------:R0:W-:Y:S04]  /*b3630*/  STL.64 [R1+0x67d0], R26 ;  /* 0x0067d01a01007387 */ /* 0x0001e80000100a00 */
[----:B------:R-:W3:Y:S04]  /*b3640*/  LDL.LU R24, [R1+0xd10] ;  /* 0x000d100001187983 */ /* 0x000ee80000300800 */
[----:B------:R-:W-:Y:S04]  /*b3650*/  STL.64 [R1+0x4f0], R16 ;  /* 0x0004f01001007387 */ /* 0x000fe80000100a00 */
[----:B------:R-:W-:Y:S04]  /*b3660*/  STL.64 [R1+0x4f8], R18 ;  /* 0x0004f81201007387 */ /* 0x000fe80000100a00 */
[----:B------:R-:W3:Y:S04]  /*b3670*/  LDL.LU R25, [R1+0xd14] ;  /* 0x000d140001197983 */ /* 0x000ee80000300800 */
[----:B0-----:R-:W4:Y:S04]  /*b3680*/  LDL.LU R26, [R1+0xd18] ;  /* 0x000d1800011a7983 */ /* 0x001f280000300800 */
[----:B------:R-:W4:Y:S01]  /*b3690*/  LDL.LU R27, [R1+0xd1c] ;  /* 0x000d1c00011b7983 */ /* 0x000f220000300800 */
[----:B------:R-:W-:Y:S01]  /*b36a0*/  IMAD.SHL.U32 R3, R2, 0x100, RZ ;  /* 0x0000010002037824 */ /* 0x000fe200078e00ff */
[----:B------:R-:W-:-:S04]  /*b36b0*/  LOP3.LUT R15, R0, 0x10, R15, 0x78, !PT ;  /* 0x00000010000f7812 */ /* 0x000fc800078e780f */
[----:B------:R-:W-:-:S04]  /*b36c0*/  LOP3.LUT R15, R15, 0x1000, R3, 0xf8, !PT ;  /* 0x000010000f0f7812 */ /* 0x000fc800078ef803 */
        /* <DEDUP_REMOVED lines=8> */
[----:B------:R1:W-:Y:S04]  /*b3750*/  STL [R1+0x67f0], R15 ;  /* 0x0067f00f01007387 */ /* 0x0003e80000100800 */
[----:B-1----:R-:W4:Y:S04]  /*b3760*/  LDL.64 R14, [R1+0x248] ;  /* 0x00024800010e7983 */ /* 0x002f280000100a00 */
[----:B0-----:R-:W-:Y:S04]  /*b3770*/  STL.64 [R1+0x6650], R18 ;  /* 0x0066501201007387 */ /* 0x001fe80000100a00 */
[----:B------:R0:W-:Y:S04]  /*b3780*/  STL.64 [R1+0x6648], R16 ;  /* 0x0066481001007387 */ /* 0x0001e80000100a00 */
[----:B0-----:R-:W3:Y:S04]  /*b3790*/  LDL.LU R16, [R1+0xd60] ;  /* 0x000d600001107983 */ /* 0x001ee80000300800 */
[----:B------:R-:W3:Y:S04]  /*b37a0*/  LDL.LU R17, [R1+0xd64] ;  /* 0x000d640001117983 */ /* 0x000ee80000300800 */
[----:B------:R-:W3:Y:S04]  /*b37b0*/  LDL.LU R18, [R1+0xd68] ;  /* 0x000d680001127983 */ /* 0x000ee80000300800 */
[----:B------:R-:W3:Y:S01]  /*b37c0*/  LDL.LU R19, [R1+0xd6c] ;  /* 0x000d6c0001137983 */ /* 0x000ee20000300800 */
[----:B--2---:R-:W-:Y:S01]  /*b37d0*/  IMAD.MOV.U32 R3, RZ, RZ, R11 ;  /* 0x000000ffff037224 */ /* 0x004fe200078e000b */
[----:B---3--:R-:W-:-:S15]  /*b37e0*/  HMMA.16816.F32.BF16 R16, R4, R10, R16 ;  /* 0x0000000a0410723c */ /* 0x008fde0000041810 */
[----:B------:R-:W-:-:S08]  /*b37f0*/  NOP ;  /* 0x0000000000007918 */ /* 0x000fd00000000000 */
[----:B------:R0:W-:Y:S04]  /*b3800*/  STL.64 [R1+0x1430], R16 ;  /* 0x0014301001007387 */ /* 0x0001e80000100a00 */
[----:B------:R-:W-:Y:S01]  /*b3810*/  STL.64 [R1+0x1438], R18 ;  /* 0x0014381201007387 */ /* 0x000fe20000100a00 */
[----:B0-----:R-:W-:-:S03]  /*b3820*/  IMAD.MOV.U32 R16, RZ, RZ, R10 ;  /* 0x000000ffff107224 */ /* 0x001fc600078e000a */
[----:B------:R-:W2:Y:S04]  /*b3830*/  LDL.LU.64 R10, [R1+0x6880] ;  /* 0x00688000010a7983 */ /* 0x000ea80000300a00 */
[----:B------:R-:W-:Y:S04]  /*b3840*/  STL [R1+0x6778], R3 ;  /* 0x0067780301007387 */ /* 0x000fe80000100800 */
[----:B------:R0:W-:Y:S04]  /*b3850*/  STL [R1+0x6774], R16 ;  /* 0x0067741001007387 */ /* 0x0001e80000100800 */
[----:B0-----:R-:W2:Y:S04]  /*b3860*/  LDL.LU R16, [R1+0xd50] ;  /* 0x000d500001107983 */ /* 0x001ea80000300800 */
[----:B------:R-:W2:Y:S04]  /*b3870*/  LDL.LU R17, [R1+0xd54] ;  /* 0x000d540001117983 */ /* 0x000ea80000300800 */
[----:B------:R-:W2:Y:S04]  /*b3880*/  LDL.LU R18, [R1+0xd58] ;  /* 0x000d580001127983 */ /* 0x000ea80000300800 */
[----:B------:R-:W2:Y:S02]  /*b3890*/  LDL.LU R19, [R1+0xd5c] ;  /* 0x000d5c0001137983 */ /* 0x000ea40000300800 */
[----:B--2---:R-:W-:-:S15]  /*b38a0*/  HMMA.16816.F32.BF16 R16, R4, R10, R16 ;  /* 0x0000000a0410723c */ /* 0x004fde0000041810 */
[----:B------:R-:W-:-:S08]  /*b38b0*/  NOP ;  /* 0x0000000000007918 */ /* 0x000fd00000000000 */
[----:B------:R0:W-:Y:S04]  /*b38c0*/  STL.64 [R1+0x1420], R16 ;  /* 0x0014201001007387 */ /* 0x0001e80000100a00 */
[----:B------:R1:W-:Y:S01]  /*b38d0*/  STL.64 [R1+0x1428], R18 ;  /* 0x0014281201007387 */ /* 0x0003e20000100a00 */
[----:B0-----:R-:W-:Y:S02]  /*b38e0*/  IMAD.MOV.U32 R17, RZ, RZ, R11 ;  /* 0x000000ffff117224 */ /* 0x001fe400078e000b */
[----:B-1----:R-:W-:Y:S02]  /*b38f0*/  IMAD.MOV.U32 R18, RZ, RZ, R10 ;  /* 0x000000ffff127224 */ /* 0x002fe400078e000a */
[----:B------:R-:W2:Y:S04]  /*b3900*/  LDL.LU.64 R10, [R1+0x6878] ;  /* 0x00687800010a7983 */ /* 0x000ea80000300a00 */
[----:B------:R-:W2:Y:S04]  /*b3910*/  LDL.LU.64 R8, [R1+0x6870] ;  /* 0x0068700001087983 */ /* 0x000ea80000300a00 */
[----:B------:R-:W-:Y:S04]  /*b3920*/  STL [R1+0x6780], R17 ;  /* 0x0067801101007387 */ /* 0x000fe80000100800 */
[----:B------:R0:W-:Y:S04]  /*b3930*/  STL [R1+0x677c], R18 ;  /* 0x00677c1201007387 */ /* 0x0001e80000100800 */
[----:B0-----:R-:W2:Y:S02]  /*b3940*/  LDL.64 R18, [R1+0x268] ;  /* 0x0002680001127983 */ /* 0x001ea40000100a00 */
[----:B--2---:R-:W-:-:S15]  /*b3950*/  HMMA.16816.F32.BF16 R8, R4, R18, R8 ;  /* 0x000000120408723c */ /* 0x004fde0000041808 */
[----:B------:R-:W-:-:S08]  /*b3960*/  NOP ;  /* 0x0000000000007918 */ /* 0x000fd00000000000 */
[----:B------:R-:W-:Y:S04]  /*b3970*/  STL.64 [R1+0x1410], R8 ;  /* 0x0014100801007387 */ /* 0x000fe80000100a00 */
[----:B------:R0:W-:Y:S04]  /*b3980*/  STL.64 [R1+0x1418], R10 ;  /* 0x0014180a01007387 */ /* 0x0001e80000100a00 */
[----:B0-----:R-:W2:Y:S01]  /*b3990*/  LDL.LU.64 R10, [R1+0x6868] ;  /* 0x00686800010a7983 */ /* 0x001ea20000300a00 */
[----:B------:R-:W-:-:S03]  /*b39a0*/  IMAD.MOV.U32 R20, RZ, RZ, R18 ;  /* 0x000000ffff147224 */ /* 0x000fc600078e0012 */
[----:B------:R0:W-:Y:S04]  /*b39b0*/  STL [R1+0x6788], R19 ;  /* 0x0067881301007387 */ /* 0x0001e80000100800 */
[----:B------:R-:W4:Y:S04]  /*b39c0*/  LDL.LU R16, [R1+0xd20] ;  /* 0x000d200001107983 */ /* 0x000f280000300800 */
[----:B------:R-:W4:Y:S04]  /*b39d0*/  LDL.LU R17, [R1+0xd24] ;  /* 0x000d240001117983 */ /* 0x000f280000300800 */
[----:B------:R-:W4:Y:S04]  /*b39e0*/  LDL.LU R18, [R1+0xd28] ;  /* 0x000d280001127983 */ /* 0x000f280000300800 */
[----:B0-----:R-:W4:Y:S04]  /*b39f0*/  LDL.LU R19, [R1+0xd2c] ;  /* 0x000d2c0001137983 */ /* 0x001f280000300800 */
        /* <DEDUP_REMOVED lines=9> */
[----:B----4-:R-:W-:Y:S06]  /*b3a90*/  HMMA.16816.F32.BF16 R16, R4, R14, R16 ;  /* 0x0000000e0410723c */ /* 0x010fec0000041810 */
[----:B------:R-:W-:-:S02]  /*b3aa0*/  IMAD.MOV.U32 R0, RZ, RZ, R14 ;  /* 0x000000ffff007224 */ /* 0x000fc400078e000e */
[----:B------:R-:W-:Y:S01]  /*b3ab0*/  IMAD.MOV.U32 R2, RZ, RZ, R15 ;  /* 0x000000ffff027224 */ /* 0x000fe200078e000f */
[----:B------:R-:W-:Y:S04]  /*b3ac0*/  STL [R1+0x6790], R21 ;  /* 0x0067901501007387 */ /* 0x000fe80000100800 */
[----:B------:R-:W-:Y:S04]  /*b3ad0*/  STL.64 [R1+0x6848], R22 ;  /* 0x0068481601007387 */ /* 0x000fe80000100a00 */
[----:B------:R-:W-:Y:S06]  /*b3ae0*/  STL [R1+0x678c], R28 ;  /* 0x00678c1c01007387 */ /* 0x000fec0000100800 */
[----:B------:R-:W-:Y:S04]  /*b3af0*/  STL.64 [R1+0x13f0], R16 ;  /* 0x0013f01001007387 */ /* 0x000fe80000100a00 */
[----:B------:R0:W-:Y:S04]  /*b3b00*/  STL.64 [R1+0x13f8], R18 ;  /* 0x0013f81201007387 */ /* 0x0001e80000100a00 */
[----:B------:R-:W-:Y:S04]  /*b3b10*/  STL [R1+0x6798], R2 ;  /* 0x0067980201007387 */ /* 0x000fe80000100800 */
[----:B------:R-:W-:Y:S01]  /*b3b20*/  STL [R1+0x6794], R0 ;  /* 0x0067940001007387 */ /* 0x000fe20000100800 */
[----:B--2---:R-:W-:Y:S06]  /*b3b30*/  HMMA.16816.F32.BF16 R12, R4, R10, R24 ;  /* 0x0000000a040c723c */ /* 0x004fec0000041818 */
[----:B0-----:R-:W-:-:S02]  /*b3b40*/  IMAD.MOV.U32 R18, RZ, RZ, R10 ;  /* 0x000000ffff127224 */ /* 0x001fc400078e000a */
[----:B------:R-:W-:-:S15]  /*b3b50*/  IMAD.MOV.U32 R3, RZ, RZ, R11 ;  /* 0x000000ffff037224 */ /* 0x000fde00078e000b */
[----:B------:R-:W-:Y:S04]  /*b3b60*/  STL.64 [R1+0x13e0], R12 ;  /* 0x0013e00c01007387 */ /* 0x000fe80000100a00 */
        /* <DEDUP_REMOVED lines=13> */
[----:B0-----:R-:W4:Y:S04]  /*b3c40*/  LDL.64 R14, [R1+0x1e8] ;  /* 0x0001e800010e7983 */ /* 0x001f280000100a00 */
[----:B----4-:R0:W-:Y:S04]  /*b3c50*/  STL.64 [R1+0x6800], R14 ;  /* 0x0068000e01007387 */ /* 0x0101e80000100a00 */
[----:B0-----:R-:W4:Y:S04]  /*b3c60*/  LDL.64 R14, [R1+0x1f8] ;  /* 0x0001f800010e7983 */ /* 0x001f280000100a00 */
[----:B----4-:R0:W-:Y:S04]  /*b3c70*/  STL.64 [R1+0x6818], R14 ;  /* 0x0068180e01007387 */ /* 0x0101e80000100a00 */
[----:B0-----:R-:W4:Y:S04]  /*b3c80*/  LDL.64 R14, [R1+0x208] ;  /* 0x00020800010e7983 */ /* 0x001f280000100a00 */
[----:B----4-:R0:W-:Y:S04]  /*b3c90*/  STL.64 [R1+0x6830], R14 ;  /* 0x0068300e01007387 */ /* 0x0101e80000100a00 */
        /* <DEDUP_REMOVED lines=27> */
[----:B------:R0:W-:Y:S04]  /*b3e50*/  STL.64 [R1+0x67c8], R10 ;  /* 0x0067c80a01007387 */ /* 0x0001e80000100a00 */
[----:B------:R1:W-:Y:S04]  /*b3e60*/  STL.64 [R1+0x67c0], R8 ;  /* 0x0067c00801007387 */ /* 0x0003e80000100a00 */
[----:B0-----:R-:W2:Y:S04]  /*b3e70*/  LDL.64 R10, [R1+0x1c8] ;  /* 0x0001c800010a7983 */ /* 0x001ea80000100a00 */
[----:B--2---:R0:W-:Y:S04]  /*b3e80*/  STL.64 [R1+0x67e8], R10 ;  /* 0x0067e80a01007387 */ /* 0x0041e80000100a00 */
[----:B-1----:R-:W2:Y:S04]  /*b3e90*/  LDL.LU R8, [R1+0xff0] ;  /* 0x000ff00001087983 */ /* 0x002ea80000300800 */
[----:B------:R-:W2:Y:S04]  /*b3ea0*/  LDL.LU R9, [R1+0xff4] ;  /* 0x000ff40001097983 */ /* 0x000ea80000300800 */
[----:B0-----:R-:W2:Y:S04]  /*b3eb0*/  LDL.LU R10, [R1+0xff8] ;  /* 0x000ff800010a7983 */ /* 0x001ea80000300800 */
[----:B------:R-:W2:Y:S04]  /*b3ec0*/  LDL.LU R11, [R1+0xffc] ;  /* 0x000ffc00010b7983 */ /* 0x000ea80000300800 */
[----:B------:R0:W-:Y:S04]  /*b3ed0*/  STL [R1+0x679c], R18 ;  /* 0x00679c1201007387 */ /* 0x0001e80000100800 */
[----:B0-----:R-:W3:Y:S01]  /*b3ee0*/  LDL.64 R18, [R1+0x228] ;  /* 0x0002280001127983 */ /* 0x001ee20000100a00 */
[C---:B----4-:R-:W-:Y:S06]  /*b3ef0*/  HMMA.16816.F32.BF16 R24, R4.reuse, R14, R24 ;  /* 0x0000000e0418723c */ /* 0x050fec0000041818 */
[----:B------:R-:W-:Y:S01]  /*b3f00*/  IMAD.MOV.U32 R16, RZ, RZ, R14 ;  /* 0x000000ffff107224 */ /* 0x000fe200078e000e */
[----:B------:R-:W-:Y:S01]  /*b3f10*/  MOV R29, R15 ;  /* 0x0000000f001d7202 */ /* 0x000fe20000000f00 */
[----:B---3--:R-:W-:-:S15]  /*b3f20*/  HMMA.16816.F32.BF16 R20, R4, R18, R20 ;  /* 0x000000120414723c */ /* 0x008fde0000041814 */
[----:B------:R-:W-:-:S08]  /*b3f30*/  NOP ;  /* 0x0000000000007918 */ /* 0x000fd00000000000 */
[----:B------:R-:W-:Y:S04]  /*b3f40*/  STL.64 [R1+0x13d0], R20 ;  /* 0x0013d01401007387 */ /* 0x000fe80000100a00 */
[----:B------:R0:W-:Y:S04]  /*b3f50*/  STL.64 [R1+0x13d8], R22 ;  /* 0x0013d81601007387 */ /* 0x0001e80000100a00 */
[----:B0-----:R-:W3:Y:S04]  /*b3f60*/  LDL.LU.64 R22, [R1+0x6848] ;  /* 0x0068480001167983 */ /* 0x001ee80000300a00 */
[----:B------:R-:W-:Y:S04]  /*b3f70*/  STL.64 [R1+0x13c0], R24 ;  /* 0x0013c01801007387 */ /* 0x000fe80000100a00 */
[----:B------:R0:W-:Y:S04]  /*b3f80*/  STL.64 [R1+0x13c8], R26 ;  /* 0x0013c81a01007387 */ /* 0x0001e80000100a00 */
[----:B0-----:R-:W4:Y:S04]  /*b3f90*/  LDL.LU.64 R26, [R1+0x6840] ;  /* 0x00684000011a7983 */ /* 0x001f280000300a00 */
[----:B------:R-:W4:Y:S04]  /*b3fa0*/  LDL.LU.64 R24, [R1+0x6838] ;  /* 0x0068380001187983 */ /* 0x000f280000300a00 */
[----:B------:R-:W4:Y:S01]  /*b3fb0*/  LDL.LU.64 R14, [R1+0x6830] ;  /* 0x00683000010e7983 */ /* 0x000f220000300a00 */
[----:B------:R-:W-:Y:S01]  /*b3fc0*/  IMAD.MOV.U32 R17, RZ, RZ, R19 ;  /* 0x000000ffff117224 */ /* 0x000fe200078e0013 */
        /* <DEDUP_REMOVED lines=16> */
[----:B------:R-:W-:-:S03]  /*b40d0*/  IMAD.MOV.U32 R20, RZ, RZ, R18 ;  /* 0x000000ffff147224 */ /* 0x000fc600078e0012 */
[----:B---3--:R-:W-:Y:S04]  /*b40e0*/  STL.64 [R1+0x67a8], R22 ;  /* 0x0067a81601007387 */ /* 0x008fe80000100a00 */
[----:B------:R0:W-:Y:S04]  /*b40f0*/  STL.64 [R1+0x67a0], R20 ;  /* 0x0067a01401007387 */ /* 0x0001e80000100a00 */
[----:B0-----:R-:W3:Y:S04]  /*b4100*/  LDL.LU R20, [R1+0xa30] ;  /* 0x000a300001147983 */ /* 0x001ee80000300800 */
[----:B------:R-:W3:Y:S04]  /*b4110*/  LDL.LU R21, [R1+0xa34] ;  /* 0x000a340001157983 */ /* 0x000ee80000300800 */
[----:B------:R-:W3:Y:S04]  /*b4120*/  LDL.LU R22, [R1+0xa38] ;  /* 0x000a380001167983 */ /* 0x000ee80000300800 */
[----:B------:R-:W3:Y:S01]  /*b4130*/  LDL.LU R23, [R1+0xa3c] ;  /* 0x000a3c0001177983 */ /* 0x000ee20000300800 */
[----:B----4-:R-:W-:Y:S06]  /*b4140*/  HMMA.16816.F32.BF16 R24, R4, R14, R24 ;  /* 0x0000000e0418723c */ /* 0x010fec0000041818 */
[----:B------:R-:W-:-:S15]  /*b4150*/  IMAD.MOV.U32 R2, RZ, RZ, R15 ;  /* 0x000000ffff027224 */ /* 0x000fde00078e000f */
[----:B------:R-:W-:-:S02]  /*b4160*/  NOP ;  /* 0x0000000000007918 */ /* 0x000fc40000000000 */
[----:B------:R-:W-:Y:S04]  /*b4170*/  STL.64 [R1+0x1390], R24 ;  /* 0x0013901801007387 */ /* 0x000fe80000100a00 */
[----:B------:R0:W-:Y:S04]  /*b4180*/  STL.64 [R1+0x1398], R26 ;  /* 0x0013981a01007387 */ /* 0x0001e80000100a00 */
[----:B0-----:R-:W2:Y:S04]  /*b4190*/  LDL.LU.64 R26, [R1+0x67f8] ;  /* 0x0067f800011a7983 */ /* 0x001ea80000300a00 */
[----:B------:R-:W4:Y:S01]  /*b41a0*/  LDL.LU R15, [R1+0x67f0] ;  /* 0x0067f000010f7983 */ /* 0x000f220000300800 */
[----:B------:R-:W-:-:S03]  /*b41b0*/  IMAD.MOV.U32 R18, RZ, RZ, R14 ;  /* 0x000000ffff127224 */ /* 0x000fc600078e000e */
[----:B----4-:R-:W0:Y:S01]  /*b41c0*/  LDSM.16.MT88.4 R12, [R15+UR4+0xa180] ;  /* 0x00a180040f0c783b */ /* 0x010e220008004200 */
[----:B--2---:R-:W-:Y:S03]  /*b41d0*/  HMMA.16816.F32.BF16 R8, R4, R26, R8 ;  /* 0x0000001a0408723c */ /* 0x004fe60000041808 */
[----:B0-----:R0:W-:Y:S04]  /*b41e0*/  STL.64 [R1+0x6568], R14 ;  /* 0x0065680e01007387 */ /* 0x0011e80000100a00 */
[----:B------:R1:W-:Y:S04]  /*b41f0*/  STL.64 [R1+0x6560], R12 ;  /* 0x0065600c01007387 */ /* 0x0003e80000100a00 */
[----:B0-----:R-:W2:Y:S04]  /*b4200*/  LDL R14, [R1+0x1b8] ;  /* 0x0001b800010e7983 */ /* 0x001ea80000100800 */
[----:B------:R-:W2:Y:S08]  /*b4210*/  LDL R15, [R1+0x1bc] ;  /* 0x0001bc00010f7983 */ /* 0x000eb00000100800 */
[----:B------:R-:W-:Y:S04]  /*b4220*/  STL.64 [R1+0x1380], R8 ;  /* 0x0013800801007387 */ /* 0x000fe80000100a00 */
[----:B------:R0:W-:Y:S01]  /*b4230*/  STL.64 [R1+0x1388], R10 ;  /* 0x0013880a01007387 */ /* 0x0001e20000100a00 */
[----:B-1----:R-:W-:-:S02]  /*b4240*/  IMAD.MOV.U32 R13, RZ, RZ, R26 ;  /* 0x000000ffff0d7224 */ /* 0x002fc400078e001a */
[----:B------:R-:W-:Y:S01]  /*b4250*/  IMAD.MOV.U32 R12, RZ, RZ, R27 ;  /* 0x000000ffff0c7224 */ /* 0x000fe200078e001b */
        /* <DEDUP_REMOVED lines=28> */
[----:B------:R-:W-:Y:S02]  /*b4420*/  IMAD.MOV.U32 R14, RZ, RZ, R25 ;  /* 0x000000ffff0e7224 */ /* 0x000fe400078e0019 */
[----:B------:R-:W-:Y:S01]  /*b4430*/  IMAD.MOV.U32 R15, RZ, RZ, R24 ;  /* 0x000000ffff0f7224 */ /* 0x000fe200078e0018 */
[----:B------:R-:W3:Y:S04]  /*b4440*/  LDL.LU.64 R20, [R1+0x67a0] ;  /* 0x0067a00001147983 */ /* 0x000ee80000300a00 */
[----:B------:R0:W-:Y:S01]  /*b4450*/  STL.64 [R1+0x6660], R26 ;  /* 0x0066601a01007387 */ /* 0x0001e20000100a00 */
[----:B--2---:R-:W-:-:S15]  /*b4460*/  HMMA.16816.F32.BF16 R4, R8, R22, R4 ;  /* 0x000000160804723c */ /* 0x004fde0000041804 */
[----:B------:R-:W-:-:S08]  /*b4470*/  NOP ;  /* 0x0000000000007918 */ /* 0x000fd00000000000 */
        /* <DEDUP_REMOVED lines=10> */
[----:B--2---:R0:W-:Y:S04]  /*b4520*/  STL.64 [R1+0x6670], R24 ;  /* 0x0066701801007387 */ /* 0x0041e80000100a00 */
[----:B------:R1:W-:Y:S04]  /*b4530*/  STL.64 [R1+0x6680], R14 ;  /* 0x0066800e01007387 */ /* 0x0003e80000100a00 */
[----:B0-----:R-:W2:Y:S04]  /*b4540*/  LDL.LU R24, [R1+0x960] ;  /* 0x0009600001187983 */ /* 0x001ea80000300800 */
[----:B------:R-:W2:Y:S04]  /*b4550*/  LDL.LU R25, [R1+0x964] ;  /* 0x0009640001197983 */ /* 0x000ea80000300800 */
[----:B------:R-:W4:Y:S04]  /*b4560*/  LDL.LU R26, [R1+0x968] ;  /* 0x00096800011a7983 */ /* 0x000f280000300800 */
[----:B------:R-:W4:Y:S01]  /*b4570*/  LDL.LU R27, [R1+0x96c] ;  /* 0x00096c00011b7983 */ /* 0x000f220000300800 */
[----:B-1----:R-:W-:-:S02]  /*b4580*/  IMAD.MOV.U32 R14, RZ, RZ, R18 ;  /* 0x000000ffff0e7224 */ /* 0x002fc400078e0012 */
[----:B------:R-:W-:Y:S01]  /*b4590*/  IMAD.MOV.U32 R15, RZ, RZ, R2 ;  /* 0x000000ffff0f7224 */ /* 0x000fe200078e0002 */
[----:B----4-:R-:W-:Y:S04]  /*b45a0*/  STL.64 [R1+0x6690], R26 ;  /* 0x0066901a01007387 */ /* 0x010fe80000100a00 */
[----:B--2---:R0:W-:Y:S04]  /*b45b0*/  STL.64 [R1+0x6688], R24 ;  /* 0x0066881801007387 */ /* 0x0041e80000100a00 */
[----:B------:R-:W2:Y:S04]  /*b45c0*/  LDL.LU R18, [R1+0x679c] ;  /* 0x00679c0001127983 */ /* 0x000ea80000300800 */
[----:B------:R-:W4:Y:S04]  /*b45d0*/  LDL.LU R2, [R1+0x6798] ;  /* 0x0067980001027983 */ /* 0x000f280000300800 */
[----:B------:R1:W-:Y:S04]  /*b45e0*/  STL.64 [R1+0x6698], R14 ;  /* 0x0066980e01007387 */ /* 0x0003e80000100a00 */
[----:B0-----:R-:W2:Y:S04]  /*b45f0*/  LDL.LU R24, [R1+0x970] ;  /* 0x0009700001187983 */ /* 0x001ea80000300800 */
[----:B------:R-:W2:Y:S04]  /*b4600*/  LDL.LU R25, [R1+0x974] ;  /* 0x0009740001197983 */ /* 0x000ea80000300800 */
[----:B------:R-:W4:Y:S04]  /*b4610*/  LDL.LU R26, [R1+0x978] ;  /* 0x00097800011a7983 */ /* 0x000f280000300800 */
[----:B------:R-:W4:Y:S01]  /*b4620*/  LDL.LU R27, [R1+0x97c] ;  /* 0x00097c00011b7983 */ /* 0x000f220000300800 */
[----:B-1----:R-:W-:Y:S01]  /*b4630*/  MOV R14, R0 ;  /* 0x00000000000e7202 */ /* 0x002fe20000000f00 */
[----:B---3--:R-:W-:-:S02]  /*b4640*/  IMAD.MOV.U32 R15, RZ, RZ, R21 ;  /* 0x000000ffff0f7224 */ /* 0x008fc400078e0015 */
[----:B------:R-:W-:Y:S02]  /*b4650*/  IMAD.MOV.U32 R6, RZ, RZ, R20 ;  /* 0x000000ffff067224 */ /* 0x000fe400078e0014 */
[----:B------:R-:W-:Y:S01]  /*b4660*/  IMAD.MOV.U32 R7, RZ, RZ, R17 ;  /* 0x000000ffff077224 */ /* 0x000fe200078e0011 */
        /* <DEDUP_REMOVED lines=9> */
[----:B------:R-:W3:Y:S04]  /*b4700*/  LDL.LU R20, [R1+0x6784] ;  /* 0x0067840001147983 */ /* 0x000ee80000300800 */
[----:B------:R-:W3:Y:S04]  /*b4710*/  LDL.LU R17, [R1+0x6780] ;  /* 0x0067800001117983 */ /* 0x000ee80000300800 */
[----:B------:R0:W-:Y:S02]  /*b4720*/  STL.64 [R1+0x66e0], R6 ;  /* 0x0066e00601007387 */ /* 0x0001e40000100a00 */
[----:B0-----:R-:W-:-:S02]  /*b4730*/  IMAD.MOV.U32 R6, RZ, RZ, R18 ;  /* 0x000000ffff067224 */ /* 0x001fc400078e0012 */
[----:B------:R-:W-:Y:S01]  /*b4740*/  IMAD.MOV.U32 R7, RZ, RZ, R3 ;  /* 0x000000ffff077224 */ /* 0x000fe200078e0003 */
[----:B------:R-:W3:Y:S04]  /*b4750*/  LDL.LU R18, [R1+0x677c] ;  /* 0x00677c0001127983 */ /* 0x000ee80000300800 */
[----:B------:R-:W3:Y:S04]  /*b4760*/  LDL.LU R3, [R1+0x6778] ;  /* 0x0067780001037983 */ /* 0x000ee80000300800 */
[----:B------:R0:W-:Y:S04]  /*b4770*/  STL.64 [R1+0x66f0], R6 ;  /* 0x0066f00601007387 */ /* 0x0001e80000100a00 */
[----:B------:R1:W-:Y:S04]  /*b4780*/  STL.64 [R1+0x66c8], R14 ;  /* 0x0066c80e01007387 */ /* 0x0003e80000100a00 */
[----:B------:R-:W3:Y:S04]  /*b4790*/  LDL.LU R24, [R1+0x980] ;  /* 0x0009800001187983 */ /* 0x000ee80000300800 */
[----:B------:R-:W3:Y:S04]  /*b47a0*/  LDL.LU R25, [R1+0x984] ;  /* 0x0009840001197983 */ /* 0x000ee80000300800 */
[----:B------:R-:W3:Y:S04]  /*b47b0*/  LDL.LU R26, [R1+0x988] ;  /* 0x00098800011a7983 */ /* 0x000ee80000300800 */
[----:B------:R-:W3:Y:S01]  /*b47c0*/  LDL.LU R27, [R1+0x98c] ;  /* 0x00098c00011b7983 */ /* 0x000ee20000300800 */
[----:B0-----:R-:W-:-:S02]  /*b47d0*/  IMAD.MOV.U32 R7, RZ, RZ, R2 ;  /* 0x000000ffff077224 */ /* 0x001fc400078e0002 */
[----:B-1----:R-:W-:Y:S02]  /*b47e0*/  IMAD.MOV.U32 R14, RZ, RZ, R16 ;  /* 0x000000ffff0e7224 */ /* 0x002fe400078e0010 */
[----:B------:R-:W-:Y:S01]  /*b47f0*/  IMAD.MOV.U32 R15, RZ, RZ, R29 ;  /* 0x000000ffff0f7224 */ /* 0x000fe200078e001d */
[----:B------:R-:W3:Y:S04]  /*b4800*/  LDL.LU R16, [R1+0x6774] ;  /* 0x0067740001107983 */ /* 0x000ee80000300800 */
[----:B------:R-:W3:Y:S01]  /*b4810*/  LDL.LU R29, [R1+0x6770] ;  /* 0x00677000011d7983 */ /* 0x000ee20000300800 */
[----:B--2---:R-:W-:-:S03]  /*b4820*/  IMAD.MOV.U32 R6, RZ, RZ, R0 ;  /* 0x000000ffff067224 */ /* 0x004fc600078e0000 */
[----:B------:R-:W2:Y:S04]  /*b4830*/  LDL.LU R0, [R1+0x676c] ;  /* 0x00676c0001007983 */ /* 0x000ea80000300800 */
[----:B------:R-:W2:Y:S04]  /*b4840*/  LDL.LU R2, [R1+0x6768] ;  /* 0x0067680001027983 */ /* 0x000ea80000300800 */
[----:B------:R-:W-:Y:S04]  /*b4850*/  STL.64 [R1+0x6708], R6 ;  /* 0x0067080601007387 */ /* 0x000fe80000100a00 */
[----:B------:R0:W-:Y:S04]  /*b4860*/  STL.64 [R1+0x66e8], R14 ;  /* 0x0066e80e01007387 */ /* 0x0001e80000100a00 */
[----:B------:R-:W2:Y:S04]  /*b4870*/  LDL.LU R12, [R1+0x9c0] ;  /* 0x0009c000010c7983 */ /* 0x000ea80000300800 */
[----:B------:R-:W2:Y:S04]  /*b4880*/  LDL.LU R13, [R1+0x9c4] ;  /* 0x0009c400010d7983 */ /* 0x000ea80000300800 */
[----:B0-----:R-:W2:Y:S04]  /*b4890*/  LDL.LU R14, [R1+0x9c8] ;  /* 0x0009c800010e7983 */ /* 0x001ea80000300800 */
[----:B------:R-:W2:Y:S01]  /*b48a0*/  LDL.LU R15, [R1+0x9cc] ;  /* 0x0009cc00010f7983 */ /* 0x000ea20000300800 */
[----:B----4-:R-:W-:-:S02]  /*b48b0*/  IMAD.MOV.U32 R6, RZ, RZ, R28 ;  /* 0x000000ffff067224 */ /* 0x010fc400078e001c */
[----:B---3--:R-:W-:-:S05]  /*b48c0*/  IMAD.MOV.U32 R7, RZ, RZ, R21 ;  /* 0x000000ffff077224 */ /* 0x008fca00078e0015 */
[----:B------:R0:W-:Y:S02]  /*b48d0*/  STL.64 [R1+0x6720], R6 ;  /* 0x0067200601007387 */ /* 0x0001e40000100a00 */
[----:B0-----:R-:W-:Y:S02]  /*b48e0*/  IMAD.MOV.U32 R6, RZ, RZ, R20 ;  /* 0x000000ffff067224 */ /* 0x001fe400078e0014 */
[----:B------:R-:W-:-:S05]  /*b48f0*/  IMAD.MOV.U32 R7, RZ, RZ, R19 ;  /* 0x000000ffff077224 */ /* 0x000fca00078e0013 */
[----:B------:R-:W-:Y:S04]  /*b4900*/  STL.64 [R1+0x6738], R6 ;  /* 0x0067380601007387 */ /* 0x000fe80000100a00 */
[----:B--2---:R-:W-:Y:S04]  /*b4910*/  STL.64 [R1+0x6700], R14 ;  /* 0x0067000e01007387 */ /* 0x004fe80000100a00 */
[----:B------:R0:W-:Y:S04]  /*b4920*/  STL.64 [R1+0x66f8], R12 ;  /* 0x0066f80c01007387 */ /* 0x0001e80000100a00 */
        /* <DEDUP_REMOVED lines=51> */
[----:B------:R-:W4:Y:S04]  /*b4c60*/  LDL.LU R20, [R1+0x9b0] ;  /* 0x0009b00001147983 */ /* 0x000f280000300800 */
[----:B------:R-:W4:Y:S04]  /*b4c70*/  LDL.LU R21, [R1+0x9b4] ;  /* 0x0009b40001157983 */ /* 0x000f280000300800 */
[----:B0-----:R-:W4:Y:S04]  /*b4c80*/  LDL.LU R22, [R1+0x9b8] ;  /* 0x0009b80001167983 */ /* 0x001f280000300800 */
[----:B------:R-:W4:Y:S04]  /*b4c90*/  LDL.LU R23, [R1+0x9bc] ;  /* 0x0009bc0001177983 */ /* 0x000f280000300800 */
[----:B------:R-:W2:Y:S04]  /*b4ca0*/  LDL.LU.64 R14, [R1+0x6760] ;  /* 0x00676000010e7983 */ /* 0x000ea80000300a00 */
[----:B------:R-:W2:Y:S04]  /*b4cb0*/  LDL.LU.64 R12, [R1+0x6758] ;  /* 0x00675800010c7983 */ /* 0x000ea80000300a00 */
        /* <DEDUP_REMOVED lines=37> */
[----:B------:R-:W3:Y:S01]  /*b4f10*/  LDL.LU R4, [R1+0x290] ;  /* 0x0002900001047983 */ /* 0x000ee20000300800 */
[----:B----4-:R-:W-:-:S15]  /*b4f20*/  HMMA.16816.F32.BF16 R20, R8, R6, R20 ;  /* 0x000000060814723c */ /* 0x010fde0000041814 */
[----:B------:R-:W-:-:S08]  /*b4f30*/  NOP ;  /* 0x0000000000007918 */ /* 0x000fd00000000000 */
[----:B------:R0:W-:Y:S04]  /*b4f40*/  STL.64 [R1+0x1240], R20 ;  /* 0x0012401401007387 */ /* 0x0001e80000100a00 */
[----:B------:R1:W-:Y:S04]  /*b4f50*/  STL.64 [R1+0x1248], R22 ;  /* 0x0012481601007387 */ /* 0x0003e80000100a00 */
[----:B------:R-:W3:Y:S04]  /*b4f60*/  LDL.LU R5, [R1+0x294] ;  /* 0x0002940001057983 */ /* 0x000ee80000300800 */
[----:B------:R-:W4:Y:S04]  /*b4f70*/  LDL.LU R6, [R1+0x298] ;  /* 0x0002980001067983 */ /* 0x000f280000300800 */
[----:B------:R-:W4:Y:S04]  /*b4f80*/  LDL.LU R7, [R1+0x29c] ;  /* 0x00029c0001077983 */ /* 0x000f280000300800 */
[----:B0-----:R-:W3:Y:S04]  /*b4f90*/  LDL.LU R20, [R1+0x2c0] ;  /* 0x0002c00001147983 */ /* 0x001ee80000300800 */
[----:B------:R-:W3:Y:S04]  /*b4fa0*/  LDL.LU R21, [R1+0x2c4] ;  /* 0x0002c40001157983 */ /* 0x000ee80000300800 */
[----:B-1----:R-:W3:Y:S04]  /*b4fb0*/  LDL.LU R22, [R1+0x2c8] ;  /* 0x0002c80001167983 */ /* 0x002ee80000300800 */
[----:B------:R-:W3:Y:S01]  /*b4fc0*/  LDL.LU R23, [R1+0x2cc] ;  /* 0x0002cc0001177983 */ /* 0x000ee20000300800 */
[C---:B--2---:R-:W-:Y:S03]  /*b4fd0*/  HMMA.16816.F32.BF16 R12, R8.reuse, R14, R24 ;  /* 0x0000000e080c723c */ /* 0x044fe60000041818 */
[----:B----4-:R0:W-:Y:S04]  /*b4fe0*/  STL.64 [R1+0x6628], R6 ;  /* 0x0066280601007387 */ /* 0x0101e80000100a00 */
[----:B---3--:R1:W-:Y:S04]  /*b4ff0*/  STL.64 [R1+0x6620], R4 ;  /* 0x0066200401007387 */ /* 0x0083e80000100a00 */
[----:B0-----:R-:W2:Y:S04]  /*b5000*/  LDL.LU.64 R6, [R1+0x8] ;  /* 0x0000080001067983 */ /* 0x001ea80000300a00 */
[----:B--2---:R0:W-:Y:S04]  /*b5010*/  STL.64 [R1+0x6638], R6 ;  /* 0x0066380601007387 */ /* 0x0041e80000100a00 */
        /* <DEDUP_REMOVED lines=42> */
[----:B0-----:R-:W4:Y:S02]  /*b52c0*/  LDL.LU.64 R14, [R1+0x6658] ;  /* 0x00665800010e7983 */ /* 0x001f240000300a00 */
        /* <DEDUP_REMOVED lines=11> */
[----:B----4-:R-:W-:Y:S04]  /*b5380*/  STL.64 [R1+0x6608], R8 ;  /* 0x0066080801007387 */ /* 0x010fe80000100a00 */
[----:B0-----:R-:W2:Y:S04]  /*b5390*/  LDL.LU.64 R10, [R1+0x268] ;  /* 0x00026800010a7983 */ /* 0x001ea80000300a00 */
[----:B--2---:R0:W-:Y:S04]  /*b53a0*/  STL.64 [R1+0x6618], R10 ;  /* 0x0066180a01007387 */ /* 0x0041e80000100a00 */
[----:B0-----:R-:W2:Y:S01]  /*b53b0*/  LDL.LU.64 R10, [R1+0x278] ;  /* 0x00027800010a7983 */ /* 0x001ea20000300a00 */
[C---:B---3--:R-:W-:Y:S03]  /*b53c0*/  HMMA.16816.F32.BF16 R20, R16.reuse, R26, R20 ;  /* 0x0000001a1014723c */ /* 0x048fe60000041814 */
[----:B--2---:R0:W-:Y:S04]  /*b53d0*/  STL.64 [R1+0x6630], R10 ;  /* 0x0066300a01007387 */ /* 0x0041e80000100a00 */
[----:B------:R-:W2:Y:S04]  /*b53e0*/  LDL.LU R8, [R1+0x2a0] ;  /* 0x0002a00001087983 */ /* 0x000ea80000300800 */
[----:B------:R-:W2:Y:S04]  /*b53f0*/  LDL.LU R9, [R1+0x2a4] ;  /* 0x0002a40001097983 */ /* 0x000ea80000300800 */
[----:B0-----:R-:W2:Y:S04]  /*b5400*/  LDL.LU R10, [R1+0x2a8] ;  /* 0x0002a800010a7983 */ /* 0x001ea80000300800 */
[----:B------:R-:W2:Y:S04]  /*b5410*/  LDL.LU R11, [R1+0x2ac] ;  /* 0x0002ac00010b7983 */ /* 0x000ea80000300800 */
[----:B------:R0:W-:Y:S04]  /*b5420*/  STL.64 [R1+0x6578], R14 ;  /* 0x0065780e01007387 */ /* 0x0001e80000100a00 */
[----:B0-----:R-:W3:Y:S04]  /*b5430*/  LDL.LU.64 R14, [R1+0x238] ;  /* 0x00023800010e7983 */ /* 0x001ee80000300a00 */
[----:B---3--:R0:W-:Y:S04]  /*b5440*/  STL.64 [R1+0x6600], R14 ;  /* 0x0066000e01007387 */ /* 0x0081e80000100a00 */
[----:B0-----:R-:W3:Y:S04]  /*b5450*/  LDL.LU.64 R14, [R1+0x258] ;  /* 0x00025800010e7983 */ /* 0x001ee80000300a00 */
        /* <DEDUP_REMOVED lines=8> */
[----:B------:R0:W-:Y:S04]  /*b54e0*/  STL.64 [R1+0x6570], R22 ;  /* 0x0065701601007387 */ /* 0x0001e80000100a00 */
[----:B------:R-:W4:Y:S04]  /*b54f0*/  LDL.LU R20, [R1+0x180] ;  /* 0x0001800001147983 */ /* 0x000f280000300800 */
[----:B------:R-:W4:Y:S04]  /*b5500*/  LDL.LU R21, [R1+0x184] ;  /* 0x0001840001157983 */ /* 0x000f280000300800 */
[----:B0-----:R-:W4:Y:S04]  /*b5510*/  LDL.LU R22, [R1+0x188] ;  /* 0x0001880001167983 */ /* 0x001f280000300800 */
        /* <DEDUP_REMOVED lines=12> */
[----:B------:R-:W-:Y:S01]  /*b55e0*/  STL.64 [R1+0x11c8], R6 ;  /* 0x0011c80601007387 */ /* 0x000fe20000100a00 */
[----:B0-----:R-:W-:Y:S02]  /*b55f0*/  IMAD.MOV.U32 R4, RZ, RZ, R11 ;  /* 0x000000ffff047224 */ /* 0x001fe400078e000b */
[----:B------:R-:W-:Y:S02]  /*b5600*/  IMAD.MOV.U32 R5, RZ, RZ, R10 ;  /* 0x000000ffff057224 */ /* 0x000fe400078e000a */
[----:B------:R-:W2:Y:S04]  /*b5610*/  LDL.LU.64 R10, [R1+0x6618] ;  /* 0x00661800010a7983 */ /* 0x000ea80000300a00 */
[----:B------:R0:W-:Y:S04]  /*b5620*/  STL [R1+0x6514], R4 ;  /* 0x0065140401007387 */ /* 0x0001e80000100800 */
[----:B------:R1:W-:Y:S04]  /*b5630*/  STL [R1+0x6508], R5 ;  /* 0x0065080501007387 */ /* 0x0003e80000100800 */
[----:B0-----:R-:W2:Y:S04]  /*b5640*/  LDL.LU R4, [R1+0x280] ;  /* 0x0002800001047983 */ /* 0x001ea80000300800 */
[----:B-1----:R-:W2:Y:S04]  /*b5650*/  LDL.LU R5, [R1+0x284] ;  /* 0x0002840001057983 */ /* 0x002ea80000300800 */
[----:B------:R-:W2:Y:S04]  /*b5660*/  LDL.LU R6, [R1+0x288] ;  /* 0x0002880001067983 */ /* 0x000ea80000300800 */
[----:B------:R-:W2:Y:S02]  /*b5670*/  LDL.LU R7, [R1+0x28c] ;  /* 0x00028c0001077983 */ /* 0x000ea40000300800 */
[----:B--2---:R-:W-:-:S15]  /*b5680*/  HMMA.16816.F32.BF16 R4, R16, R10, R4 ;  /* 0x0000000a1004723c */ /* 0x004fde0000041804 */
[----:B------:R-:W-:-:S08]  /*b5690*/  NOP ;  /* 0x0000000000007918 */ /* 0x000fd00000000000 */
[----:B------:R-:W-:Y:S04]  /*b56a0*/  STL.64 [R1+0x11b0], R4 ;  /* 0x0011b00401007387 */ /* 0x000fe80000100a00 */
[----:B------:R0:W-:Y:S02]  /*b56b0*/  STL.64 [R1+0x11b8], R6 ;  /* 0x0011b80601007387 */ /* 0x0001e40000100a00 */
[----:B0-----:R-:W-:Y:S02]  /*b56c0*/  IMAD.MOV.U32 R7, RZ, RZ, R10 ;  /* 0x000000ffff077224 */ /* 0x001fe400078e000a */
[----:B------:R-:W-:Y:S02]  /*b56d0*/  IMAD.MOV.U32 R6, RZ, RZ, R11 ;  /* 0x000000ffff067224 */ /* 0x000fe400078e000b */
[----:B------:R-:W3:Y:S04]  /*b56e0*/  LDL.LU.64 R10, [R1+0x6610] ;  /* 0x00661000010a7983 */ /* 0x000ee80000300a00 */
[----:B------:R-:W3:Y:S04]  /*b56f0*/  LDL.LU.64 R8, [R1+0x6608] ;  /* 0x0066080001087983 */ /* 0x000ee80000300a00 */
[----:B------:R-:W-:Y:S04]  /*b5700*/  STL [R1+0x651c], R6 ;  /* 0x00651c0601007387 */ /* 0x000fe80000100800 */
[----:B------:R0:W-:Y:S04]  /*b5710*/  STL [R1+0x6518], R7 ;  /* 0x0065180701007387 */ /* 0x0001e80000100800 */
[----:B0-----:R-:W2:Y:S01]  /*b5720*/  LDL.LU.64 R6, [R1+0x248] ;  /* 0x0002480001067983 */ /* 0x001ea20000300a00 */
[----:B---3--:R-:W-:-:S15]  /*b5730*/  HMMA.16816.F32.BF16 R8, R16, R14, R8 ;  /* 0x0000000e1008723c */ /* 0x008fde0000041808 */
[----:B------:R-:W-:-:S08]  /*b5740*/  NOP ;  /* 0x0000000000007918 */ /* 0x000fd00000000000 */
[----:B------:R0:W-:Y:S04]  /*b5750*/  STL.64 [R1+0x11a0], R8 ;  /* 0x0011a00801007387 */ /* 0x0001e80000100a00 */
[----:B------:R-:W-:Y:S01]  /*b5760*/  STL.64 [R1+0x11a8], R10 ;  /* 0x0011a80a01007387 */ /* 0x000fe20000100a00 */
[----:B0-----:R-:W-:Y:S02]  /*b5770*/  IMAD.MOV.U32 R8, RZ, RZ, R15 ;  /* 0x000000ffff087224 */ /* 0x001fe400078e000f */
[----:B------:R-:W-:Y:S02]  /*b5780*/  IMAD.MOV.U32 R9, RZ, RZ, R14 ;  /* 0x000000ffff097224 */ /* 0x000fe400078e000e */
[----:B------:R-:W4:Y:S04]  /*b5790*/  LDL.LU.64 R14, [R1+0x6600] ;  /* 0x00660000010e7983 */ /* 0x000f280000300a00 */
        /* <DEDUP_REMOVED lines=11> */
[----:B------:R-:W-:-:S03]  /*b5850*/  IMAD.MOV.U32 R11, RZ, RZ, R6 ;  /* 0x000000ffff0b7224 */ /* 0x000fc600078e0006 */
[----:B------:R-:W-:Y:S04]  /*b5860*/  STL [R1+0x652c], R10 ;  /* 0x00652c0a01007387 */ /* 0x000fe80000100800 */
[----:B------:R4:W-:Y:S02]  /*b5870*/  STL [R1+0x6528], R11 ;  /* 0x0065280b01007387 */ /* 0x0009e40000100800 */
[----:B----4-:R-:W-:-:S15]  /*b5880*/  HMMA.16816.F32.BF16 R8, R16, R14, R20 ;  /* 0x0000000e1008723c */ /* 0x010fde0000041814 */
[----:B------:R-:W-:-:S08]  /*b5890*/  NOP ;  /* 0x0000000000007918 */ /* 0x000fd00000000000 */
        /* <DEDUP_REMOVED lines=18> */
[----:B0-----:R-:W2:Y:S04]  /*b59c0*/  LDL.LU.64 R10, [R1+0x218] ;  /* 0x00021800010a7983 */ /* 0x001ea80000300a00 */
[----:B--2---:R0:W-:Y:S04]  /*b59d0*/  STL.64 [R1+0x65f8], R10 ;  /* 0x0065f80a01007387 */ /* 0x0041e80000100a00 */
[----:B0-----:R-:W2:Y:S04]  /*b59e0*/  LDL.LU.64 R10, [R1+0x228] ;  /* 0x00022800010a7983 */ /* 0x001ea80000300a00 */
[----:B---3--:R0:W-:Y:S04]  /*b59f0*/  STL.64 [R1+0x6598], R22 ;  /* 0x0065981601007387 */ /* 0x0081e80000100a00 */
[----:B------:R-:W-:Y:S04]  /*b5a00*/  STL.64 [R1+0x6590], R20 ;  /* 0x0065901401007387 */ /* 0x000fe80000100a00 */
[----:B0-----:R-:W3:Y:S04]  /*b5a10*/  LDL.LU.64 R22, [R1+0x1d8] ;  /* 0x0001d80001167983 */ /* 0x001ee80000300a00 */
[----:B---3--:R0:W-:Y:S04]  /*b5a20*/  STL.64 [R1+0x65b0], R22 ;  /* 0x0065b01601007387 */ /* 0x0081e80000100a00 */
[----:B0-----:R-:W3:Y:S04]  /*b5a30*/  LDL.LU.64 R22, [R1+0x1e8] ;  /* 0x0001e80001167983 */ /* 0x001ee80000300a00 */
[----:B---3--:R0:W-:Y:S04]  /*b5a40*/  STL.64 [R1+0x65c8], R22 ;  /* 0x0065c81601007387 */ /* 0x0081e80000100a00 */
[----:B0-----:R-:W3:Y:S01]  /*b5a50*/  LDL.LU.64 R22, [R1+0x1f8] ;  /* 0x0001f80001167983 */ /* 0x001ee20000300a00 */
[----:B------:R-:W-:-:S02]  /*b5a60*/  IMAD.MOV.U32 R25, RZ, RZ, R14 ;  /* 0x000000ffff197224 */ /* 0x000fc400078e000e */
[----:B------:R-:W-:Y:S01]  /*b5a70*/  IMAD.MOV.U32 R5, RZ, RZ, R15 ;  /* 0x000000ffff057224 */ /* 0x000fe200078e000f */
[----:B---3--:R0:W-:Y:S04]  /*b5a80*/  STL.64 [R1+0x65e0], R22 ;  /* 0x0065e01601007387 */ /* 0x0081e80000100a00 */
[----:B0-----:R-:W3:Y:S04]  /*b5a90*/  LDL.LU.64 R22, [R1+0x208] ;  /* 0x0002080001167983 */ /* 0x001ee80000300a00 */
[----:B------:R-:W4:Y:S04]  /*b5aa0*/  LDL.LU.64 R14, [R1+0x1c8] ;  /* 0x0001c800010e7983 */ /* 0x000f280000300a00 */
        /* <DEDUP_REMOVED lines=17> */
[----:B------:R0:W-:Y:S04]  /*b5bc0*/  STL [R1+0x6534], R5 ;  /* 0x0065340501007387 */ /* 0x0001e80000100800 */
[----:B------:R-:W4:Y:S04]  /*b5bd0*/  LDL.LU R4, [R1+0x170] ;  /* 0x0001700001047983 */ /* 0x000f280000300800 */
[----:B0-----:R-:W4:Y:S04]  /*b5be0*/  LDL.LU R5, [R1+0x174] ;  /* 0x0001740001057983 */ /* 0x001f280000300800 */
[----:B------:R-:W4:Y:S04]  /*b5bf0*/  LDL.LU R6, [R1+0x178] ;  /* 0x0001780001067983 */ /* 0x000f280000300800 */
[----:B------:R-:W4:Y:S04]  /*b5c00*/  LDL.LU R7, [R1+0x17c] ;  /* 0x00017c0001077983 */ /* 0x000f280000300800 */
[----:B------:R-:W-:Y:S01]  /*b5c10*/  STL [R1+0x6530], R25 ;  /* 0x0065301901007387 */ /* 0x000fe20000100800 */
[----:B------:R-:W-:Y:S01]  /*b5c20*/  IMAD.MOV.U32 R24, RZ, RZ, R11 ;  /* 0x000000ffff187224 */ /* 0x000fe200078e000b */
[----:B----4-:R-:W-:-:S15]  /*b5c30*/  HMMA.16816.F32.BF16 R4, R16, R10, R4 ;  /* 0x0000000a1004723c */ /* 0x010fde0000041804 */
[----:B------:R-:W-:-:S08]  /*b5c40*/  NOP ;  /* 0x0000000000007918 */ /* 0x000fd00000000000 */
[----:B------:R0:W-:Y:S04]  /*b5c50*/  STL.64 [R1+0x1170], R4 ;  /* 0x0011700401007387 */ /* 0x0001e80000100a00 */
[----:B------:R-:W-:Y:S01]  /*b5c60*/  STL.64 [R1+0x1178], R6 ;  /* 0x0011780601007387 */ /* 0x000fe20000100a00 */
[----:B0-----:R-:W-:-:S03]  /*b5c70*/  IMAD.MOV.U32 R4, RZ, RZ, R10 ;  /* 0x000000ffff047224 */ /* 0x001fc600078e000a */
[----:B------:R-:W4:Y:S04]  /*b5c80*/  LDL.LU.64 R10, [R1+0x65f8] ;  /* 0x0065f800010a7983 */ /* 0x000f280000300a00 */
[----:B------:R-:W-:Y:S04]  /*b5c90*/  STL [R1+0x653c], R24 ;  /* 0x00653c1801007387 */ /* 0x000fe80000100800 */
[----:B------:R0:W-:Y:S04]  /*b5ca0*/  STL [R1+0x6538], R4 ;  /* 0x0065380401007387 */ /* 0x0001e80000100800 */
[----:B0-----:R-:W4:Y:S04]  /*b5cb0*/  LDL.LU R4, [R1+0x160] ;  /* 0x0001600001047983 */ /* 0x001f280000300800 */
[----:B------:R-:W4:Y:S04]  /*b5cc0*/  LDL.LU R5, [R1+0x164] ;  /* 0x0001640001057983 */ /* 0x000f280000300800 */
[----:B------:R-:W4:Y:S04]  /*b5cd0*/  LDL.LU R6, [R1+0x168] ;  /* 0x0001680001067983 */ /* 0x000f280000300800 */
[----:B------:R-:W4:Y:S02]  /*b5ce0*/  LDL.LU R7, [R1+0x16c] ;  /* 0x00016c0001077983 */ /* 0x000f240000300800 */
[----:B----4-:R-:W-:-:S15]  /*b5cf0*/  HMMA.16816.F32.BF16 R4, R16, R10, R4 ;  /* 0x0000000a1004723c */ /* 0x010fde0000041804 */
[----:B------:R-:W-:-:S08]  /*b5d00*/  NOP ;  /* 0x0000000000007918 */ /* 0x000fd00000000000 */
[----:B------:R-:W-:Y:S04]  /*b5d10*/  STL.64 [R1+0x1160], R4 ;  /* 0x0011600401007387 */ /* 0x000fe80000100a00 */
[----:B------:R0:W-:Y:S02]  /*b5d20*/  STL.64 [R1+0x1168], R6 ;  /* 0x0011680601007387 */ /* 0x0001e40000100a00 */
[----:B0-----:R-:W-:Y:S01]  /*b5d30*/  MOV R6, R10 ;  /* 0x0000000a00067202 */ /* 0x001fe20000000f00 */
[----:B------:R-:W-:Y:S02]  /*b5d40*/  IMAD.MOV.U32 R7, RZ, RZ, R11 ;  /* 0x000000ffff077224 */ /* 0x000fe400078e000b */
[----:B------:R-:W3:Y:S04]  /*b5d50*/  LDL.LU.64 R10, [R1+0x65f0] ;  /* 0x0065f000010a7983 */ /* 0x000ee80000300a00 */
[----:B------:R-:W3:Y:S02]  /*b5d60*/  LDL.LU.64 R8, [R1+0x65e8] ;  /* 0x0065e80001087983 */ /* 0x000ee40000300a00 */
[----:B---3--:R-:W-:-:S15]  /*b5d70*/  HMMA.16816.F32.BF16 R8, R16, R22, R8 ;  /* 0x000000161008723c */ /* 0x008fde0000041808 */
[----:B------:R-:W-:-:S08]  /*b5d80*/  NOP ;  /* 0x0000000000007918 */ /* 0x000fd00000000000 */
[----:B------:R0:W-:Y:S04]  /*b5d90*/  STL.64 [R1+0x1150], R8 ;  /* 0x0011500801007387 */ /* 0x0001e80000100a00 */
[----:B------:R-:W-:Y:S01]  /*b5da0*/  STL.64 [R1+0x1158], R10 ;  /* 0x0011580a01007387 */ /* 0x000fe20000100a00 */
[----:B0-----:R-:W-:Y:S02]  /*b5db0*/  IMAD.MOV.U32 R8, RZ, RZ, R22 ;  /* 0x000000ffff087224 */ /* 0x001fe400078e0016 */
        /* <DEDUP_REMOVED lines=19> */
[----:B------:R1:W-:Y:S01]  /*b5ef0*/  STL.64 [R1+0x6540], R4 ;  /* 0x0065400401007387 */ /* 0x0003e20000100a00 */
[----:B0-----:R-:W-:-:S02]  /*b5f00*/  IMAD.MOV.U32 R6, RZ, RZ, R3 ;  /* 0x000000ffff067224 */ /* 0x001fc400078e0003 */
[----:B------:R-:W-:Y:S01]  /*b5f10*/  IMAD.MOV.U32 R7, RZ, RZ, R28 ;  /* 0x000000ffff077224 */ /* 0x000fe200078e001c */
[----:B------:R-:W3:Y:S04]  /*b5f20*/  LDL.LU R3, [R1+0x65a8] ;  /* 0x0065a80001037983 */ /* 0x000ee80000300800 */
[----:B------:R0:W-:Y:S04]  /*b5f30*/  STL.64 [R1+0x6550], R6 ;  /* 0x0065500601007387 */ /* 0x0001e80000100a00 */
[----:B-1----:R-:W4:Y:S04]  /*b5f40*/  LDL.LU R4, [R1+0x10] ;  /* 0x0000100001047983 */ /* 0x002f280000300800 */
[----:B------:R-:W4:Y:S01]  /*b5f50*/  LDL.LU R5, [R1+0x14] ;  /* 0x0000140001057983 */ /* 0x000f220000300800 */
[----:B0-----:R-:W-:-:S02]  /*b5f60*/  IMAD.MOV.U32 R6, RZ, RZ, R2 ;  /* 0x000000ffff067224 */ /* 0x001fc400078e0002 */
        /* <DEDUP_REMOVED lines=18> */
[----:B------:R-:W4:Y:S04]  /*b6090*/  LDL.LU.64 R22, [R1+0x6570] ;  /* 0x0065700001167983 */ /* 0x000f280000300a00 */
[----:B------:R-:W2:Y:S04]  /*b60a0*/  LDL.LU.64 R14, [R1+0x6568] ;  /* 0x00656800010e7983 */ /* 0x000ea80000300a00 */
[----:B------:R-:W2:-:S13]  /*b60b0*/  LDL.LU.64 R12, [R1+0x6560] ;  /* 0x00656000010c7983 */ /* 0x000e9a0000300a00 */
[----:B------:R0:W-:Y:S04]  /*b60c0*/  STL.64 [R1+0x1100], R16 ;  /* 0x0011001001007387 */ /* 0x0001e80000100a00 */
[----:B------:R1:W-:Y:S04]  /*b60d0*/  STL.64 [R1+0x1108], R18 ;  /* 0x0011081201007387 */ /* 0x0003e80000100a00 */
[----:B0-----:R-:W2:Y:S04]  /*b60e0*/  LDL.LU R16, [R1+0x20] ;  /* 0x0000200001107983 */ /* 0x001ea80000300800 */
[----:B------:R-:W2:Y:S04]  /*b60f0*/  LDL.LU R17, [R1+0x24] ;  /* 0x0000240001117983 */ /* 0x000ea80000300800 */
[----:B-1----:R-:W2:Y:S01]  /*b6100*/  LDL.LU R18, [R1+0x28] ;  /* 0x0000280001127983 */ /* 0x002ea20000300800 */
[----:B---3--:R-:W-:-:S03]  /*b6110*/  IMAD.MOV.U32 R19, RZ, RZ, R3 ;  /* 0x000000ffff137224 */ /* 0x008fc600078e0003 */
[----:B------:R-:W3:Y:S04]  /*b6120*/  LDL.LU R3, [R1+0x6558] ;  /* 0x0065580001037983 */ /* 0x000ee80000300800 */
[C---:B--2---:R-:W-:Y:S06]  /*b6130*/  HMMA.16816.F32.BF16 R16, R12.reuse, R26, R16 ;  /* 0x0000001a0c10723c */ /* 0x044fec0000041810 */
[----:B----4-:R-:W-:-:S15]  /*b6140*/  HMMA.16816.F32.BF16 R4, R12, R22, R4 ;  /* 0x000000160c04723c */ /* 0x010fde0000041804 */
[----:B------:R-:W-:-:S02]  /*b6150*/  NOP ;  /* 0x0000000000007918 */ /* 0x000fc40000000000 */
[----:B------:R-:W-:Y:S04]  /*b6160*/  STL.64 [R1+0x10d0], R16 ;  /* 0x0010d01001007387 */ /* 0x000fe80000100a00 */
[----:B------:R-:W-:Y:S04]  /*b6170*/  STL.64 [R1+0x10d8], R18 ;  /* 0x0010d81201007387 */ /* 0x000fe80000100a00 */
[----:B------:R-:W0:Y:S04]  /*b6180*/  LDSM.16.MT88.4 R16, [R29+UR4+0xc000] ;  /* 0x00c000041d10783b */ /* 0x000e280008004200 */
[----:B0-----:R-:W-:Y:S04]  /*b6190*/  STL [R1+0x63ac], R17 ;  /* 0x0063ac1101007387 */ /* 0x001fe80000100800 */
[----:B------:R-:W-:Y:S04]  /*b61a0*/  STL.64 [R1+0xf0], R4 ;  /* 0x0000f00401007387 */ /* 0x000fe80000100a00 */
[----:B------:R-:W-:Y:S04]  /*b61b0*/  STL.64 [R1+0xf8], R6 ;  /* 0x0000f80601007387 */ /* 0x000fe80000100a00 */
[----:B---3--:R-:W0:Y:S04]  /*b61c0*/  LDSM.16.M88.4 R4, [R3+UR4+0x10080] ;  /* 0x010080040304783b */ /* 0x008e280008000200 */
[----:B------:R-:W-:Y:S04]  /*b61d0*/  STL [R1+0x63a8], R18 ;  /* 0x0063a81201007387 */ /* 0x000fe80000100800 */
[----:B------:R-:W-:Y:S04]  /*b61e0*/  STL [R1+0x63a4], R19 ;  /* 0x0063a41301007387 */ /* 0x000fe80000100800 */
[----:B0-----:R-:W-:Y:S01]  /*b61f0*/  STL.64 [R1+0xd0], R4 ;  /* 0x0000d00401007387 */ /* 0x001fe20000100a00 */
[----:B------:R-:W-:-:S03]  /*b6200*/  MOV R20, R4 ;  /* 0x0000000400147202 */ /* 0x000fc60000000f00 */
[----:B------:R-:W-:Y:S01]  /*b6210*/  STL.64 [R1+0xd8], R6 ;  /* 0x0000d80601007387 */ /* 0x000fe20000100a00 */
[----:B------:R-:W-:-:S03]  /*b6220*/  IMAD.MOV.U32 R21, RZ, RZ, R5 ;  /* 0x000000ffff157224 */ /* 0x000fc600078e0005 */
[----:B------:R-:W0:Y:S04]  /*b6230*/  LDSM.16.M88.4 R4, [R3+UR4+0x11080] ;  /* 0x011080040304783b */ /* 0x000e280008000200 */
[----:B------:R-:W-:Y:S04]  /*b6240*/  STL [R1+0x63cc], R21 ;  /* 0x0063cc1501007387 */ /* 0x000fe80000100800 */
[----:B------:R1:W-:Y:S04]  /*b6250*/  STL [R1+0x63c8], R20 ;  /* 0x0063c81401007387 */ /* 0x0003e80000100800 */
[----:B-1----:R-:W2:Y:S04]  /*b6260*/  LDL.LU R20, [R1+0x1010] ;  /* 0x0010100001147983 */ /* 0x002ea80000300800 */
[----:B------:R-:W2:Y:S04]  /*b6270*/  LDL.LU R21, [R1+0x1014] ;  /* 0x0010140001157983 */ /* 0x000ea80000300800 */
[----:B------:R-:W2:Y:S04]  /*b6280*/  LDL.LU R22, [R1+0x1018] ;  /* 0x0010180001167983 */ /* 0x000ea80000300800 */
[----:B------:R-:W2:Y:S04]  /*b6290*/  LDL.LU R23, [R1+0x101c] ;  /* 0x00101c0001177983 */ /* 0x000ea80000300800 */
[----:B0-----:R-:W-:Y:S04]  /*b62a0*/  STL.64 [R1+0xc0], R4 ;  /* 0x0000c00401007387 */ /* 0x001fe80000100a00 */
[----:B------:R0:W-:Y:S04]  /*b62b0*/  STL.64 [R1+0xc8], R6 ;  /* 0x0000c80601007387 */ /* 0x0001e80000100a00 */
[----:B0-----:R-:W2:Y:S01]  /*b62c0*/  LDL.LU.64 R6, [R1+0x6550] ;  /* 0x0065500001067983 */ /* 0x001ea20000300a00 */
[----:B------:R-:W-:-:S02]  /*b62d0*/  IMAD.MOV.U32 R17, RZ, RZ, R4 ;  /* 0x000000ffff117224 */ /* 0x000fc400078e0004 */
[----:B------:R-:W-:Y:S01]  /*b62e0*/  IMAD.MOV.U32 R18, RZ, RZ, R5 ;  /* 0x000000ffff127224 */ /* 0x000fe200078e0005 */
[----:B--2---:R-:W-:Y:S01]  /*b62f0*/  HMMA.16816.F32.BF16 R20, R12, R6, R20 ;  /* 0x000000060c14723c */ /* 0x004fe20000041814 */
[----:B------:R-:W0:-:S15]  /*b6300*/  LDSM.16.M88.4 R4, [R3+UR4+0x12080] ;  /* 0x012080040304783b */ /* 0x000e1e0008000200 */
[----:B------:R-:W-:-:S07]  /*b6310*/  NOP ;  /* 0x0000000000007918 */ /* 0x000fce0000000000 */
[----:B------:R1:W-:Y:S04]  /*b6320*/  STL.64 [R1+0xe0], R20 ;  /* 0x0000e01401007387 */ /* 0x0003e80000100a00 */
[----:B------:R-:W-:Y:S04]  /*b6330*/  STL.64 [R1+0xe8], R22 ;  /* 0x0000e81601007387 */ /* 0x000fe80000100a00 */
[----:B0-----:R-:W-:Y:S01]  /*b6340*/  STL.64 [R1+0xb0], R4 ;  /* 0x0000b00401007387 */ /* 0x001fe20000100a00 */
[----:B-1----:R-:W-:-:S03]  /*b6350*/  IMAD.MOV.U32 R21, RZ, RZ, R4 ;  /* 0x000000ffff157224 */ /* 0x002fc600078e0004 */
[----:B------:R-:W-:Y:S01]  /*b6360*/  STL.64 [R1+0xb8], R6 ;  /* 0x0000b80601007387 */ /* 0x000fe20000100a00 */
[----:B------:R-:W-:-:S03]  /*b6370*/  IMAD.MOV.U32 R20, RZ, RZ, R5 ;  /* 0x000000ffff147224 */ /* 0x000fc600078e0005 */
[----:B------:R-:W0:Y:S04]  /*b6380*/  LDSM.16.M88.4 R4, [R3+UR4+0x13080] ;  /* 0x013080040304783b */ /* 0x000e280008000200 */
[----:B------:R-:W-:Y:S04]  /*b6390*/  STL [R1+0x63d4], R20 ;  /* 0x0063d41401007387 */ /* 0x000fe80000100800 */
[----:B------:R-:W-:Y:S04]  /*b63a0*/  STL [R1+0x63d0], R21 ;  /* 0x0063d01501007387 */ /* 0x000fe80000100800 */
[----:B0-----:R-:W-:Y:S01]  /*b63b0*/  STL.64 [R1+0xa0], R4 ;  /* 0x0000a00401007387 */ /* 0x001fe20000100a00 */
[----:B------:R-:W-:-:S03]  /*b63c0*/  IMAD.MOV.U32 R23, RZ, RZ, R4 ;  /* 0x000000ffff177224 */ /* 0x000fc600078e0004 */
        /* <DEDUP_REMOVED lines=18> */
[----:B0-----:R-:W-:Y:S04]  /*b64f0*/  STL.64 [R1+0x70], R4 ;  /* 0x0000700401007387 */ /* 0x001fe80000100a00 */
[----:B------:R-:W-:Y:S01]  /*b6500*/  STL.64 [R1+0x78], R6 ;  /* 0x0000780601007387 */ /* 0x000fe20000100a00 */
[----:B------:R-:W-:-:S03]  /*b6510*/  IMAD.MOV.U32 R21, RZ, RZ, R4 ;  /* 0x000000ffff157224 */ /* 0x000fc600078e0004 */
[----:B------:R-:W0:Y:S02]  /*b6520*/  LDSM.16.M88.4 R4, [R3+UR4+0x17080] ;  /* 0x017080040304783b */ /* 0x000e240008000200 */
[----:B0-----:R-:W-:Y:S02]  /*b6530*/  IMAD.MOV.U32 R23, RZ, RZ, R4 ;  /* 0x000000ffff177224 */ /* 0x001fe400078e0004 */
[----:B------:R-:W-:Y:S01]  /*b6540*/  STL.64 [R1+0x60], R4 ;  /* 0x0000600401007387 */ /* 0x000fe20000100a00 */
[----:B------:R-:W-:-:S03]  /*b6550*/  IMAD.MOV.U32 R20, RZ, RZ, R5 ;  /* 0x000000ffff147224 */ /* 0x000fc600078e0005 */
[----:B------:R0:W-:Y:S04]  /*b6560*/  STL.64 [R1+0x68], R6 ;  /* 0x0000680601007387 */ /* 0x0001e80000100a00 */
[----:B0-----:R-:W2:Y:S04]  /*b6570*/  LDL.LU.64 R6, [R1+0x6548] ;  /* 0x0065480001067983 */ /* 0x001ea80000300a00 */
[----:B------:R-:W3:Y:S04]  /*b6580*/  LDL.LU.64 R4, [R1+0x6540] ;  /* 0x0065400001047983 */ /* 0x000ee80000300a00 */
        /* <DEDUP_REMOVED lines=19> */
[----:B------:R0:W-:Y:S01]  /*b66c0*/  STL.64 [R1+0x8], R22 ;  /* 0x0000081601007387 */ /* 0x0001e20000100a00 */
[----:B------:R-:W-:-:S03]  /*b66d0*/  IMAD.MOV.U32 R28, RZ, RZ, R21 ;  /* 0x000000ffff1c7224 */ /* 0x000fc600078e0015 */
[----:B------:R-:W4:Y:S04]  /*b66e0*/  LDL.LU R20, [R1+0x1630] ;  /* 0x0016300001147983 */ /* 0x000f280000300800 */
[----:B------:R-:W4:Y:S04]  /*b66f0*/  LDL.LU R21, [R1+0x1634] ;  /* 0x0016340001157983 */ /* 0x000f280000300800 */
[----:B0-----:R-:W2:Y:S04]  /*b6700*/  LDL.LU R22, [R1+0x1638] ;  /* 0x0016380001167983 */ /* 0x001ea80000300800 */
[----:B------:R-:W2:Y:S04]  /*b6710*/  LDL.LU R23, [R1+0x163c] ;  /* 0x00163c0001177983 */ /* 0x000ea80000300800 */
[----:B--2---:R0:W-:Y:S04]  /*b6720*/  STL.64 [R1+0x6408], R22 ;  /* 0x0064081601007387 */ /* 0x0041e80000100a00 */
[----:B----4-:R-:W-:Y:S01]  /*b6730*/  STL.64 [R1+0x6400], R20 ;  /* 0x0064001401007387 */ /* 0x010fe20000100a00 */
[----:B0-----:R-:W-:Y:S01]  /*b6740*/  MOV R22, R24 ;  /* 0x0000001800167202 */ /* 0x001fe20000000f00 */
[----:B---3--:R-:W-:-:S02]  /*b6750*/  IMAD.MOV.U32 R23, RZ, RZ, R4 ;  /* 0x000000ffff177224 */ /* 0x008fc400078e0004 */
[----:B------:R-:W2:Y:S04]  /*b6760*/  LDL.LU R24, [R1+0x653c] ;  /* 0x00653c0001187983 */ /* 0x000ea80000300800 */
[----:B------:R-:W3:Y:S04]  /*b6770*/  LDL.LU R4, [R1+0x6538] ;  /* 0x0065380001047983 */ /* 0x000ee80000300800 */
[----:B------:R0:W-:Y:S02]  /*b6780*/  STL.64 [R1+0x6418], R22 ;  /* 0x0064181601007387 */ /* 0x0001e40000100a00 */
[----:B0-----:R-:W-:-:S02]  /*b6790*/  IMAD.MOV.U32 R22, RZ, RZ, R5 ;  /* 0x000000ffff167224 */ /* 0x001fc400078e0005 */
[----:B------:R-:W-:Y:S01]  /*b67a0*/  IMAD.MOV.U32 R23, RZ, RZ, R25 ;  /* 0x000000ffff177224 */ /* 0x000fe200078e0019 */
[----:B------:R-:W4:Y:S04]  /*b67b0*/  LDL.LU R5, [R1+0x6534] ;  /* 0x0065340001057983 */ /* 0x000f280000300800 */
[----:B------:R-:W4:Y:S04]  /*b67c0*/  LDL.LU R25, [R1+0x6530] ;  /* 0x0065300001197983 */ /* 0x000f280000300800 */
[----:B------:R0:W-:Y:S04]  /*b67d0*/  STL.64 [R1+0x6430], R22 ;  /* 0x0064301601007387 */ /* 0x0001e80000100a00 */
[----:B------:R1:W-:Y:S04]  /*b67e0*/  STL.64 [R1+0x63b8], R18 ;  /* 0x0063b81201007387 */ /* 0x0003e80000100a00 */
[----:B------:R1:W-:Y:S01]  /*b67f0*/  STL.64 [R1+0x63b0], R16 ;  /* 0x0063b01001007387 */ /* 0x0003e20000100a00 */
[----:B0-----:R-:W-:-:S02]  /*b6800*/  IMAD.MOV.U32 R22, RZ, RZ, R8 ;  /* 0x000000ffff167224 */ /* 0x001fc400078e0008 */
[----:B-1----:R-:W-:Y:S02]  /*b6810*/  IMAD.MOV.U32 R18, RZ, RZ, R10 ;  /* 0x000000ffff127224 */ /* 0x002fe400078e000a */
[----:B------:R-:W-:Y:S01]  /*b6820*/  IMAD.MOV.U32 R23, RZ, RZ, R9 ;  /* 0x000000ffff177224 */ /* 0x000fe200078e0009 */
[----:B------:R-:W4:Y:S01]  /*b6830*/  LDL.LU R10, [R1+0x652c] ;  /* 0x00652c00010a7983 */ /* 0x000f220000300800 */
[----:B------:R-:W-:-:S03]  /*b6840*/  IMAD.MOV.U32 R19, RZ, RZ, R11 ;  /* 0x000000ffff137224 */ /* 0x000fc600078e000b */
[----:B------:R-:W4:Y:S04]  /*b6850*/  LDL.LU R11, [R1+0x6528] ;  /* 0x00652800010b7983 */ /* 0x000f280000300800 */
[----:B------:R-:W4:Y:S04]  /*b6860*/  LDL.LU R8, [R1+0x6524] ;  /* 0x0065240001087983 */ /* 0x000f280000300800 */
[----:B------:R-:W4:Y:S04]  /*b6870*/  LDL.LU R9, [R1+0x6520] ;  /* 0x0065200001097983 */ /* 0x000f280000300800 */
[----:B------:R-:W-:Y:S04]  /*b6880*/  STL.64 [R1+0x6448], R22 ;  /* 0x0064481601007387 */ /* 0x000fe80000100a00 */
[----:B------:R0:W-:Y:S04]  /*b6890*/  STL.64 [R1+0x6410], R18 ;  /* 0x0064101201007387 */ /* 0x0001e80000100a00 */
[----:B------:R-:W2:Y:S04]  /*b68a0*/  LDL.LU R16, [R1+0x1640] ;  /* 0x0016400001107983 */ /* 0x000ea80000300800 */
[----:B------:R-:W2:Y:S04]  /*b68b0*/  LDL.LU R17, [R1+0x1644] ;  /* 0x0016440001117983 */ /* 0x000ea80000300800 */
[----:B0-----:R-:W3:Y:S04]  /*b68c0*/  LDL.LU R18, [R1+0x1648] ;  /* 0x0016480001127983 */ /* 0x001ee80000300800 */
        /* <DEDUP_REMOVED lines=24> */
[----:B------:R-:W-:Y:S01]  /*b6a50*/  IMAD.MOV.U32 R23, RZ, RZ, R5 ;  /* 0x000000ffff177224 */ /* 0x000fe200078e0005 */
[----:B------:R-:W4:Y:S04]  /*b6a60*/  LDL.LU R25, [R1+0x650c] ;  /* 0x00650c0001197983 */ /* 0x000f280000300800 */
[----:B------:R-:W4:Y:S04]  /*b6a70*/  LDL.LU R5, [R1+0x6508] ;  /* 0x0065080001057983 */ /* 0x000f280000300800 */
[----:B------:R-:W-:Y:S04]  /*b6a80*/  STL.64 [R1+0x6490], R22 ;  /* 0x0064901601007387 */ /* 0x000fe80000100a00 */
[----:B---3--:R-:W-:Y:S04]  /*b6a90*/  STL.64 [R1+0x6458], R18 ;  /* 0x0064581201007387 */ /* 0x008fe80000100a00 */
[----:B--2---:R0:W-:Y:S04]  /*b6aa0*/  STL.64 [R1+0x6450], R16 ;  /* 0x0064501001007387 */ /* 0x0041e80000100a00 */
[----:B0-----:R-:W2:Y:S04]  /*b6ab0*/  LDL.LU R16, [R1+0x1670] ;  /* 0x0016700001107983 */ /* 0x001ea80000300800 */
[----:B------:R-:W2:Y:S01]  /*b6ac0*/  LDL.LU R17, [R1+0x1674] ;  /* 0x0016740001117983 */ /* 0x000ea20000300800 */
[----:B------:R-:W-:Y:S01]  /*b6ad0*/  IMAD.MOV.U32 R22, RZ, RZ, R11 ;  /* 0x000000ffff167224 */ /* 0x000fe200078e000b */
[----:B------:R-:W-:Y:S01]  /*b6ae0*/  MOV R23, R10 ;  /* 0x0000000a00177202 */ /* 0x000fe20000000f00 */
[----:B------:R-:W-:-:S02]  /*b6af0*/  IMAD.MOV.U32 R18, RZ, RZ, R24 ;  /* 0x000000ffff127224 */ /* 0x000fc400078e0018 */
[----:B----4-:R-:W-:Y:S01]  /*b6b00*/  IMAD.MOV.U32 R19, RZ, RZ, R25 ;  /* 0x000000ffff137224 */ /* 0x010fe200078e0019 */
[----:B------:R-:W3:Y:S04]  /*b6b10*/  LDL.LU R24, [R1+0x6504] ;  /* 0x0065040001187983 */ /* 0x000ee80000300800 */
[----:B------:R-:W4:Y:S04]  /*b6b20*/  LDL.LU R25, [R1+0x6500] ;  /* 0x0065000001197983 */ /* 0x000f280000300800 */
[----:B------:R-:W-:Y:S04]  /*b6b30*/  STL.64 [R1+0x64a8], R22 ;  /* 0x0064a81601007387 */ /* 0x000fe80000100a00 */
[----:B------:R-:W-:Y:S04]  /*b6b40*/  STL.64 [R1+0x6470], R18 ;  /* 0x0064701201007387 */ /* 0x000fe80000100a00 */
[----:B--2---:R0:W-:Y:S04]  /*b6b50*/  STL.64 [R1+0x6468], R16 ;  /* 0x0064681001007387 */ /* 0x0041e80000100a00 */
[----:B0-----:R-:W2:Y:S04]  /*b6b60*/  LDL.LU R16, [R1+0x1680] ;  /* 0x0016800001107983 */ /* 0x001ea80000300800 */
[----:B------:R-:W2:Y:S04]  /*b6b70*/  LDL.LU R17, [R1+0x1684] ;  /* 0x0016840001117983 */ /* 0x000ea80000300800 */
[----:B------:R-:W3:Y:S04]  /*b6b80*/  LDL.LU R18, [R1+0x1688] ;  /* 0x0016880001127983 */ /* 0x000ee80000300800 */
[----:B------:R-:W3:Y:S01]  /*b6b90*/  LDL.LU R19, [R1+0x168c] ;  /* 0x00168c0001137983 */ /* 0x000ee20000300800 */
[----:B------:R-:W-:-:S02]  /*b6ba0*/  IMAD.MOV.U32 R22, RZ, RZ, R9 ;  /* 0x000000ffff167224 */ /* 0x000fc400078e0009 */
[----:B------:R-:W-:Y:S02]  /*b6bb0*/  IMAD.MOV.U32 R23, RZ, RZ, R8 ;  /* 0x000000ffff177224 */ /* 0x000fe400078e0008 */
[----:B------:R-:W-:Y:S04]  /*b6bc0*/  LDSM.16.MT88.4 R8, [R29+UR4+0xc080] ;  /* 0x00c080041d08783b */ /* 0x000fe80008004200 */
[----:B------:R0:W-:Y:S02]  /*b6bd0*/  STL.64 [R1+0x64c0], R22 ;  /* 0x0064c01601007387 */ /* 0x0001e40000100a00 */
[----:B0-----:R-:W-:Y:S02]  /*b6be0*/  IMAD.MOV.U32 R22, RZ, RZ, R7 ;  /* 0x000000ffff167224 */ /* 0x001fe400078e0007 */
[----:B------:R-:W-:-:S05]  /*b6bf0*/  IMAD.MOV.U32 R23, RZ, RZ, R6 ;  /* 0x000000ffff177224 */ /* 0x000fca00078e0006 */
[----:B------:R-:W-:Y:S04]  /*b6c00*/  STL.64 [R1+0x64d8], R22 ;  /* 0x0064d81601007387 */ /* 0x000fe80000100a00 */
[----:B---3--:R-:W-:Y:S04]  /*b6c10*/  STL.64 [R1+0x6488], R18 ;  /* 0x0064881201007387 */ /* 0x008fe80000100a00 */
[----:B--2---:R0:W-:Y:S04]  /*b6c20*/  STL.64 [R1+0x6480], R16 ;  /* 0x0064801001007387 */ /* 0x0041e80000100a00 */
[----:B0-----:R-:W2:Y:S04]  /*b6c30*/  LDL.LU R16, [R1+0x1690] ;  /* 0x0016900001107983 */ /* 0x001ea80000300800 */
[----:B------:R-:W2:Y:S01]  /*b6c40*/  LDL.LU R17, [R1+0x1694] ;  /* 0x0016940001117983 */ /* 0x000ea20000300800 */
[----:B----4-:R-:W-:-:S02]  /*b6c50*/  IMAD.MOV.U32 R18, RZ, RZ, R25 ;  /* 0x000000ffff127224 */ /* 0x010fc400078e0019 */
[----:B------:R-:W-:Y:S01]  /*b6c60*/  IMAD.MOV.U32 R19, RZ, RZ, R24 ;  /* 0x000000ffff137224 */ /* 0x000fe200078e0018 */
[----:B------:R-:W3:Y:S04]  /*b6c70*/  LDL.LU R25, [R1+0x64fc] ;  /* 0x0064fc0001197983 */ /* 0x000ee80000300800 */
[----:B------:R-:W4:Y:S04]  /*b6c80*/  LDL.LU R24, [R1+0x64f8] ;  /* 0x0064f80001187983 */ /* 0x000f280000300800 */
[----:B------:R-:W-:Y:S04]  /*b6c90*/  STL.64 [R1+0x64a0], R18 ;  /* 0x0064a01201007387 */ /* 0x000fe80000100a00 */
        /* <DEDUP_REMOVED lines=21> */
[----:B------:R-:W-:Y:S04]  /*b6df0*/  LDSM.16.M88.4 R4, [R3+UR4+0x1f080] ;  /* 0x01f080040304783b */ /* 0x000fe80008000200 */
[----:B---3--:R-:W-:Y:S04]  /*b6e00*/  STL.64 [R1+0x64e8], R18 ;  /* 0x0064e81201007387 */ /* 0x008fe80000100a00 */
[----:B--2---:R0:W-:Y:S04]  /*b6e10*/  STL.64 [R1+0x64e0], R16 ;  /* 0x0064e01001007387 */ /* 0x0041e80000100a00 */
[----:B0-----:R-:W2:Y:S04]  /*b6e20*/  LDL.LU R16, [R1+0x16d0] ;  /* 0x0016d00001107983 */ /* 0x001ea80000300800 */
[----:B------:R-:W2:Y:S01]  /*b6e30*/  LDL.LU R17, [R1+0x16d4] ;  /* 0x0016d40001117983 */ /* 0x000ea20000300800 */
[----:B----4-:R-:W-:-:S02]  /*b6e40*/  IMAD.MOV.U32 R18, RZ, RZ, R25 ;  /* 0x000000ffff127224 */ /* 0x010fc400078e0019 */
[----:B------:R-:W-:Y:S02]  /*b6e50*/  IMAD.MOV.U32 R19, RZ, RZ, R24 ;  /* 0x000000ffff137224 */ /* 0x000fe400078e0018 */
[----:B------:R-:W0:Y:S04]  /*b6e60*/  LDSM.16.M88.4 R24, [R3+UR4+0x1e080] ;  /* 0x01e080040318783b */ /* 0x000e280008000200 */
[----:B0-----:R-:W-:Y:S04]  /*b6e70*/  STL [R1+0x5084], R26 ;  /* 0x0050841a01007387 */ /* 0x001fe80000100800 */
[----:B------:R-:W-:Y:S04]  /*b6e80*/  STL [R1+0x5080], R27 ;  /* 0x0050801b01007387 */ /* 0x000fe80000100800 */
[----:B------:R0:W-:Y:S04]  /*b6e90*/  STL.64 [R1+0x6300], R24 ;  /* 0x0063001801007387 */ /* 0x0001e80000100a00 */
[----:B0-----:R-:W3:Y:S04]  /*b6ea0*/  LDL.LU R24, [R1+0x1620] ;  /* 0x0016200001187983 */ /* 0x001ee80000300800 */
[----:B------:R-:W3:Y:S04]  /*b6eb0*/  LDL.LU R25, [R1+0x1624] ;  /* 0x0016240001197983 */ /* 0x000ee80000300800 */
[----:B------:R-:W3:Y:S04]  /*b6ec0*/  LDL.LU R26, [R1+0x1628] ;  /* 0x00162800011a7983 */ /* 0x000ee80000300800 */
[----:B------:R-:W3:Y:S04]  /*b6ed0*/  LDL.LU R27, [R1+0x162c] ;  /* 0x00162c00011b7983 */ /* 0x000ee80000300800 */
[----:B------:R-:W-:Y:S04]  /*b6ee0*/  STL [R1+0x5220], R6 ;  /* 0x0052200601007387 */ /* 0x000fe80000100800 */
[----:B------:R-:W-:Y:S04]  /*b6ef0*/  STL [R1+0x5130], R7 ;  /* 0x0051300701007387 */ /* 0x000fe80000100800 */
[----:B------:R-:W-:Y:S04]  /*b6f00*/  STL.64 [R1+0x62a8], R10 ;  /* 0x0062a80a01007387 */ /* 0x000fe80000100a00 */
        /* <DEDUP_REMOVED lines=65> */
[----:B------:R-:W3:-:S15]  /*b7320*/  LDL.LU.64 R18, [R1+0x6410] ;  /* 0x0064100001127983 */ /* 0x000ede0000300a00 */
[----:B------:R-:W-:-:S06]  /*b7330*/  NOP ;  /* 0x0000000000007918 */ /* 0x000fcc0000000000 */
[----:B------:R-:W-:Y:S04]  /*b7340*/  STL.64 [R1+0x110], R20 ;  /* 0x0001101401007387 */ /* 0x000fe80000100a00 */
[----:B------:R0:W-:Y:S04]  /*b7350*/  STL.64 [R1+0x118], R22 ;  /* 0x0001181601007387 */ /* 0x0001e80000100a00 */
[----:B0-----:R-:W2:Y:S04]  /*b7360*/  LDL.LU.64 R22, [R1+0x6408] ;  /* 0x0064080001167983 */ /* 0x001ea80000300a00 */
[----:B------:R-:W2:Y:S01]  /*b7370*/  LDL.LU.64 R20, [R1+0x6400] ;  /* 0x0064000001147983 */ /* 0x000ea20000300a00 */
[----:B------:R-:W-:-:S02]  /*b7380*/  IMAD.MOV.U32 R10, RZ, RZ, R2 ;  /* 0x000000ffff0a7224 */ /* 0x000fc400078e0002 */
[----:B------:R-:W-:-:S07]  /*b7390*/  IMAD.MOV.U32 R11, RZ, RZ, R0 ;  /* 0x000000ffff0b7224 */ /* 0x000fce00078e0000 */
[----:B--2---:R-:W-:Y:S01]  /*b73a0*/  HMMA.16816.F32.BF16 R8, R12, R10, R20 ;  /* 0x0000000a0c08723c */ /* 0x004fe20000041814 */
[----:B------:R-:W2:Y:S04]  /*b73b0*/  LDL.LU.64 R22, [R1+0x63f8] ;  /* 0x0063f80001167983 */ /* 0x000ea80000300a00 */
[----:B------:R-:W4:-:S15]  /*b73c0*/  LDL.LU.64 R20, [R1+0x63f0] ;  /* 0x0063f00001147983 */ /* 0x000f1e0000300a00 */
[----:B------:R-:W-:-:S03]  /*b73d0*/  NOP ;  /* 0x0000000000007918 */ /* 0x000fc60000000000 */
[----:B------:R-:W-:Y:S04]  /*b73e0*/  STL.64 [R1+0x100], R8 ;  /* 0x0001000801007387 */ /* 0x000fe80000100a00 */
[----:B------:R3:W-:Y:S02]  /*b73f0*/  STL.64 [R1+0x108], R10 ;  /* 0x0001080a01007387 */ /* 0x0007e40000100a00 */
[----:B---3--:R-:W-:-:S15]  /*b7400*/  HMMA.16816.F32.BF16 R8, R12, R18, R24 ;  /* 0x000000120c08723c */ /* 0x008fde0000041818 */
[----:B------:R-:W-:-:S09]  /*b7410*/  NOP ;  /* 0x0000000000007918 */ /* 0x000fd20000000000 */
[----:B------:R-:W-:Y:S02]  /*b7420*/  IMAD.MOV.U32 R7, RZ, RZ, R8 ;  /* 0x000000ffff077224 */ /* 0x000fe400078e0008 */
[----:B------:R-:W-:Y:S01]  /*b7430*/  IMAD.MOV.U32 R3, RZ, RZ, R9 ;  /* 0x000000ffff037224 */ /* 0x000fe200078e0009 */
[----:B------:R-:W3:Y:S01]  /*b7440*/  LDL.LU R8, [R1+0x1060] ;  /* 0x0010600001087983 */ /* 0x000ee20000300800 */
[----:B------:R-:W-:-:S03]  /*b7450*/  MOV R2, R10 ;  /* 0x0000000a00027202 */ /* 0x000fc60000000f00 */
[----:B------:R-:W3:Y:S01]  /*b7460*/  LDL.LU R9, [R1+0x1064] ;  /* 0x0010640001097983 */ /* 0x000ee20000300800 */
[----:B------:R-:W-:-:S03]  /*b7470*/  IMAD.MOV.U32 R0, RZ, RZ, R11 ;  /* 0x000000ffff007224 */ /* 0x000fc600078e000b */
[----:B------:R-:W2:Y:S04]  /*b7480*/  LDL.LU R10, [R1+0x1068] ;  /* 0x00106800010a7983 */ /* 0x000ea80000300800 */
[----:B------:R-:W2:Y:S04]  /*b7490*/  LDL.LU R11, [R1+0x106c] ;  /* 0x00106c00010b7983 */ /* 0x000ea80000300800 */
[----:B--2---:R-:W-:Y:S04]  /*b74a0*/  STL.64 [R1+0x6310], R10 ;  /* 0x0063100a01007387 */ /* 0x004fe80000100a00 */
[----:B---3--:R0:W-:Y:S02]  /*b74b0*/  STL.64 [R1+0x6308], R8 ;  /* 0x0063080801007387 */ /* 0x0081e40000100a00 */
[----:B0-----:R-:W-:-:S02]  /*b74c0*/  IMAD.MOV.U32 R8, RZ, RZ, R23 ;  /* 0x000000ffff087224 */ /* 0x001fc400078e0017 */
[----:B----4-:R-:W-:Y:S01]  /*b74d0*/  IMAD.MOV.U32 R9, RZ, RZ, R20 ;  /* 0x000000ffff097224 */ /* 0x010fe200078e0014 */
[----:B------:R-:W2:Y:S04]  /*b74e0*/  LDL.LU R23, [R1+0x63e8] ;  /* 0x0063e80001177983 */ /* 0x000ea80000300800 */
[----:B------:R-:W3:Y:S04]  /*b74f0*/  LDL.LU R20, [R1+0x63e4] ;  /* 0x0063e40001147983 */ /* 0x000ee80000300800 */
[----:B------:R0:W-:Y:S02]  /*b7500*/  STL.64 [R1+0x6320], R8 ;  /* 0x0063200801007387 */ /* 0x0001e40000100a00 */
[----:B0-----:R-:W-:-:S02]  /*b7510*/  IMAD.MOV.U32 R8, RZ, RZ, R21 ;  /* 0x000000ffff087224 */ /* 0x001fc400078e0015 */
[----:B------:R-:W4:Y:S04]  /*b7520*/  LDL.LU R21, [R1+0x63e0] ;  /* 0x0063e00001157983 */ /* 0x000f280000300800 */
[----:B------:R-:W3:Y:S01]  /*b7530*/  LDL R9, [R1+0x74] ;  /* 0x0000740001097983 */ /* 0x000ee20000100800 */
[----:B------:R-:W-:Y:S02]  /*b7540*/  IMAD.MOV.U32 R24, RZ, RZ, R22 ;  /* 0x000000ffff187224 */ /* 0x000fe400078e0016 */
[----:B--2---:R-:W-:Y:S01]  /*b7550*/  IMAD.MOV.U32 R25, RZ, RZ, R23 ;  /* 0x000000ffff197224 */ /* 0x004fe200078e0017 */
[----:B---3--:R0:W-:Y:S04]  /*b7560*/  STL.64 [R1+0x6338], R8 ;  /* 0x0063380801007387 */ /* 0x0081e80000100a00 */
[----:B------:R-:W2:Y:S04]  /*b7570*/  LDL.LU R22, [R1+0x63dc] ;  /* 0x0063dc0001167983 */ /* 0x000ea80000300800 */
[----:B------:R-:W3:Y:S04]  /*b7580*/  LDL.LU R23, [R1+0x63d8] ;  /* 0x0063d80001177983 */ /* 0x000ee80000300800 */
[----:B------:R1:W-:Y:S01]  /*b7590*/  STL.64 [R1+0x6340], R24 ;  /* 0x0063401801007387 */ /* 0x0003e20000100a00 */
[----:B0-----:R-:W-:-:S02]  /*b75a0*/  IMAD.MOV.U32 R8, RZ, RZ, R20 ;  /* 0x000000ffff087224 */ /* 0x001fc400078e0014 */
[----:B----4-:R-:W-:Y:S01]  /*b75b0*/  IMAD.MOV.U32 R9, RZ, RZ, R21 ;  /* 0x000000ffff097224 */ /* 0x010fe200078e0015 */
[----:B------:R-:W4:Y:S04]  /*b75c0*/  LDL.LU R20, [R1+0x63d4] ;  /* 0x0063d40001147983 */ /* 0x000f280000300800 */
[----:B------:R-:W4:Y:S04]  /*b75d0*/  LDL.LU R21, [R1+0x63d0] ;  /* 0x0063d00001157983 */ /* 0x000f280000300800 */
[----:B------:R2:W-:Y:S04]  /*b75e0*/  STL.64 [R1+0x6348], R8 ;  /* 0x0063480801007387 */ /* 0x0005e80000100a00 */
[----:B-1----:R-:W4:Y:S04]  /*b75f0*/  LDL.LU R24, [R1+0x10a0] ;  /* 0x0010a00001187983 */ /* 0x002f280000300800 */
[----:B------:R-:W4:Y:S04]  /*b7600*/  LDL.LU R25, [R1+0x10a4] ;  /* 0x0010a40001197983 */ /* 0x000f280000300800 */
[----:B------:R-:W4:Y:S04]  /*b7610*/  LDL.LU R26, [R1+0x10a8] ;  /* 0x0010a800011a7983 */ /* 0x000f280000300800 */
[----:B------:R-:W4:Y:S01]  /*b7620*/  LDL.LU R27, [R1+0x10ac] ;  /* 0x0010ac00011b7983 */ /* 0x000f220000300800 */
[----:B--2---:R-:W-:-:S02]  /*b7630*/  IMAD.MOV.U32 R9, RZ, RZ, R22 ;  /* 0x000000ffff097224 */ /* 0x004fc400078e0016 */
[----:B---3--:R-:W-:Y:S01]  /*b7640*/  IMAD.MOV.U32 R8, RZ, RZ, R23 ;  /* 0x000000ffff087224 */ /* 0x008fe200078e0017 */
[----:B----4-:R-:W-:Y:S04]  /*b7650*/  STL.64 [R1+0x6358], R26 ;  /* 0x0063581a01007387 */ /* 0x010fe80000100a00 */
[----:B------:R0:W-:Y:S04]  /*b7660*/  STL.64 [R1+0x6350], R24 ;  /* 0x0063501801007387 */ /* 0x0001e80000100a00 */
        /* <DEDUP_REMOVED lines=9> */
[----:B------:R-:W4:Y:S04]  /*b7700*/  LDL.LU R18, [R1+0x1038] ;  /* 0x0010380001127983 */ /* 0x000f280000300800 */
[----:B------:R-:W4:Y:S01]  /*b7710*/  LDL.LU R19, [R1+0x103c] ;  /* 0x00103c0001137983 */ /* 0x000f220000300800 */
[----:B-1----:R-:W-:-:S02]  /*b7720*/  IMAD.MOV.U32 R8, RZ, RZ, R21 ;  /* 0x000000ffff087224 */ /* 0x002fc400078e0015 */
        /* <DEDUP_REMOVED lines=12> */
[----:B---3--:R-:W-:-:S02]  /*b77f0*/  IMAD.MOV.U32 R8, RZ, RZ, R20 ;  /* 0x000000ffff087224 */ /* 0x008fc400078e0014 */
        /* <DEDUP_REMOVED lines=8> */
[----:B----4-:R0:W-:Y:S01]  /*b7880*/  STL.64 [R1+0x6390], R24 ;  /* 0x0063901801007387 */ /* 0x0101e20000100a00 */
[----:B---3--:R-:W-:-:S03]  /*b7890*/  IMAD.MOV.U32 R6, RZ, RZ, R21 ;  /* 0x000000ffff067224 */ /* 0x008fc600078e0015 */
[----:B0-----:R-:W2:Y:S04]  /*b78a0*/  LDL.LU R24, [R1+0x1020] ;  /* 0x0010200001187983 */ /* 0x001ea80000300800 */
[----:B------:R-:W2:Y:S04]  /*b78b0*/  LDL.LU R25, [R1+0x1024] ;  /* 0x0010240001197983 */ /* 0x000ea80000300800 */
[----:B------:R-:W2:Y:S04]  /*b78c0*/  LDL.LU R26, [R1+0x1028] ;  /* 0x00102800011a7983 */ /* 0x000ea80000300800 */
[----:B------:R-:W2:Y:S04]  /*b78d0*/  LDL.LU R27, [R1+0x102c] ;  /* 0x00102c00011b7983 */ /* 0x000ea80000300800 */
[----:B------:R-:W-:Y:S04]  /*b78e0*/  STL [R1+0x5250], R0 ;  /* 0x0052500001007387 */ /* 0x000fe80000100800 */
[----:B------:R-:W-:Y:S04]  /*b78f0*/  STL [R1+0x524c], R2 ;  /* 0x00524c0201007387 */ /* 0x000fe80000100800 */
[----:B------:R-:W-:Y:S04]  /*b7900*/  STL [R1+0x5248], R3 ;  /* 0x0052480301007387 */ /* 0x000fe80000100800 */
[----:B------:R0:W-:Y:S04]  /*b7910*/  STL [R1+0x5224], R7 ;  /* 0x0052240701007387 */ /* 0x0001e80000100800 */
[----:B------:R1:W-:Y:S01]  /*b7920*/  STL.64 [R1+0x62b0], R4 ;  /* 0x0062b00401007387 */ /* 0x0003e20000100a00 */
[----:B0-----:R-:W-:-:S02]  /*b7930*/  IMAD.MOV.U32 R7, RZ, RZ, R20 ;  /* 0x000000ffff077224 */ /* 0x001fc400078e0014 */
[----:B------:R-:W-:Y:S01]  /*b7940*/  HMMA.16816.F32.BF16 R20, R12, R22, R16 ;  /* 0x000000160c14723c */ /* 0x000fe20000041810 */
[----:B-1----:R-:W3:Y:S04]  /*b7950*/  LDL.LU R4, [R1+0x1090] ;  /* 0x0010900001047983 */ /* 0x002ee80000300800 */
[----:B------:R-:W3:Y:S04]  /*b7960*/  LDL.LU R5, [R1+0x1094] ;  /* 0x0010940001057983 */ /* 0x000ee80000300800 */
[----:B------:R-:W4:Y:S04]  /*b7970*/  LDL.LU.64 R18, [R1+0x63b8] ;  /* 0x0063b80001127983 */ /* 0x000f280000300a00 */
[----:B------:R-:W2:Y:S01]  /*b7980*/  LDL.LU.64 R16, [R1+0x63b0] ;  /* 0x0063b00001107983 */ /* 0x000ea20000300a00 */
[----:B----4-:R-:W-:Y:S01]  /*b7990*/  IMAD.MOV.U32 R13, RZ, RZ, R18 ;  /* 0x000000ffff0d7224 */ /* 0x010fe200078e0012 */
[----:B--2---:R-:W-:-:S02]  /*b79a0*/  MOV R12, R17 ;  /* 0x00000011000c7202 */ /* 0x004fc40000000f00 */
[----:B------:R-:W2:Y:S04]  /*b79b0*/  LDL.LU R17, [R1+0x63ac] ;  /* 0x0063ac0001117983 */ /* 0x000ea80000300800 */
[----:B------:R-:W2:Y:S04]  /*b79c0*/  LDL.LU R18, [R1+0x63a8] ;  /* 0x0063a80001127983 */ /* 0x000ea80000300800 */
[----:B------:R-:W-:Y:S04]  /*b79d0*/  STL.64 [R1+0x50d0], R22 ;  /* 0x0050d01601007387 */ /* 0x000fe80000100a00 */
[----:B------:R0:W-:Y:S02]  /*b79e0*/  STL.64 [R1+0x50c8], R20 ;  /* 0x0050c81401007387 */ /* 0x0001e40000100a00 */
[----:B0-----:R-:W-:-:S02]  /*b79f0*/  IMAD.MOV.U32 R20, RZ, RZ, R19 ;  /* 0x000000ffff147224 */ /* 0x001fc400078e0013 */
[----:B------:R-:W2:Y:S01]  /*b7a00*/  LDL.LU R19, [R1+0x63a4] ;  /* 0x0063a40001137983 */ /* 0x000ea20000300800 */
[----:B------:R-:W-:-:S03]  /*b7a10*/  IMAD.MOV.U32 R21, RZ, RZ, R28 ;  /* 0x000000ffff157224 */ /* 0x000fc600078e001c */
[----:B------:R-:W4:Y:S04]  /*b7a20*/  LDL.LU R28, [R1+0x63a0] ;  /* 0x0063a000011c7983 */ /* 0x000f280000300800 */
        /* <DEDUP_REMOVED lines=16> */
[----:B0-----:R-:W4:Y:S04]  /*b7b30*/  LDL.LU.64 R10, [R1+0x6388] ;  /* 0x00638800010a7983 */ /* 0x001f280000300a00 */
[----:B------:R-:W4:Y:S02]  /*b7b40*/  LDL.LU.64 R8, [R1+0x6380] ;  /* 0x0063800001087983 */ /* 0x000f240000300a00 */
[----:B----4-:R-:W-:Y:S02]  /*b7b50*/  HMMA.16816.F32.BF16 R12, R16, R12, R8 ;  /* 0x0000000c100c723c */ /* 0x010fe40000041808 */
[----:B------:R-:W3:-:S15]  /*b7b60*/  LDL.LU.64 R8, [R1+0x6378] ;  /* 0x0063780001087983 */ /* 0x000ede0000300a00 */
[----:B------:R-:W-:-:S06]  /*b7b70*/  NOP ;  /* 0x0000000000007918 */ /* 0x000fcc0000000000 */
[----:B------:R-:W-:Y:S04]  /*b7b80*/  STL.64 [R1+0x580], R12 ;  /* 0x0005800c01007387 */ /* 0x000fe80000100a00 */
[----:B------:R-:W-:Y:S04]  /*b7b90*/  STL.64 [R1+0x588], R14 ;  /* 0x0005880e01007387 */ /* 0x000fe80000100a00 */
[----:B------:R-:W0:Y:S04]  /*b7ba0*/  LDSM.16.MT88.4 R12, [R29+UR4+0xc100] ;  /* 0x00c100041d0c783b */ /* 0x000e280008004200 */
[----:B0-----:R-:W-:Y:S04]  /*b7bb0*/  STL.64 [R1+0x6180], R14 ;  /* 0x0061800e01007387 */ /* 0x001fe80000100a00 */
[----:B------:R0:W-:Y:S04]  /*b7bc0*/  STL.64 [R1+0x6178], R12 ;  /* 0x0061780c01007387 */ /* 0x0001e80000100a00 */
[----:B0-----:R-:W4:Y:S01]  /*b7bd0*/  LDL.64 R12, [R1+0x10] ;  /* 0x00001000010c7983 */ /* 0x001f220000100a00 */
[C---:B---3--:R-:W-:Y:S03]  /*b7be0*/  HMMA.16816.F32.BF16 R8, R16.reuse, R8, R24 ;  /* 0x000000081008723c */ /* 0x048fe60000041818 */
[----:B----4-:R0:W-:Y:S04]  /*b7bf0*/  STL.64 [R1+0x62e8], R12 ;  /* 0x0062e80c01007387 */ /* 0x0101e80000100a00 */
[----:B0-----:R-:W3:Y:S04]  /*b7c00*/  LDL.64 R12, [R1+0x50] ;  /* 0x00005000010c7983 */ /* 0x001ee80000100a00 */
[----:B------:R-:W4:Y:S04]  /*b7c10*/  LDL.LU.64 R26, [R1+0x6370] ;  /* 0x00637000011a7983 */ /* 0x000f280000300a00 */
[----:B------:R-:W4:Y:S08]  /*b7c20*/  LDL.LU.64 R24, [R1+0x6368] ;  /* 0x0063680001187983 */ /* 0x000f300000300a00 */
        /* <DEDUP_REMOVED lines=11> */
[----:B------:R-:W4:-:S15]  /*b7ce0*/  LDL.LU.64 R24, [R1+0x6340] ;  /* 0x0063400001187983 */ /* 0x000f1e0000300a00 */
[----:B------:R-:W-:-:S06]  /*b7cf0*/  NOP ;  /* 0x0000000000007918 */ /* 0x000fcc0000000000 */
[----:B------:R0:W-:Y:S04]  /*b7d00*/  STL.64 [R1+0x10a0], R8 ;  /* 0x0010a00801007387 */ /* 0x0001e80000100a00 */
[----:B------:R2:W-:Y:S04]  /*b7d10*/  STL [R1+0x10a8], R10 ;  /* 0x0010a80a01007387 */ /* 0x0005e80000100800 */
[----:B0-----:R-:W2:Y:S01]  /*b7d20*/  LDL.LU.64 R8, [R1+0x6338] ;  /* 0x0063380001087983 */ /* 0x001ea20000300a00 */
[----:B------:R-:W-:-:S05]  /*b7d30*/  IMAD.MOV.U32 R29, RZ, RZ, R11 ;  /* 0x000000ffff1d7224 */ /* 0x000fca00078e000b */
[----:B------:R-:W-:Y:S01]  /*b7d40*/  STL [R1+0x50c0], R29 ;  /* 0x0050c01d01007387 */ /* 0x000fe20000100800 */
[C---:B----4-:R-:W-:Y:S03]  /*b7d50*/  HMMA.16816.F32.BF16 R24, R16.reuse, R24, R4 ;  /* 0x000000181018723c */ /* 0x050fe60000041804 */
[----:B------:R-:W4:Y:S03]  /*b7d60*/  LDL R4, [R1+0x40] ;  /* 0x0000400001047983 */ /* 0x000f260000100800 */
[----:B--2---:R-:W-:-:S15]  /*b7d70*/  HMMA.16816.F32.BF16 R8, R16, R8, R20 ;  /* 0x000000081008723c */ /* 0x004fde0000041814 */
[----:B------:R-:W-:-:S02]  /*b7d80*/  NOP ;  /* 0x0000000000007918 */ /* 0x000fc40000000000 */
[----:B------:R0:W-:Y:S04]  /*b7d90*/  STL.64 [R1+0x1090], R24 ;  /* 0x0010901801007387 */ /* 0x0001e80000100a00 */
[----:B------:R1:W-:Y:S04]  /*b7da0*/  STL.64 [R1+0x1098], R26 ;  /* 0x0010981a01007387 */ /* 0x0003e80000100a00 */
[----:B------:R-:W4:Y:S04]  /*b7db0*/  LDL R5, [R1+0x44] ;  /* 0x0000440001057983 */ /* 0x000f280000100800 */
[----:B0-----:R-:W4:Y:S04]  /*b7dc0*/  LDL.LU R24, [R1+0x1050] ;  /* 0x0010500001187983 */ /* 0x001f280000300800 */
[----:B------:R-:W4:Y:S04]  /*b7dd0*/  LDL.LU R25, [R1+0x1054] ;  /* 0x0010540001197983 */ /* 0x000f280000300800 */
[----:B-1----:R-:W4:Y:S04]  /*b7de0*/  LDL.LU R26, [R1+0x1058] ;  /* 0x00105800011a7983 */ /* 0x002f280000300800 */
[----:B------:R-:W2:Y:S04]  /*b7df0*/  LDL.LU.64 R22, [R1+0x6330] ;  /* 0x0063300001167983 */ /* 0x000ea80000300a00 */
[----:B------:R-:W2:Y:S04]  /*b7e00*/  LDL.LU.64 R20, [R1+0x6328] ;  /* 0x0063280001147983 */ /* 0x000ea80000300a00 */
[----:B------:R0:W-:Y:S04]  /*b7e10*/  STL.64 [R1+0x1080], R8 ;  /* 0x0010800801007387 */ /* 0x0001e80000100a00 */
[----:B------:R2:W-:Y:S04]  /*b7e20*/  STL [R1+0x1088], R10 ;  /* 0x0010880a01007387 */ /* 0x0005e80000100800 */
[----:B0-----:R-:W2:Y:S01]  /*b7e30*/  LDL.LU.64 R8, [R1+0x6320] ;  /* 0x0063200001087983 */ /* 0x001ea20000300a00 */
[----:B------:R-:W-:-:S05]  /*b7e40*/  IMAD.MOV.U32 R29, RZ, RZ, R11 ;  /* 0x000000ffff1d7224 */ /* 0x000fca00078e000b */
        /* <DEDUP_REMOVED lines=8> */
[----:B---3--:R-:W-:Y:S01]  /*b7ed0*/  IMAD.MOV.U32 R22, RZ, RZ, R13 ;  /* 0x000000ffff167224 */ /* 0x008fe200078e000d */
[----:B----4-:R-:W-:-:S15]  /*b7ee0*/  HMMA.16816.F32.BF16 R8, R16, R12, R8 ;  /* 0x0000000c1008723c */ /* 0x010fde0000041808 */
[----:B------:R-:W-:-:S08]  /*b7ef0*/  NOP ;  /* 0x0000000000007918 */ /* 0x000fd00000000000 */
[----:B------:R0:W-:Y:S04]  /*b7f00*/  STL.64 [R1+0x1060], R8 ;  /* 0x0010600801007387 */ /* 0x0001e80000100a00 */
[----:B0-----:R-:W3:Y:S04]  /*b7f10*/  LDL.64 R8, [R1+0x30] ;  /* 0x0000300001087983 */ /* 0x001ee80000100a00 */
[----:B------:R-:W4:Y:S04]  /*b7f20*/  LDL.LU R12, [R1+0x1610] ;  /* 0x00161000010c7983 */ /* 0x000f280000300800 */
[----:B------:R-:W4:Y:S04]  /*b7f30*/  LDL.LU R13, [R1+0x1614] ;  /* 0x00161400010d7983 */ /* 0x000f280000300800 */
[----:B------:R-:W2:Y:S04]  /*b7f40*/  LDL.LU R14, [R1+0x1618] ;  /* 0x00161800010e7983 */ /* 0x000ea80000300800 */
[----:B------:R-:W2:Y:S01]  /*b7f50*/  LDL.LU R15, [R1+0x161c] ;  /* 0x00161c00010f7983 */ /* 0x000ea20000300800 */
[----:B------:R-:W-:-:S03]  /*b7f60*/  IMAD.MOV.U32 R27, RZ, RZ, R28 ;  /* 0x000000ffff1b7224 */ /* 0x000fc600078e001c */
[----:B--2---:R-:W-:Y:S04]  /*b7f70*/  STL.64 [R1+0x62f8], R14 ;  /* 0x0062f80e01007387 */ /* 0x004fe80000100a00 */
[----:B----4-:R0:W-:Y:S04]  /*b7f80*/  STL.64 [R1+0x62f0], R12 ;  /* 0x0062f00c01007387 */ /* 0x0101e80000100a00 */
[----:B0-----:R-:W3:Y:S04]  /*b7f90*/  LDL.LU R12, [R1+0x1040] ;  /* 0x00104000010c7983 */ /* 0x001ee80000300800 */
[----:B------:R-:W3:Y:S04]  /*b7fa0*/  LDL.LU R13, [R1+0x1044] ;  /* 0x00104400010d7983 */ /* 0x000ee80000300800 */
[----:B------:R-:W3:Y:S04]  /*b7fb0*/  LDL.LU R14, [R1+0x1048] ;  /* 0x00104800010e7983 */ /* 0x000ee80000300800 */
[----:B------:R-:W3:Y:S04]  /*b7fc0*/  LDL.LU R15, [R1+0x104c] ;  /* 0x00104c00010f7983 */ /* 0x000ee80000300800 */
[----:B------:R-:W-:Y:S04]  /*b7fd0*/  STL [R1+0x62d0], R22 ;  /* 0x0062d01601007387 */ /* 0x000fe80000100800 */
[----:B------:R0:W-:Y:S04]  /*b7fe0*/  STL.64 [R1+0x62c8], R20 ;  /* 0x0062c81401007387 */ /* 0x0001e80000100a00 */
[----:B0-----:R-:W2:Y:S04]  /*b7ff0*/  LDL.LU R20, [R1+0x1600] ;  /* 0x0016000001147983 */ /* 0x001ea80000300800 */
[----:B------:R-:W2:Y:S04]  /*b8000*/  LDL.LU R21, [R1+0x1604] ;  /* 0x0016040001157983 */ /* 0x000ea80000300800 */
[----:B------:R-:W4:Y:S04]  /*b8010*/  LDL.LU R22, [R1+0x1608] ;  /* 0x0016080001167983 */ /* 0x000f280000300800 */
[----:B------:R-:W4:Y:S01]  /*b8020*/  LDL.LU R23, [R1+0x160c] ;  /* 0x00160c0001177983 */ /* 0x000f220000300800 */
[----:B------:R-:W-:Y:S01]  /*b8030*/  HMMA.16816.F32.BF16 R4, R16, R4, R24 ;  /* 0x000000041004723c */ /* 0x000fe20000041818 */
[----:B------:R-:W-:-:S02]  /*b8040*/  IMAD.MOV.U32 R28, RZ, RZ, R11 ;  /* 0x000000ffff1c7224 */ /* 0x000fc400078e000b */
[----:B------:R-:W-:-:S15]  /*b8050*/  IMAD.MOV.U32 R29, RZ, RZ, R10 ;  /* 0x000000ffff1d7224 */ /* 0x000fde00078e000a */
[----:B------:R-:W-:-:S06]  /*b8060*/  NOP ;  /* 0x0000000000007918 */ /* 0x000fcc0000000000 */
[----:B------:R-:W-:Y:S02]  /*b8070*/  IMAD.MOV.U32 R26, RZ, RZ, R5 ;  /* 0x000000ffff1a7224 */ /* 0x000fe400078e0005 */
[----:B------:R-:W-:Y:S01]  /*b8080*/  IMAD.MOV.U32 R27, RZ, RZ, R6 ;  /* 0x000000ffff1b7224 */ /* 0x000fe200078e0006 */
[----:B----4-:R-:W-:Y:S04]  /*b8090*/  STL.64 [R1+0x62e0], R22 ;  /* 0x0062e01601007387 */ /* 0x010fe80000100a00 */
[----:B--2---:R0:W-:Y:S04]  /*b80a0*/  STL.64 [R1+0x62d8], R20 ;  /* 0x0062d81401007387 */ /* 0x0041e80000100a00 */
[----:B0-----:R-:W2:Y:S04]  /*b80b0*/  LDL.64 R20, [R1+0x20] ;  /* 0x0000200001147983 */ /* 0x001ea80000100a00 */
[----:B------:R-:W-:Y:S04]  /*b80c0*/  STL [R1+0x5258], R28 ;  /* 0x0052581c01007387 */ /* 0x000fe80000100800 */
[----:B------:R-:W-:Y:S04]  /*b80d0*/  STL [R1+0x5254], R29 ;  /* 0x0052541d01007387 */ /* 0x000fe80000100800 */
[----:B------:R-:W4:Y:S04]  /*b80e0*/  LDL.LU.64 R24, [R1+0x6300] ;  /* 0x0063000001187983 */ /* 0x000f280000300a00 */
[----:B------:R0:W-:Y:S04]  /*b80f0*/  STL [R1+0x1050], R4 ;  /* 0x0010500401007387 */ /* 0x0001e80000100800 */
[----:B------:R1:W-:Y:S04]  /*b8100*/  STL [R1+0x105c], R7 ;  /* 0x00105c0701007387 */ /* 0x0003e80000100800 */
[----:B0-----:R-:W2:Y:S04]  /*b8110*/  LDL.LU R4, [R1+0x15e0] ;  /* 0x0015e00001047983 */ /* 0x001ea80000300800 */
[----:B------:R-:W2:Y:S04]  /*b8120*/  LDL.LU R5, [R1+0x15e4] ;  /* 0x0015e40001057983 */ /* 0x000ea80000300800 */
[----:B------:R-:W4:Y:S04]  /*b8130*/  LDL.LU R6, [R1+0x15e8] ;  /* 0x0015e80001067983 */ /* 0x000f280000300800 */
[----:B-1----:R-:W4:Y:S01]  /*b8140*/  LDL.LU R7, [R1+0x15ec] ;  /* 0x0015ec0001077983 */ /* 0x002f220000300800 */
[----:B---3--:R-:W-:Y:S03]  /*b8150*/  HMMA.16816.F32.BF16 R12, R16, R8, R12 ;  /* 0x00000008100c723c */ /* 0x008fe6000004180c */
        /* <DEDUP_REMOVED lines=8> */
[----:B------:R-:W-:Y:S04]  /*b81e0*/  STL.64 [R1+0x1040], R12 ;  /* 0x0010400c01007387 */ /* 0x000fe80000100a00 */
[----:B------:R0:W-:Y:S04]  /*b81f0*/  STL.64 [R1+0x1048], R14 ;  /* 0x0010480e01007387 */ /* 0x0001e80000100a00 */
[----:B0-----:R-:W3:Y:S04]  /*b8200*/  LDL.LU.64 R14, [R1+0x62f8] ;  /* 0x0062f800010e7983 */ /* 0x001ee80000300a00 */
[----:B------:R-:W3:Y:S01]  /*b8210*/  LDL.LU.64 R12, [R1+0x62f0] ;  /* 0x0062f000010c7983 */ /* 0x000ee20000300a00 */
[----:B------:R-:W-:-:S02]  /*b8220*/  IMAD.MOV.U32 R27, RZ, RZ, R8 ;  /* 0x000000ffff1b7224 */ /* 0x000fc400078e0008 */
[----:B------:R-:W-:Y:S01]  /*b8230*/  IMAD.MOV.U32 R3, RZ, RZ, R9 ;  /* 0x000000ffff037224 */ /* 0x000fe200078e0009 */
[----:B------:R-:W4:Y:S04]  /*b8240*/  LDL.LU R8, [R1+0xf30] ;  /* 0x000f300001087983 */ /* 0x000f280000300800 */
[----:B------:R-:W4:Y:S04]  /*b8250*/  LDL.LU R9, [R1+0xf34] ;  /* 0x000f340001097983 */ /* 0x000f280000300800 */
[----:B------:R-:W4:Y:S04]  /*b8260*/  LDL.LU R10, [R1+0xf38] ;  /* 0x000f3800010a7983 */ /* 0x000f280000300800 */
[----:B------:R-:W4:Y:S01]  /*b8270*/  LDL.LU R11, [R1+0xf3c] ;  /* 0x000f3c00010b7983 */ /* 0x000f220000300800 */
        /* <DEDUP_REMOVED lines=11> */
[----:B------:R-:W-:Y:S04]  /*b8330*/  STL.64 [R1+0x1020], R20 ;  /* 0x0010201401007387 */ /* 0x000fe80000100a00 */
[----:B------:R0:W-:Y:S04]  /*b8340*/  STL.64 [R1+0x1028], R22 ;  /* 0x0010281601007387 */ /* 0x0001e80000100a00 */
[----:B0-----:R-:W3:Y:S04]  /*b8350*/  LDL.LU R22, [R1+0x62d0] ;  /* 0x0062d00001167983 */ /* 0x001ee80000300800 */
[----:B------:R-:W2:Y:S04]  /*b8360*/  LDL.LU.64 R20, [R1+0x62c8] ;  /* 0x0062c80001147983 */ /* 0x000ea80000300a00 */
[----:B------:R0:W-:Y:S04]  /*b8370*/  STL.64 [R1+0x61a0], R12 ;  /* 0x0061a00c01007387 */ /* 0x0001e80000100a00 */
[----:B------:R1:W-:Y:S04]  /*b8380*/  STL.64 [R1+0x6278], R14 ;  /* 0x0062780e01007387 */ /* 0x0003e80000100a00 */
[----:B0-----:R-:W4:Y:S04]  /*b8390*/  LDL.LU R12, [R1+0xf10] ;  /* 0x000f1000010c7983 */ /* 0x001f280000300800 */
[----:B------:R-:W4:Y:S04]  /*b83a0*/  LDL.LU R13, [R1+0xf14] ;  /* 0x000f1400010d7983 */ /* 0x000f280000300800 */
[----:B-1----:R-:W3:Y:S04]  /*b83b0*/  LDL.LU R14, [R1+0xf18] ;  /* 0x000f1800010e7983 */ /* 0x002ee80000300800 */
[----:B------:R-:W3:Y:S01]  /*b83c0*/  LDL.LU R15, [R1+0xf1c] ;  /* 0x000f1c00010f7983 */ /* 0x000ee20000300800 */
[----:B--2---:R-:W-:Y:S03]  /*b83d0*/  HMMA.16816.F32.BF16 R4, R16, R20, R4 ;  /* 0x000000141004723c */ /* 0x004fe60000041804 */
[----:B---3--:R-:W-:Y:S04]  /*b83e0*/  STL.64 [R1+0x6288], R14 ;  /* 0x0062880e01007387 */ /* 0x008fe80000100a00 */
[----:B----4-:R0:W-:Y:S04]  /*b83f0*/  STL.64 [R1+0x6280], R12 ;  /* 0x0062800c01007387 */ /* 0x0101e80000100a00 */
[----:B0-----:R-:W2:-:S12]  /*b8400*/  LDL.64 R12, [R1+0xd0] ;  /* 0x0000d000010c7983 */ /* 0x001e980000100a00 */
[----:B------:R-:W-:Y:S04]  /*b8410*/  STL.64 [R1+0x1010], R4 ;  /* 0x0010100401007387 */ /* 0x000fe80000100a00 */
[----:B------:R0:W-:Y:S04]  /*b8420*/  STL.64 [R1+0x1018], R6 ;  /* 0x0010180601007387 */ /* 0x0001e80000100a00 */
[----:B0-----:R-:W3:Y:S04]  /*b8430*/  LDL.LU.64 R6, [R1+0x62c0] ;  /* 0x0062c00001067983 */ /* 0x001ee80000300a00 */
[----:B------:R-:W3:Y:S04]  /*b8440*/  LDL.LU.64 R4, [R1+0x62b8] ;  /* 0x0062b80001047983 */ /* 0x000ee80000300a00 */
[----:B------:R-:W-:Y:S04]  /*b8450*/  STL [R1+0x6298], R22 ;  /* 0x0062981601007387 */ /* 0x000fe80000100800 */
[----:B------:R0:W-:Y:S04]  /*b8460*/  STL.64 [R1+0x6290], R20 ;  /* 0x0062901401007387 */ /* 0x0001e80000100a00 */
[----:B0-----:R-:W4:Y:S04]  /*b8470*/  LDL.LU R20, [R1+0xf20] ;  /* 0x000f200001147983 */ /* 0x001f280000300800 */
[----:B------:R-:W4:Y:S04]  /*b8480*/  LDL.LU R21, [R1+0xf24] ;  /* 0x000f240001157983 */ /* 0x000f280000300800 */
[----:B------:R-:W4:Y:S04]  /*b8490*/  LDL.LU R22, [R1+0xf28] ;  /* 0x000f280001167983 */ /* 0x000f280000300800 */
[----:B------:R-:W4:Y:S01]  /*b84a0*/  LDL.LU R23, [R1+0xf2c] ;  /* 0x000f2c0001177983 */ /* 0x000f220000300800 */
[----:B------:R-:W0:Y:S01]  /*b84b0*/  S2R R28, SR_TID.X ;  /* 0x00000000001c7919 */ /* 0x000e220000002100 */
[----:B---3--:R-:W-:-:S15]  /*b84c0*/  HMMA.16816.F32.BF16 R4, R16, R24, R4 ;  /* 0x000000181004723c */ /* 0x008fde0000041804 */
[----:B------:R-:W-:-:S08]  /*b84d0*/  NOP ;  /* 0x0000000000007918 */ /* 0x000fd00000000000 */
[----:B------:R1:W-:Y:S04]  /*b84e0*/  STL.64 [R1+0x1000], R4 ;  /* 0x0010000401007387 */ /* 0x0003e80000100a00 */
[----:B------:R-:W-:Y:S04]  /*b84f0*/  STL.64 [R1+0x1008], R6 ;  /* 0x0010080601007387 */ /* 0x000fe80000100a00 */
[----:B-1----:R-:W3:Y:S01]  /*b8500*/  LDL.LU.64 R4, [R1+0x62b0] ;  /* 0x0062b00001047983 */ /* 0x002ee20000300a00 */
[C---:B0-----:R-:W-:Y:S01]  /*b8510*/  LOP3.LUT R2, R28.reuse, 0x7, RZ, 0xc0, !PT ;  /* 0x000000071c027812 */ /* 0x041fe200078ec0ff */
[----:B------:R-:W-:-:S04]  /*b8520*/  IMAD.SHL.U32 R0, R28, 0x100, RZ ;  /* 0x000001001c007824 */ /* 0x000fc800078e00ff */
[----:B------:R-:W-:Y:S01]  /*b8530*/  IMAD R2, R2, 0x210, RZ ;  /* 0x0000021002027824 */ /* 0x000fe200078e02ff */
[----:B------:R2:W-:Y:S04]  /*b8540*/  STL [R1+0x58e0], R28 ;  /* 0x0058e01c01007387 */ /* 0x0005e80000100800 */
[----:B------:R-:W-:Y:S04]  /*b8550*/  STL [R1+0x58e4], R2 ;  /* 0x0058e40201007387 */ /* 0x000fe80000100800 */
[----:B------:R-:W-:Y:S01]  /*b8560*/  STL [R1+0x58e8], R0 ;  /* 0x0058e80001007387 */ /* 0x000fe20000100800 */
[----:B---3--:R-:W-:Y:S03]  /*b8570*/  HMMA.16816.F32.BF16 R16, R16, R4, R8 ;  /* 0x000000041010723c */ /* 0x008fe60000041808 */
[----:B------:R-:W4:Y:S04]  /*b8580*/  LDL.LU.64 R10, [R1+0x62a8] ;  /* 0x0062a800010a7983 */ /* 0x000f280000300a00 */
[----:B------:R-:W4:Y:S01]  /*b8590*/  LDL.LU.64 R8, [R1+0x62a0] ;  /* 0x0062a00001087983 */ /* 0x000f220000300a00 */
[----:B------:R-:W-:Y:S01]  /*b85a0*/  SHF.L.U32 R26, R28, 0x1, RZ ;  /* 0x000000011c1a7819 */ /* 0x000fe200000006ff */
[----:B--2---:R-:W-:-:S14]  /*b85b0*/  IMAD.MOV.U32 R28, RZ, RZ, R12 ;  /* 0x000000ffff1c7224 */ /* 0x004fdc00078e000c */
[----:B------:R0:W-:Y:S04]  /*b85c0*/  STL.64 [R1+0x570], R16 ;  /* 0x0005701001007387 */ /* 0x0001e80000100a00 */
[----:B------:R-:W-:Y:S04]  /*b85d0*/  STL.64 [R1+0x578], R18 ;  /* 0x0005781201007387 */ /* 0x000fe80000100a00 */
[----:B0-----:R-:W2:Y:S01]  /*b85e0*/  LDL.64 R16, [R1+0xc0] ;  /* 0x0000c00001107983 */ /* 0x001ea20000100a00 */
        /* <DEDUP_REMOVED lines=8> */
[----:B------:R-:W2:Y:S04]  /*b8670*/  LDL.LU.64 R12, [R1+0x6280] ;  /* 0x00628000010c7983 */ /* 0x000ea80000300a00 */
[----:B------:R-:W-:Y:S01]  /*b8680*/  STL [R1+0x61b0], R23 ;  /* 0x0061b01701007387 */ /* 0x000fe20000100800 */
[----:B--2---:R-:W-:Y:S03]  /*b8690*/  HMMA.16816.F32.BF16 R12, R8, R16, R12 ;  /* 0x00000010080c723c */ /* 0x004fe6000004180c */
[----:B----4-:R-:W-:-:S15]  /*b86a0*/  STL.64 [R1+0x61a8], R20 ;  /* 0x0061a81401007387 */ /* 0x010fde0000100a00 */
[----:B------:R-:W-:-:S05]  /*b86b0*/  NOP ;  /* 0x0000000000007918 */ /* 0x000fca0000000000 */
[----:B------:R-:W-:Y:S04]  /*b86c0*/  STL.64 [R1+0x4d0], R12 ;  /* 0x0004d00c01007387 */ /* 0x000fe80000100a00 */
[----:B------:R0:W-:Y:S04]  /*b86d0*/  STL.64 [R1+0x4d8], R14 ;  /* 0x0004d80e01007387 */ /* 0x0001e80000100a00 */
[----:B0-----:R-:W2:Y:S02]  /*b86e0*/  LDL.LU.64 R14, [R1+0x6278] ;  /* 0x00627800010e7983 */ /* 0x001ea40000300a00 */
[----:B--2---:R-:W-:-:S02]  /*b86f0*/  IMAD.MOV.U32 R12, RZ, RZ, R15 ;  /* 0x000000ffff0c7224 */ /* 0x004fc400078e000f */
[----:B------:R-:W-:-:S05]  /*b8700*/  IMAD.MOV.U32 R13, RZ, RZ, R14 ;  /* 0x000000ffff0d7224 */ /* 0x000fca00078e000e */
[----:B------:R0:W-:Y:S04]  /*b8710*/  STL.64 [R1+0x61b8], R12 ;  /* 0x0061b80c01007387 */ /* 0x0001e80000100a00 */
[----:B0-----:R-:W2:Y:S04]  /*b8720*/  LDL.LU R12, [R1+0xfa0] ;  /* 0x000fa000010c7983 */ /* 0x001ea80000300800 */
[----:B------:R-:W2:Y:S04]  /*b8730*/  LDL.LU R13, [R1+0xfa4] ;  /* 0x000fa400010d7983 */ /* 0x000ea80000300800 */
[----:B------:R-:W4:Y:S04]  /*b8740*/  LDL.LU R14, [R1+0xfa8] ;  /* 0x000fa800010e7983 */ /* 0x000f280000300800 */
[----:B------:R-:W4:Y:S04]  /*b8750*/  LDL.LU R15, [R1+0xfac] ;  /* 0x000fac00010f7983 */ /* 0x000f280000300800 */
[----:B----4-:R-:W-:Y:S04]  /*b8760*/  STL.64 [R1+0x61c8], R14 ;  /* 0x0061c80e01007387 */ /* 0x010fe80000100a00 */
[----:B--2---:R0:W-:Y:S04]  /*b8770*/  STL.64 [R1+0x61c0], R12 ;  /* 0x0061c00c01007387 */ /* 0x0041e80000100a00 */
[----:B0-----:R-:W2:Y:S04]  /*b8780*/  LDL.64 R12, [R1+0x40] ;  /* 0x00004000010c7983 */ /* 0x001ea80000100a00 */
[----:B--2---:R0:W-:Y:S04]  /*b8790*/  STL.64 [R1+0x61e0], R12 ;  /* 0x0061e00c01007387 */ /* 0x0041e80000100a00 */
[----:B0-----:R-:W2:Y:S01]  /*b87a0*/  LDL R12, [R1+0x50] ;  /* 0x00005000010c7983 */ /* 0x001ea20000100800 */
[----:B---3--:R-:W-:-:S05]  /*b87b0*/  IMAD.MOV.U32 R13, RZ, RZ, R22 ;  /* 0x000000ffff0d7224 */ /* 0x008fca00078e0016 */
[----:B--2---:R0:W-:Y:S04]  /*b87c0*/  STL.64 [R1+0x61f8], R12 ;  /* 0x0061f80c01007387 */ /* 0x0041e80000100a00 */
[----:B------:R-:W2:Y:S04]  /*b87d0*/  LDL.LU R20, [R1+0xf90] ;  /* 0x000f900001147983 */ /* 0x000ea80000300800 */
[----:B------:R-:W2:Y:S04]  /*b87e0*/  LDL.LU R21, [R1+0xf94] ;  /* 0x000f940001157983 */ /* 0x000ea80000300800 */
[----:B------:R-:W3:Y:S04]  /*b87f0*/  LDL.LU R22, [R1+0xf98] ;  /* 0x000f980001167983 */ /* 0x000ee80000300800 */
[----:B------:R-:W3:Y:S04]  /*b8800*/  LDL.LU R23, [R1+0xf9c] ;  /* 0x000f9c0001177983 */ /* 0x000ee80000300800 */
[----:B0-----:R-:W4:Y:S04]  /*b8810*/  LDL R12, [R1+0x60] ;  /* 0x00006000010c7983 */ /* 0x001f280000100800 */
[----:B------:R-:W4:Y:S04]  /*b8820*/  LDL R13, [R1+0x64] ;  /* 0x00006400010d7983 */ /* 0x000f280000100800 */
[----:B----4-:R-:W-:Y:S04]  /*b8830*/  STL.64 [R1+0x6210], R12 ;  /* 0x0062100c01007387 */ /* 0x010fe80000100a00 */
        /* <DEDUP_REMOVED lines=48> */
[----:B------:R-:W-:-:S04]  /*b8b40*/  LOP3.LUT R26, R2, 0x10, R26, 0x78, !PT ;  /* 0x00000010021a7812 */ /* 0x000fc800078e781a */
[----:B------:R-:W-:Y:S01]  /*b8b50*/  LOP3.LUT R26, R26, 0x1000, R0, 0xf8, !PT ;  /* 0x000010001a1a7812 */ /* 0x000fe200078ef800 */
[----:B------:R-:W-:Y:S02]  /*b8b60*/  IMAD.MOV.U32 R7, RZ, RZ, R16 ;  /* 0x000000ffff077224 */ /* 0x000fe400078e0010 */
[----:B------:R-:W-:Y:S02]  /*b8b70*/  IMAD.MOV.U32 R6, RZ, RZ, R17 ;  /* 0x000000ffff067224 */ /* 0x000fe400078e0011 */
[----:B------:R-:W0:Y:S04]  /*b8b80*/  LDSM.16.MT88.4 R16, [R26+UR4+0xc180] ;  /* 0x00c180041a10783b */ /* 0x000e280008004200 */
[----:B---3--:R-:W-:Y:S04]  /*b8b90*/  STL.64 [R1+0x6270], R22 ;  /* 0x0062701601007387 */ /* 0x008fe80000100a00 */
[----:B--2---:R1:W-:Y:S04]  /*b8ba0*/  STL.64 [R1+0x6268], R20 ;  /* 0x0062681401007387 */ /* 0x0043e80000100a00 */
[----:B-1----:R-:W4:Y:S04]  /*b8bb0*/  LDL.LU R20, [R1+0x1360] ;  /* 0x0013600001147983 */ /* 0x002f280000300800 */
[----:B------:R-:W4:Y:S04]  /*b8bc0*/  LDL.LU R21, [R1+0x1364] ;  /* 0x0013640001157983 */ /* 0x000f280000300800 */
[----:B------:R-:W4:Y:S04]  /*b8bd0*/  LDL.LU R22, [R1+0x1368] ;  /* 0x0013680001167983 */ /* 0x000f280000300800 */
[----:B------:R-:W4:Y:S04]  /*b8be0*/  LDL.LU R23, [R1+0x136c] ;  /* 0x00136c0001177983 */ /* 0x000f280000300800 */
[----:B------:R-:W-:Y:S04]  /*b8bf0*/  STL.64 [R1+0x6190], R6 ;  /* 0x0061900601007387 */ /* 0x000fe80000100a00 */
[----:B------:R1:W-:Y:S04]  /*b8c00*/  STL.64 [R1+0x6188], R4 ;  /* 0x0061880401007387 */ /* 0x0003e80000100a00 */
[----:B-1----:R-:W2:Y:S04]  /*b8c10*/  LDL.LU R4, [R1+0xf80] ;  /* 0x000f800001047983 */ /* 0x002ea80000300800 */
[----:B------:R-:W2:Y:S04]  /*b8c20*/  LDL.LU R5, [R1+0xf84] ;  /* 0x000f840001057983 */ /* 0x000ea80000300800 */
[----:B------:R-:W2:Y:S04]  /*b8c30*/  LDL.LU R6, [R1+0xf88] ;  /* 0x000f880001067983 */ /* 0x000ea80000300800 */
[----:B------:R-:W2:Y:S04]  /*b8c40*/  LDL.LU R7, [R1+0xf8c] ;  /* 0x000f8c0001077983 */ /* 0x000ea80000300800 */
[----:B0-----:R-:W-:Y:S04]  /*b8c50*/  STL.64 [R1+0x6050], R18 ;  /* 0x0060501201007387 */ /* 0x001fe80000100a00 */
[----:B------:R0:W-:Y:S04]  /*b8c60*/  STL.64 [R1+0x6048], R16 ;  /* 0x0060481001007387 */ /* 0x0001e80000100a00 */
[----:B0-----:R-:W3:Y:S04]  /*b8c70*/  LDL.LU R16, [R1+0x1320] ;  /* 0x0013200001107983 */ /* 0x001ee80000300800 */
[----:B------:R-:W3:Y:S04]  /*b8c80*/  LDL.LU R17, [R1+0x1324] ;  /* 0x0013240001117983 */ /* 0x000ee80000300800 */
[----:B------:R-:W3:Y:S04]  /*b8c90*/  LDL.LU R18, [R1+0x1328] ;  /* 0x0013280001127983 */ /* 0x000ee80000300800 */
[----:B------:R-:W3:Y:S04]  /*b8ca0*/  LDL.LU R19, [R1+0x132c] ;  /* 0x00132c0001137983 */ /* 0x000ee80000300800 */
[----:B------:R-:W-:Y:S04]  /*b8cb0*/  STL [R1+0x5a00], R26 ;  /* 0x005a001a01007387 */ /* 0x000fe80000100800 */
[----:B------:R-:W-:Y:S01]  /*b8cc0*/  STL.64 [R1+0x6198], R24 ;  /* 0x0061981801007387 */ /* 0x000fe20000100a00 */
        /* <DEDUP_REMOVED lines=28> */
[----:B0-----:R-:W3:Y:S01]  /*b8e90*/  LDL.LU.64 R12, [R1+0x6218] ;  /* 0x00621800010c7983 */ /* 0x001ee20000300a00 */
[----:B------:R-:W-:Y:S01]  /*b8ea0*/  IMAD.MOV.U32 R25, RZ, RZ, R3 ;  /* 0x000000ffff197224 */ /* 0x000fe200078e0003 */
[----:B---3--:R-:W-:Y:S06]  /*b8eb0*/  HMMA.16816.F32.BF16 R16, R8, R12, R16 ;  /* 0x0000000c0810723c */ /* 0x008fec0000041810 */
[----:B------:R-:W-:-:S15]  /*b8ec0*/  IMAD.MOV.U32 R3, RZ, RZ, R13 ;  /* 0x000000ffff037224 */ /* 0x000fde00078e000d */
[----:B------:R-:W-:-:S02]  /*b8ed0*/  NOP ;  /* 0x0000000000007918 */ /* 0x000fc40000000000 */
[----:B------:R0:W-:Y:S04]  /*b8ee0*/  STL.64 [R1+0xd50], R16 ;  /* 0x000d501001007387 */ /* 0x0001e80000100a00 */
[----:B------:R-:W-:Y:S01]  /*b8ef0*/  STL.64 [R1+0xd58], R18 ;  /* 0x000d581201007387 */ /* 0x000fe20000100a00 */
[----:B0-----:R-:W-:-:S03]  /*b8f00*/  IMAD.MOV.U32 R16, RZ, RZ, R12 ;  /* 0x000000ffff107224 */ /* 0x001fc600078e000c */
[----:B------:R-:W4:Y:S02]  /*b8f10*/  LDL.LU.64 R12, [R1+0x6210] ;  /* 0x00621000010c7983 */ /* 0x000f240000300a00 */
[----:B----4-:R-:W-:Y:S02]  /*b8f20*/  HMMA.16816.F32.BF16 R12, R8, R12, R20 ;  /* 0x0000000c080c723c */ /* 0x010fe40000041814 */
        /* <DEDUP_REMOVED lines=32> */
[----:B---3--:R-:W-:Y:S03]  /*b9130*/  HMMA.16816.F32.BF16 R12, R8, R12, R20 ;  /* 0x0000000c080c723c */ /* 0x008fe60000041814 */
[----:B------:R-:W3:Y:S04]  /*b9140*/  LDL.LU R23, [R1+0x61b0] ;  /* 0x0061b00001177983 */ /* 0x000ee80000300800 */
[----:B------:R-:W4:-:S15]  /*b9150*/  LDL.LU.64 R20, [R1+0x61a8] ;  /* 0x0061a80001147983 */ /* 0x000f1e0000300a00 */
[----:B------:R-:W-:-:S01]  /*b9160*/  NOP ;  /* 0x0000000000007918 */ /* 0x000fc20000000000 */
[----:B------:R0:W-:Y:S04]  /*b9170*/  STL.64 [R1+0xd00], R12 ;  /* 0x000d000c01007387 */ /* 0x0001e80000100a00 */
[----:B------:R-:W-:Y:S04]  /*b9180*/  STL.64 [R1+0xd08], R14 ;  /* 0x000d080e01007387 */ /* 0x000fe80000100a00 */
[----:B0-----:R-:W2:Y:S02]  /*b9190*/  LDL.LU.64 R12, [R1+0x61a0] ;  /* 0x0061a000010c7983 */ /* 0x001ea40000300a00 */
[----:B--2---:R-:W-:Y:S06]  /*b91a0*/  HMMA.16816.F32.BF16 R4, R8, R12, R4 ;  /* 0x0000000c0804723c */ /* 0x004fec0000041804 */
[----:B------:R-:W-:-:S15]  /*b91b0*/  MOV R19, R13 ;  /* 0x0000000d00137202 */ /* 0x000fde0000000f00 */
[----:B------:R-:W-:-:S02]  /*b91c0*/  NOP ;  /* 0x0000000000007918 */ /* 0x000fc40000000000 */
        /* <DEDUP_REMOVED lines=10> */
[----:B------:R-:W4:Y:S01]  /*b9270*/  LDL.LU R6, [R1+0xf68] ;  /* 0x000f680001067983 */ /* 0x000f220000300800 */
[----:B------:R-:W-:-:S03]  /*b9280*/  IMAD.MOV.U32 R22, RZ, RZ, R12 ;  /* 0x000000ffff167224 */ /* 0x000fc600078e000c */
[----:B------:R-:W4:Y:S04]  /*b9290*/  LDL.LU R7, [R1+0xf6c] ;  /* 0x000f6c0001077983 */ /* 0x000f280000300800 */
[----:B------:R-:W4:Y:S04]  /*b92a0*/  LDL.LU R12, [R1+0xbe0] ;  /* 0x000be000010c7983 */ /* 0x000f280000300800 */
[----:B------:R-:W4:Y:S04]  /*b92b0*/  LDL.LU R13, [R1+0xbe4] ;  /* 0x000be400010d7983 */ /* 0x000f280000300800 */
[----:B------:R-:W4:Y:S04]  /*b92c0*/  LDL.LU R14, [R1+0xbe8] ;  /* 0x000be800010e7983 */ /* 0x000f280000300800 */
[----:B------:R-:W4:Y:S04]  /*b92d0*/  LDL.LU R15, [R1+0xbec] ;  /* 0x000bec00010f7983 */ /* 0x000f280000300800 */
[----:B---3--:R-:W-:Y:S04]  /*b92e0*/  STL.64 [R1+0x6140], R18 ;  /* 0x0061401201007387 */ /* 0x008fe80000100a00 */
[----:B--2---:R0:W-:Y:S04]  /*b92f0*/  STL.64 [R1+0x6138], R16 ;  /* 0x0061381001007387 */ /* 0x0041e80000100a00 */
[----:B0-----:R-:W2:Y:S01]  /*b9300*/  LDL.64 R16, [R1+0xb0] ;  /* 0x0000b00001107983 */ /* 0x001ea20000100a00 */
[----:B----4-:R-:W-:Y:S03]  /*b9310*/  HMMA.16816.F32.BF16 R24, R8, R20, R24 ;  /* 0x000000140818723c */ /* 0x010fe60000041818 */
[----:B--2---:R0:W-:Y:S04]  /*b9320*/  STL.64 [R1+0x6150], R16 ;  /* 0x0061501001007387 */ /* 0x0041e80000100a00 */
[----:B0-----:R-:W2:Y:S04]  /*b9330*/  LDL.LU R16, [R1+0x480] ;  /* 0x0004800001107983 */ /* 0x001ea80000300800 */
[----:B------:R-:W2:Y:S04]  /*b9340*/  LDL.LU R17, [R1+0x484] ;  /* 0x0004840001117983 */ /* 0x000ea80000300800 */
[----:B------:R-:W3:Y:S04]  /*b9350*/  LDL.LU R18, [R1+0x488] ;  /* 0x0004880001127983 */ /* 0x000ee80000300800 */
[----:B------:R-:W3:Y:S04]  /*b9360*/  LDL.LU R19, [R1+0x48c] ;  /* 0x00048c0001137983 */ /* 0x000ee80000300800 */
[----:B---3--:R-:W-:Y:S04]  /*b9370*/  STL.64 [R1+0x6160], R18 ;  /* 0x0061601201007387 */ /* 0x008fe80000100a00 */
[----:B--2---:R-:W-:Y:S04]  /*b9380*/  STL.64 [R1+0x6158], R16 ;  /* 0x0061581001007387 */ /* 0x004fe80000100a00 */
[----:B------:R0:W-:Y:S04]  /*b9390*/  STL.64 [R1+0xce0], R24 ;  /* 0x000ce01801007387 */ /* 0x0001e80000100a00 */
[----:B------:R-:W-:Y:S04]  /*b93a0*/  STL.64 [R1+0xce8], R26 ;  /* 0x000ce81a01007387 */ /* 0x000fe80000100a00 */
[----:B0-----:R-:W2:Y:S04]  /*b93b0*/  LDL.LU.64 R24, [R1+0x6198] ;  /* 0x0061980001187983 */ /* 0x001ea80000300a00 */
[----:B------:R0:W-:Y:S04]  /*b93c0*/  STL.64 [R1+0x60f0], R20 ;  /* 0x0060f01401007387 */ /* 0x0001e80000100a00 */
[----:B------:R1:W-:Y:S01]  /*b93d0*/  STL [R1+0x6148], R22 ;  /* 0x0061481601007387 */ /* 0x0003e20000100800 */
[----:B------:R-:W-:-:S03]  /*b93e0*/  IMAD.MOV.U32 R17, RZ, RZ, R23 ;  /* 0x000000ffff117224 */ /* 0x000fc600078e0017 */
[----:B0-----:R-:W3:Y:S04]  /*b93f0*/  LDL.LU R20, [R1+0xf50] ;  /* 0x000f500001147983 */ /* 0x001ee80000300800 */
[----:B------:R-:W3:Y:S04]  /*b9400*/  LDL.LU R21, [R1+0xf54] ;  /* 0x000f540001157983 */ /* 0x000ee80000300800 */
[----:B-1----:R-:W4:Y:S04]  /*b9410*/  LDL.LU R22, [R1+0xf58] ;  /* 0x000f580001167983 */ /* 0x002f280000300800 */
        /* <DEDUP_REMOVED lines=12> */
[----:B------:R0:W-:Y:S04]  /*b94e0*/  STL.64 [R1+0x6060], R24 ;  /* 0x0060601801007387 */ /* 0x0001e80000100a00 */
[----:B0-----:R-:W2:Y:S01]  /*b94f0*/  LDL.64 R24, [R1+0x90] ;  /* 0x0000900001187983 */ /* 0x001ea20000100a00 */
[----:B----4-:R-:W-:Y:S03]  /*b9500*/  HMMA.16816.F32.BF16 R8, R8, R4, R12 ;  /* 0x000000040808723c */ /* 0x010fe6000004180c */
[----:B------:R-:W2:Y:S04]  /*b9510*/  LDL.LU.64 R14, [R1+0x6180] ;  /* 0x00618000010e7983 */ /* 0x000ea80000300a00 */
[----:B------:R-:W2:Y:S01]  /*b9520*/  LDL.LU.64 R12, [R1+0x6178] ;  /* 0x00617800010c7983 */ /* 0x000ea20000300a00 */
[----:B------:R-:W-:-:S15]  /*b9530*/  IMAD.MOV.U32 R16, RZ, RZ, R28 ;  /* 0x000000ffff107224 */ /* 0x000fde00078e001c */
[----:B------:R3:W-:Y:S04]  /*b9540*/  STL.64 [R1+0x4c0], R8 ;  /* 0x0004c00801007387 */ /* 0x0007e80000100a00 */
[----:B------:R-:W-:Y:S04]  /*b9550*/  STL.64 [R1+0x4c8], R10 ;  /* 0x0004c80a01007387 */ /* 0x000fe80000100a00 */
[----:B------:R0:W-:Y:S01]  /*b9560*/  STL.64 [R1+0x6058], R4 ;  /* 0x0060580401007387 */ /* 0x0001e20000100a00 */
[----:B---3--:R-:W-:-:S03]  /*b9570*/  IMAD.MOV.U32 R9, RZ, RZ, R6 ;  /* 0x000000ffff097224 */ /* 0x008fc600078e0006 */
[----:B0-----:R-:W3:Y:S04]  /*b9580*/  LDL.LU R4, [R1+0xca0] ;  /* 0x000ca00001047983 */ /* 0x001ee80000300800 */
[----:B------:R-:W3:Y:S01]  /*b9590*/  LDL.LU R5, [R1+0xca4] ;  /* 0x000ca40001057983 */ /* 0x000ee20000300800 */
[----:B------:R-:W-:-:S03]  /*b95a0*/  IMAD.MOV.U32 R8, RZ, RZ, R7 ;  /* 0x000000ffff087224 */ /* 0x000fc600078e0007 */
[----:B------:R-:W3:Y:S04]  /*b95b0*/  LDL.LU R6, [R1+0xca8] ;  /* 0x000ca80001067983 */ /* 0x000ee80000300800 */
[----:B------:R-:W3:Y:S01]  /*b95c0*/  LDL.LU R7, [R1+0xcac] ;  /* 0x000cac0001077983 */ /* 0x000ee20000300800 */
[----:B--2---:R-:W-:Y:S03]  /*b95d0*/  HMMA.16816.F32.BF16 R16, R12, R16, R20 ;  /* 0x000000100c10723c */ /* 0x004fe60000041814 */
[----:B------:R-:W2:Y:S04]  /*b95e0*/  LDL.LU.64 R22, [R1+0x6170] ;  /* 0x0061700001167983 */ /* 0x000ea80000300a00 */
[----:B------:R-:W2:-:S15]  /*b95f0*/  LDL.LU.64 R20, [R1+0x6168] ;  /* 0x0061680001147983 */ /* 0x000e9e0000300a00 */
[----:B------:R-:W-:-:S01]  /*b9600*/  NOP ;  /* 0x0000000000007918 */ /* 0x000fc20000000000 */
[----:B------:R-:W-:Y:S04]  /*b9610*/  STL.64 [R1+0x440], R16 ;  /* 0x0004401001007387 */ /* 0x000fe80000100a00 */
[----:B------:R0:W-:Y:S04]  /*b9620*/  STL.64 [R1+0x448], R18 ;  /* 0x0004481201007387 */ /* 0x0001e80000100a00 */
[----:B0-----:R-:W4:Y:S04]  /*b9630*/  LDL.LU.64 R18, [R1+0x6160] ;  /* 0x0061600001127983 */ /* 0x001f280000300a00 */
[----:B------:R-:W4:Y:S01]  /*b9640*/  LDL.LU.64 R16, [R1+0x6158] ;  /* 0x0061580001107983 */ /* 0x000f220000300a00 */
[----:B------:R-:W0:Y:S02]  /*b9650*/  S2R R29, SR_TID.X ;  /* 0x00000000001d7919 */ /* 0x000e240000002100 */
[C---:B0-----:R-:W-:Y:S01]  /*b9660*/  LOP3.LUT R28, R29.reuse, 0x7, RZ, 0xc0, !PT ;  /* 0x000000071d1c7812 */ /* 0x041fe200078ec0ff */
[----:B------:R-:W-:-:S02]  /*b9670*/  IMAD.SHL.U32 R27, R29, 0x100, RZ ;  /* 0x000001001d1b7824 */ /* 0x000fc400078e00ff */
[----:B------:R-:W-:Y:S01]  /*b9680*/  IMAD.SHL.U32 R29, R29, 0x2, RZ ;  /* 0x000000021d1d7824 */ /* 0x000fe200078e00ff */
[----:B----4-:R-:W-:Y:S01]  /*b9690*/  HMMA.16816.F32.BF16 R8, R12, R8, R16 ;  /* 0x000000080c08723c */ /* 0x010fe20000041810 */
[----:B------:R-:W2:Y:S01]  /*b96a0*/  LDL.LU.64 R16, [R1+0x6150] ;  /* 0x0061500001107983 */ /* 0x000ea20000300a00 */
[----:B------:R-:W-:-:S05]  /*b96b0*/  IMAD R28, R28, 0x210, RZ ;  /* 0x000002101c1c7824 */ /* 0x000fca00078e02ff */
[----:B------:R-:W-:-:S04]  /*b96c0*/  LOP3.LUT R29, R28, 0x10, R29, 0x78, !PT ;  /* 0x000000101c1d7812 */ /* 0x000fc800078e781d */
[----:B------:R-:W-:-:S04]  /*b96d0*/  LOP3.LUT R29, R29, 0x1000, R27, 0xf8, !PT ;  /* 0x000010001d1d7812 */ /* 0x000fc800078ef81b */
[----:B------:R-:W-:-:S08]  /*b96e0*/  LOP3.LUT R29, R29, 0x20, RZ, 0x3c, !PT ;  /* 0x000000201d1d7812 */ /* 0x000fd000078e3cff */
[----:B------:R-:W-:Y:S04]  /*b96f0*/  STL.64 [R1+0x430], R8 ;  /* 0x0004300801007387 */ /* 0x000fe80000100a00 */
[----:B------:R-:W-:Y:S04]  /*b9700*/  STL.64 [R1+0x438], R10 ;  /* 0x0004380a01007387 */ /* 0x000fe80000100a00 */
[----:B------:R-:W0:Y:S04]  /*b9710*/  LDSM.16.MT88.4 R8, [R29+UR4+0xc000] ;  /* 0x00c000041d08783b */ /* 0x000e280008004200 */
[----:B------:R-:W-:Y:S04]  /*b9720*/  STL [R1+0x6018], R29 ;  /* 0x0060181d01007387 */ /* 0x000fe80000100800 */
[----:B0-----:R-:W-:Y:S04]  /*b9730*/  STL.64 [R1+0x5f00], R10 ;  /* 0x005f000a01007387 */ /* 0x001fe80000100a00 */
[----:B------:R0:W-:Y:S02]  /*b9740*/  STL.64 [R1+0x5ef8], R8 ;  /* 0x005ef80801007387 */ /* 0x0001e40000100a00 */
[----:B0-----:R-:W-:-:S02]  /*b9750*/  IMAD.MOV.U32 R8, RZ, RZ, R2 ;  /* 0x000000ffff087224 */ /* 0x001fc400078e0002 */
[----:B------:R-:W-:Y:S01]  /*b9760*/  IMAD.MOV.U32 R9, RZ, RZ, R0 ;  /* 0x000000ffff097224 */ /* 0x000fe200078e0000 */
[----:B--2---:R-:W-:Y:S06]  /*b9770*/  HMMA.16816.F32.BF16 R20, R12, R16, R20 ;  /* 0x000000100c14723c */ /* 0x004fec0000041814 */
[----:B------:R-:W-:Y:S02]  /*b9780*/  IMAD.MOV.U32 R2, RZ, RZ, R16 ;  /* 0x000000ffff027224 */ /* 0x000fe400078e0010 */
[----:B------:R-:W-:-:S15]  /*b9790*/  IMAD.MOV.U32 R0, RZ, RZ, R17 ;  /* 0x000000ffff007224 */ /* 0x000fde00078e0011 */
[----:B------:R-:W-:Y:S04]  /*b97a0*/  STL.64 [R1+0xa30], R20 ;  /* 0x000a301401007387 */ /* 0x000fe80000100a00 */
[----:B------:R0:W-:Y:S04]  /*b97b0*/  STL.64 [R1+0xa38], R22 ;  /* 0x000a381601007387 */ /* 0x0001e80000100a00 */
[----:B0-----:R-:W2:Y:S04]  /*b97c0*/  LDL.LU R22, [R1+0x6148] ;  /* 0x0061480001167983 */ /* 0x001ea80000300800 */
[----:B------:R-:W4:Y:S04]  /*b97d0*/  LDL.LU.64 R18, [R1+0x6140] ;  /* 0x0061400001127983 */ /* 0x000f280000300a00 */
[----:B------:R-:W4:Y:S01]  /*b97e0*/  LDL.LU.64 R16, [R1+0x6138] ;  /* 0x0061380001107983 */ /* 0x000f220000300a00 */
[C---:B---3--:R-:W-:Y:S03]  /*b97f0*/  HMMA.16816.F32.BF16 R4, R12.reuse, R24, R4 ;  /* 0x000000180c04723c */ /* 0x048fe60000041804 */
[----:B------:R-:W-:Y:S04]  /*b9800*/  STL [R1+0x6020], R0 ;  /* 0x0060200001007387 */ /* 0x000fe80000100800 */
[----:B------:R-:W-:Y:S01]  /*b9810*/  STL [R1+0x601c], R2 ;  /* 0x00601c0201007387 */ /* 0x000fe20000100800 */
[----:B----4-:R-:W-:Y:S03]  /*b9820*/  HMMA.16816.F32.BF16 R8, R12, R8, R16 ;  /* 0x000000080c08723c */ /* 0x010fe60000041810 */
[----:B------:R-:W3:Y:S04]  /*b9830*/  LDL.LU.64 R18, [R1+0x6130] ;  /* 0x0061300001127983 */ /* 0x000ee80000300a00 */
[----:B------:R-:W4:-:S15]  /*b9840*/  LDL.LU.64 R16, [R1+0x6128] ;  /* 0x0061280001107983 */ /* 0x000f1e0000300a00 */
[----:B------:R-:W-:-:S01]  /*b9850*/  NOP ;  /* 0x0000000000007918 */ /* 0x000fc20000000000 */
[----:B------:R-:W-:Y:S04]  /*b9860*/  STL.64 [R1+0xa20], R8 ;  /* 0x000a200801007387 */ /* 0x000fe80000100a00 */
[----:B------:R-:W-:Y:S04]  /*b9870*/  STL.64 [R1+0xa28], R10 ;  /* 0x000a280a01007387 */ /* 0x000fe80000100a00 */
[----:B------:R0:W-:Y:S04]  /*b9880*/  STL.64 [R1+0xa10], R4 ;  /* 0x000a100401007387 */ /* 0x0001e80000100a00 */
[----:B------:R1:W-:Y:S04]  /*b9890*/  STL.64 [R1+0xa18], R6 ;  /* 0x000a180601007387 */ /* 0x0003e80000100a00 */
[----:B0-----:R-:W2:Y:S04]  /*b98a0*/  LDL.LU R4, [R1+0xc00] ;  /* 0x000c000001047983 */ /* 0x001ea80000300800 */
[----:B------:R-:W2:Y:S04]  /*b98b0*/  LDL.LU R5, [R1+0xc04] ;  /* 0x000c040001057983 */ /* 0x000ea80000300800 */
[----:B-1----:R-:W3:Y:S04]  /*b98c0*/  LDL.LU R6, [R1+0xc08] ;  /* 0x000c080001067983 */ /* 0x002ee80000300800 */
[----:B------:R-:W3:Y:S01]  /*b98d0*/  LDL.LU R7, [R1+0xc0c] ;  /* 0x000c0c0001077983 */ /* 0x000ee20000300800 */
[----:B------:R-:W-:-:S02]  /*b98e0*/  IMAD.MOV.U32 R2, RZ, RZ, R24 ;  /* 0x000000ffff027224 */ /* 0x000fc400078e0018 */
[----:B------:R-:W-:Y:S01]  /*b98f0*/  IMAD.MOV.U32 R29, RZ, RZ, R25 ;  /* 0x000000ffff1d7224 */ /* 0x000fe200078e0019 */
[----:B---3--:R-:W-:Y:S04]  /*b9900*/  STL.64 [R1+0x6070], R6 ;  /* 0x0060700601007387 */ /* 0x008fe80000100a00 */
[----:B--2---:R0:W-:Y:S04]  /*b9910*/  STL.64 [R1+0x6068], R4 ;  /* 0x0060680401007387 */ /* 0x0041e80000100a00 */
        /* <DEDUP_REMOVED lines=8> */
[----:B------:R0:W-:Y:S04]  /*b99a0*/  STL.64 [R1+0x6088], R4 ;  /* 0x0060880401007387 */ /* 0x0001e80000100a00 */
[----:B0-----:R-:W2:Y:S04]  /*b99b0*/  LDL.64 R4, [R1+0x20] ;  /* 0x0000200001047983 */ /* 0x001ea80000100a00 */
[----:B--2---:R0:W-:Y:S04]  /*b99c0*/  STL.64 [R1+0x60a0], R4 ;  /* 0x0060a00401007387 */ /* 0x0041e80000100a00 */
[----:B------:R-:W2:Y:S04]  /*b99d0*/  LDL.LU R24, [R1+0xc20] ;  /* 0x000c200001187983 */ /* 0x000ea80000300800 */
[----:B------:R-:W2:Y:S04]  /*b99e0*/  LDL.LU R25, [R1+0xc24] ;  /* 0x000c240001197983 */ /* 0x000ea80000300800 */
[----:B------:R-:W3:Y:S04]  /*b99f0*/  LDL.LU R26, [R1+0xc28] ;  /* 0x000c2800011a7983 */ /* 0x000ee80000300800 */
[----:B------:R-:W3:Y:S04]  /*b9a00*/  LDL.LU R27, [R1+0xc2c] ;  /* 0x000c2c00011b7983 */ /* 0x000ee80000300800 */
[----:B0-----:R-:W4:Y:S04]  /*b9a10*/  LDL.64 R4, [R1+0x30] ;  /* 0x0000300001047983 */ /* 0x001f280000100a00 */
        /* <DEDUP_REMOVED lines=10> */
[----:B------:R-:W2:Y:S01]  /*b9ac0*/  LDL.LU R23, [R1+0xc7c] ;  /* 0x000c7c0001177983 */ /* 0x000ea20000300800 */
[----:B------:R-:W-:-:S02]  /*b9ad0*/  IMAD.MOV.U32 R4, RZ, RZ, R18 ;  /* 0x000000ffff047224 */ /* 0x000fc400078e0012 */
[----:B------:R-:W-:Y:S01]  /*b9ae0*/  IMAD.MOV.U32 R5, RZ, RZ, R17 ;  /* 0x000000ffff057224 */ /* 0x000fe200078e0011 */
[----:B--2---:R-:W-:Y:S04]  /*b9af0*/  STL.64 [R1+0x6100], R22 ;  /* 0x0061001601007387 */ /* 0x004fe80000100a00 */
[----:B----4-:R0:W-:Y:S02]  /*b9b00*/  STL.64 [R1+0x60f8], R20 ;  /* 0x0060f81401007387 */ /* 0x0101e40000100a00 */
[----:B0-----:R-:W-:Y:S01]  /*b9b10*/  MOV R20, R16 ;  /* 0x0000001000147202 */ /* 0x001fe20000000f00 */
[----:B------:R-:W-:-:S05]  /*b9b20*/  IMAD.MOV.U32 R21, RZ, RZ, R3 ;  /* 0x000000ffff157224 */ /* 0x000fca00078e0003 */
[----:B------:R-:W-:Y:S04]  /*b9b30*/  STL.64 [R1+0x6110], R20 ;  /* 0x0061101401007387 */ /* 0x000fe80000100a00 */
[----:B------:R0:W-:Y:S04]  /*b9b40*/  STL.64 [R1+0x60d0], R4 ;  /* 0x0060d00401007387 */ /* 0x0001e80000100a00 */
[----:B0-----:R-:W2:Y:S04]  /*b9b50*/  LDL.64 R4, [R1+0x50] ;  /* 0x0000500001047983 */ /* 0x001ea80000100a00 */
[----:B--2---:R0:W-:Y:S04]  /*b9b60*/  STL.64 [R1+0x60e8], R4 ;  /* 0x0060e80401007387 */ /* 0x0041e80000100a00 */
[----:B0-----:R-:W2:Y:S04]  /*b9b70*/  LDL.64 R4, [R1+0x60] ;  /* 0x0000600001047983 */ /* 0x001ea80000100a00 */
        /* <DEDUP_REMOVED lines=11> */
[----:B------:R-:W2:Y:S04]  /*b9c30*/  LDL.64 R20, [R1+0x80] ;  /* 0x0000800001147983 */ /* 0x000ea80000100a00 */
[----:B---3--:R-:W-:Y:S04]  /*b9c40*/  STL.64 [R1+0x60b0], R26 ;  /* 0x0060b01a01007387 */ /* 0x008fe80000100a00 */
        /* <DEDUP_REMOVED lines=18> */
[----:B------:R-:W3:Y:S01]  /*b9d70*/  LDL.64 R8, [R1+0xc0] ;  /* 0x0000c00001087983 */ /* 0x000ee20000100a00 */
        /* <DEDUP_REMOVED lines=68> */
[----:B------:R-:W2:Y:S04]  /*ba1c0*/  LDL.LU.64 R26, [R1+0x6080] ;  /* 0x00608000011a7983 */ /* 0x000ea80000300a00 */
[----:B------:R-:W2:-:S15]  /*ba1d0*/  LDL.LU.64 R24, [R1+0x6078] ;  /* 0x0060780001187983 */ /* 0x000e9e0000300a00 */
[----:B------:R-:W-:-:S02]  /*ba1e0*/  NOP ;  /* 0x0000000000007918 */ /* 0x000fc40000000000 */
[----:B------:R-:W-:Y:S04]  /*ba1f0*/  STL.64 [R1+0x990], R4 ;  /* 0x0009900401007387 */ /* 0x000fe80000100a00 */
[----:B------:R0:W-:Y:S04]  /*ba200*/  STL.64 [R1+0x998], R6 ;  /* 0x0009980601007387 */ /* 0x0001e80000100a00 */
[----:B0-----:R-:W3:Y:S04]  /*ba210*/  LDL.LU.64 R6, [R1+0x6070] ;  /* 0x0060700001067983 */ /* 0x001ee80000300a00 */
[----:B------:R-:W3:Y:S01]  /*ba220*/  LDL.LU.64 R4, [R1+0x6068] ;  /* 0x0060680001047983 */ /* 0x000ee20000300a00 */
        /* <DEDUP_REMOVED lines=16> */
[----:B----4-:R-:W-:Y:S03]  /*ba330*/  HMMA.16816.F32.BF16 R12, R12, R4, R16 ;  /* 0x000000040c0c723c */ /* 0x010fe60000041810 */
[----:B------:R-:W3:Y:S04]  /*ba340*/  LDL.LU.64 R18, [R1+0x6050] ;  /* 0x0060500001127983 */ /* 0x000ee80000300a00 */
[----:B------:R-:W3:-:S15]  /*ba350*/  LDL.LU.64 R16, [R1+0x6048] ;  /* 0x0060480001107983 */ /* 0x000ede0000300a00 */
[----:B------:R-:W-:-:S01]  /*ba360*/  NOP ;  /* 0x0000000000007918 */ /* 0x000fc20000000000 */
[----:B------:R0:W-:Y:S04]  /*ba370*/  STL.64 [R1+0x420], R12 ;  /* 0x0004200c01007387 */ /* 0x0001e80000100a00 */
[----:B------:R-:W-:Y:S04]  /*ba380*/  STL.64 [R1+0x428], R14 ;  /* 0x0004280e01007387 */ /* 0x000fe80000100a00 */
[----:B0-----:R-:W3:Y:S02]  /*ba390*/  LDL.64 R12, [R1+0xd0] ;  /* 0x0000d000010c7983 */ /* 0x001ee40000100a00 */
[----:B---3--:R-:W-:-:S15]  /*ba3a0*/  HMMA.16816.F32.BF16 R8, R16, R12, R8 ;  /* 0x0000000c1008723c */ /* 0x008fde0000041808 */
[----:B------:R-:W-:-:S08]  /*ba3b0*/  NOP ;  /* 0x0000000000007918 */ /* 0x000fd00000000000 */
[----:B------:R0:W-:Y:S04]  /*ba3c0*/  STL.64 [R1+0x2c0], R8 ;  /* 0x0002c00801007387 */ /* 0x0001e80000100a00 */
[----:B------:R-:W-:Y:S04]  /*ba3d0*/  STL.64 [R1+0x2c8], R10 ;  /* 0x0002c80a01007387 */ /* 0x000fe80000100a00 */
[----:B0-----:R-:W2:Y:S01]  /*ba3e0*/  LDL.LU.64 R8, [R1+0x6040] ;  /* 0x0060400001087983 */ /* 0x001ea20000300a00 */
[----:B------:R-:W-:Y:S02]  /*ba3f0*/  IMAD.MOV.U32 R7, RZ, RZ, R12 ;  /* 0x000000ffff077224 */ /* 0x000fe400078e000c */
[----:B------:R-:W-:-:S05]  /*ba400*/  IMAD.MOV.U32 R6, RZ, RZ, R13 ;  /* 0x000000ffff067224 */ /* 0x000fca00078e000d */
        /* <DEDUP_REMOVED lines=26> */
[----:B------:R-:W4:Y:S04]  /*ba5b0*/  LDL.LU R22, [R1+0x6034] ;  /* 0x0060340001167983 */ /* 0x000f280000300800 */
[----:B------:R0:W-:Y:S02]  /*ba5c0*/  STL.64 [R1+0x5f58], R24 ;  /* 0x005f581801007387 */ /* 0x0001e40000100a00 */
[----:B0-----:R-:W-:Y:S01]  /*ba5d0*/  MOV R24, R23 ;  /* 0x0000001700187202 */ /* 0x001fe20000000f00 */
[----:B------:R-:W-:Y:S01]  /*ba5e0*/  IMAD.MOV.U32 R25, RZ, RZ, R0 ;  /* 0x000000ffff197224 */ /* 0x000fe200078e0000 */
[----:B------:R-:W4:Y:S04]  /*ba5f0*/  LDL.LU R23, [R1+0x6030] ;  /* 0x0060300001177983 */ /* 0x000f280000300800 */
[----:B------:R-:W4:Y:S04]  /*ba600*/  LDL.LU R0, [R1+0x602c] ;  /* 0x00602c0001007983 */ /* 0x000f280000300800 */
[----:B------:R-:W-:Y:S04]  /*ba610*/  STL.64 [R1+0x5f70], R24 ;  /* 0x005f701801007387 */ /* 0x000fe80000100a00 */
[----:B---3--:R-:W-:Y:S04]  /*ba620*/  STL.64 [R1+0x5f30], R10 ;  /* 0x005f300a01007387 */ /* 0x008fe80000100a00 */
[----:B------:R0:W-:Y:S04]  /*ba630*/  STL.64 [R1+0x5f28], R8 ;  /* 0x005f280801007387 */ /* 0x0001e80000100a00 */
[----:B0-----:R-:W3:Y:S04]  /*ba640*/  LDL.64 R8, [R1+0x10] ;  /* 0x0000100001087983 */ /* 0x001ee80000100a00 */
[----:B---3--:R0:W-:Y:S04]  /*ba650*/  STL.64 [R1+0x5f50], R8 ;  /* 0x005f500801007387 */ /* 0x0081e80000100a00 */
[----:B0-----:R-:W3:Y:S04]  /*ba660*/  LDL.LU R8, [R1+0x8b0] ;  /* 0x0008b00001087983 */ /* 0x001ee80000300800 */
[----:B------:R-:W3:Y:S04]  /*ba670*/  LDL.LU R9, [R1+0x8b4] ;  /* 0x0008b40001097983 */ /* 0x000ee80000300800 */
[----:B------:R-:W2:Y:S04]  /*ba680*/  LDL.LU R10, [R1+0x8b8] ;  /* 0x0008b800010a7983 */ /* 0x000ea80000300800 */
[----:B------:R-:W2:Y:S04]  /*ba690*/  LDL.LU R11, [R1+0x8bc] ;  /* 0x0008bc00010b7983 */ /* 0x000ea80000300800 */
[----:B------:R-:W4:Y:S04]  /*ba6a0*/  LDL.64 R24, [R1+0x40] ;  /* 0x0000400001187983 */ /* 0x000f280000100a00 */
        /* <DEDUP_REMOVED lines=27> */
[----:B0-----:R-:W2:Y:S01]  /*ba860*/  LDL R20, [R1+0x80] ;  /* 0x0000800001147983 */ /* 0x001ea20000100800 */
[----:B------:R-:W-:-:S03]  /*ba870*/  IMAD.MOV.U32 R21, RZ, RZ, R0 ;  /* 0x000000ffff157224 */ /* 0x000fc600078e0000 */
[----:B------:R-:W4:Y:S04]  /*ba880*/  LDL.LU R0, [R1+0x6020] ;  /* 0x0060200001007983 */ /* 0x000f280000300800 */
[----:B--2---:R-:W-:Y:S04]  /*ba890*/  STL.64 [R1+0x5fe0], R20 ;  /* 0x005fe01401007387 */ /* 0x004fe80000100a00 */
[----:B------:R-:W2:Y:S04]  /*ba8a0*/  LDL.64 R24, [R1+0x70] ;  /* 0x0000700001187983 */ /* 0x000ea80000100a00 */
        /* <DEDUP_REMOVED lines=12> */
[----:B0-----:R-:W4:Y:S04]  /*ba970*/  LDL.64 R20, [R1+0xa0] ;  /* 0x0000a00001147983 */ /* 0x001f280000100a00 */
[----:B---3--:R-:W0:Y:S04]  /*ba980*/  LDSM.16.MT88.4 R12, [R29+UR4+0xc080] ;  /* 0x00c080041d0c783b */ /* 0x008e280008004200 */
[----:B----4-:R1:W-:Y:S04]  /*ba990*/  STL.64 [R1+0x6010], R20 ;  /* 0x0060101401007387 */ /* 0x0103e80000100a00 */
[----:B------:R-:W3:Y:S04]  /*ba9a0*/  LDL.LU R24, [R1+0x920] ;  /* 0x0009200001187983 */ /* 0x000ee80000300800 */
[----:B------:R-:W3:Y:S04]  /*ba9b0*/  LDL.LU R25, [R1+0x924] ;  /* 0x0009240001197983 */ /* 0x000ee80000300800 */
[----:B------:R-:W4:Y:S04]  /*ba9c0*/  LDL.LU R26, [R1+0x928] ;  /* 0x00092800011a7983 */ /* 0x000f280000300800 */
[----:B------:R-:W4:Y:S04]  /*ba9d0*/  LDL.LU R27, [R1+0x92c] ;  /* 0x00092c00011b7983 */ /* 0x000f280000300800 */
[----:B-1----:R-:W2:Y:S04]  /*ba9e0*/  LDL.LU R20, [R1+0x940] ;  /* 0x0009400001147983 */ /* 0x002ea80000300800 */
[----:B------:R-:W2:Y:S04]  /*ba9f0*/  LDL.LU R21, [R1+0x944] ;  /* 0x0009440001157983 */ /* 0x000ea80000300800 */
[----:B------:R-:W2:Y:S04]  /*baa00*/  LDL.LU R22, [R1+0x948] ;  /* 0x0009480001167983 */ /* 0x000ea80000300800 */
[----:B------:R-:W2:Y:S04]  /*baa10*/  LDL.LU R23, [R1+0x94c] ;  /* 0x00094c0001177983 */ /* 0x000ea80000300800 */
[----:B----4-:R-:W-:Y:S04]  /*baa20*/  STL.64 [R1+0x6008], R26 ;  /* 0x0060081a01007387 */ /* 0x010fe80000100a00 */
[----:B---3--:R1:W-:Y:S04]  /*baa30*/  STL.64 [R1+0x6000], R24 ;  /* 0x0060001801007387 */ /* 0x0083e80000100a00 */
[----:B-1----:R-:W3:Y:S04]  /*baa40*/  LDL.LU R24, [R1+0x930] ;  /* 0x0009300001187983 */ /* 0x002ee80000300800 */
[----:B------:R-:W3:Y:S04]  /*baa50*/  LDL.LU R25, [R1+0x934] ;  /* 0x0009340001197983 */ /* 0x000ee80000300800 */
[----:B------:R-:W3:Y:S04]  /*baa60*/  LDL.LU R26, [R1+0x938] ;  /* 0x00093800011a7983 */ /* 0x000ee80000300800 */
[----:B------:R-:W3:Y:S04]  /*baa70*/  LDL.LU R27, [R1+0x93c] ;  /* 0x00093c00011b7983 */ /* 0x000ee80000300800 */
        /* <DEDUP_REMOVED lines=10> */
[----:B------:R-:W2:Y:S04]  /*bab20*/  LDL.LU R10, [R1+0x8f8] ;  /* 0x0008f800010a7983 */ /* 0x000ea80000300800 */
[----:B------:R-:W2:Y:S04]  /*bab30*/  LDL.LU R11, [R1+0x8fc] ;  /* 0x0008fc00010b7983 */ /* 0x000ea80000300800 */
[----:B------:R-:W4:Y:S04]  /*bab40*/  LDL.LU R4, [R1+0x880] ;  /* 0x0008800001047983 */ /* 0x000f280000300800 */
[----:B------:R-:W4:Y:S04]  /*bab50*/  LDL.LU R5, [R1+0x884] ;  /* 0x0008840001057983 */ /* 0x000f280000300800 */
[----:B------:R-:W4:Y:S04]  /*bab60*/  LDL.LU R6, [R1+0x888] ;  /* 0x0008880001067983 */ /* 0x000f280000300800 */
[----:B------:R-:W4:Y:S04]  /*bab70*/  LDL.LU R7, [R1+0x88c] ;  /* 0x00088c0001077983 */ /* 0x000f280000300800 */
[----:B0-----:R-:W-:Y:S04]  /*bab80*/  STL.64 [R1+0x5dd8], R14 ;  /* 0x005dd80e01007387 */ /* 0x001fe80000100a00 */
[----:B------:R0:W-:Y:S02]  /*bab90*/  STL.64 [R1+0x5dd0], R12 ;  /* 0x005dd00c01007387 */ /* 0x0001e40000100a00 */
[----:B0-----:R-:W-:-:S02]  /*baba0*/  IMAD.MOV.U32 R12, RZ, RZ, R28 ;  /* 0x000000ffff0c7224 */ /* 0x001fc400078e001c */
[----:B------:R-:W-:-:S05]  /*babb0*/  IMAD.MOV.U32 R13, RZ, RZ, R3 ;  /* 0x000000ffff0d7224 */ /* 0x000fca00078e0003 */
[----:B------:R0:W-:Y:S02]  /*babc0*/  STL.64 [R1+0x5ef0], R12 ;  /* 0x005ef00c01007387 */ /* 0x0001e40000100a00 */
[----:B0-----:R-:W-:Y:S02]  /*babd0*/  IMAD.MOV.U32 R12, RZ, RZ, R2 ;  /* 0x000000ffff0c7224 */ /* 0x001fe400078e0002 */
[----:B------:R-:W-:-:S07]  /*babe0*/  IMAD.MOV.U32 R13, RZ, RZ, R0 ;  /* 0x000000ffff0d7224 */ /* 0x000fce00078e0000 */
[----:B------:R-:W-:Y:S01]  /*babf0*/  HMMA.16816.F32.BF16 R12, R16, R12, R20 ;  /* 0x0000000c100c723c */ /* 0x000fe20000041814 */
        /* <DEDUP_REMOVED lines=31> */
[----:B--2---:R-:W-:-:S15]  /*badf0*/  HMMA.16816.F32.BF16 R20, R16, R24, R20 ;  /* 0x000000181014723c */ /* 0x004fde0000041814 */
[----:B------:R-:W-:-:S08]  /*bae00*/  NOP ;  /* 0x0000000000007918 */ /* 0x000fd00000000000 */
[----:B------:R0:W-:Y:S04]  /*bae10*/  STL.64 [R1+0x780], R20 ;  /* 0x0007801401007387 */ /* 0x0001e80000100a00 */
[----:B------:R1:W-:Y:S04]  /*bae20*/  STL.64 [R1+0x788], R22 ;  /* 0x0007881601007387 */ /* 0x0003e80000100a00 */
[----:B0-----:R-:W2:Y:S01]  /*bae30*/  LDL.LU.64 R20, [R1+0x5fc0] ;  /* 0x005fc00001147983 */ /* 0x001ea20000300a00 */
[----:B-1----:R-:W-:-:S03]  /*bae40*/  IMAD.MOV.U32 R22, RZ, RZ, R24 ;  /* 0x000000ffff167224 */ /* 0x002fc600078e0018 */
        /* <DEDUP_REMOVED lines=42> */
[----:B0-----:R-:W4:Y:S01]  /*bb0f0*/  LDL.LU.64 R24, [R1+0x5f38] ;  /* 0x005f380001187983 */ /* 0x001f220000300a00 */
[----:B-1----:R-:W-:Y:S02]  /*bb100*/  IMAD.MOV.U32 R27, RZ, RZ, R8 ;  /* 0x000000ffff1b7224 */ /* 0x002fe400078e0008 */
[----:B------:R-:W-:Y:S01]  /*bb110*/  IMAD.MOV.U32 R26, RZ, RZ, R9 ;  /* 0x000000ffff1a7224 */ /* 0x000fe200078e0009 */
[----:B------:R-:W2:Y:S04]  /*bb120*/  LDL.LU.64 R10, [R1+0x5f30] ;  /* 0x005f3000010a7983 */ /* 0x000ea80000300a00 */
[----:B------:R-:W2:Y:S02]  /*bb130*/  LDL.LU.64 R8, [R1+0x5f28] ;  /* 0x005f280001087983 */ /* 0x000ea40000300a00 */
[C---:B--2---:R-:W-:Y:S06]  /*bb140*/  HMMA.16816.F32.BF16 R8, R16.reuse, R20, R8 ;  /* 0x000000141008723c */ /* 0x044fec0000041808 */
[----:B----4-:R-:W-:-:S15]  /*bb150*/  HMMA.16816.F32.BF16 R4, R16, R24, R4 ;  /* 0x000000181004723c */ /* 0x010fde0000041804 */
[----:B------:R-:W-:-:S02]  /*bb160*/  NOP ;  /* 0x0000000000007918 */ /* 0x000fc40000000000 */
[----:B------:R-:W-:Y:S04]  /*bb170*/  STL.64 [R1+0x710], R8 ;  /* 0x0007100801007387 */ /* 0x000fe80000100a00 */
[----:B------:R0:W-:Y:S04]  /*bb180*/  STL.64 [R1+0x718], R10 ;  /* 0x0007180a01007387 */ /* 0x0001e80000100a00 */
[----:B0-----:R-:W2:Y:S04]  /*bb190*/  LDL.LU.64 R10, [R1+0x5f20] ;  /* 0x005f2000010a7983 */ /* 0x001ea80000300a00 */
[----:B------:R-:W2:Y:S04]  /*bb1a0*/  LDL.LU.64 R8, [R1+0x5f18] ;  /* 0x005f180001087983 */ /* 0x000ea80000300a00 */
[----:B------:R-:W-:Y:S04]  /*bb1b0*/  STL.64 [R1+0x5e30], R20 ;  /* 0x005e301401007387 */ /* 0x000fe80000100a00 */
[----:B------:R-:W-:Y:S04]  /*bb1c0*/  STL.64 [R1+0x700], R4 ;  /* 0x0007000401007387 */ /* 0x000fe80000100a00 */
[----:B------:R0:W-:Y:S04]  /*bb1d0*/  STL.64 [R1+0x708], R6 ;  /* 0x0007080601007387 */ /* 0x0001e80000100a00 */
[----:B0-----:R-:W3:Y:S04]  /*bb1e0*/  LDL.LU.64 R6, [R1+0x5f10] ;  /* 0x005f100001067983 */ /* 0x001ee80000300a00 */
[----:B------:R-:W2:Y:S04]  /*bb1f0*/  LDL.LU.64 R4, [R1+0x5f08] ;  /* 0x005f080001047983 */ /* 0x000ea80000300a00 */
[----:B------:R-:W-:Y:S01]  /*bb200*/  STL.64 [R1+0x5e38], R24 ;  /* 0x005e381801007387 */ /* 0x000fe20000100a00 */
[----:B--2---:R-:W-:Y:S03]  /*bb210*/  HMMA.16816.F32.BF16 R16, R16, R4, R8 ;  /* 0x000000041010723c */ /* 0x004fe60000041808 */
        /* <DEDUP_REMOVED lines=9> */
[----:B------:R3:W-:Y:S02]  /*bb2b0*/  STL.64 [R1+0x5de0], R4 ;  /* 0x005de00401007387 */ /* 0x0007e40000100a00 */
[----:B---3--:R-:W-:-:S02]  /*bb2c0*/  IMAD.MOV.U32 R4, RZ, RZ, R7 ;  /* 0x000000ffff047224 */ /* 0x008fc400078e0007 */
[----:B------:R-:W-:-:S07]  /*bb2d0*/  IMAD.MOV.U32 R5, RZ, RZ, R6 ;  /* 0x000000ffff057224 */ /* 0x000fce00078e0006 */
[----:B--2---:R-:W-:Y:S01]  /*bb2e0*/  HMMA.16816.F32.BF16 R4, R8, R4, R12 ;  /* 0x000000040804723c */ /* 0x004fe2000004180c */
[----:B------:R-:W4:-:S15]  /*bb2f0*/  LDL.LU.64 R12, [R1+0x5ef0] ;  /* 0x005ef000010c7983 */ /* 0x000f1e0000300a00 */
[----:B------:R-:W-:-:S07]  /*bb300*/  NOP ;  /* 0x0000000000007918 */ /* 0x000fce0000000000 */
[----:B------:R-:W-:Y:S04]  /*bb310*/  STL.64 [R1+0x560], R4 ;  /* 0x0005600401007387 */ /* 0x000fe80000100a00 */
[----:B------:R4:W-:Y:S02]  /*bb320*/  STL.64 [R1+0x568], R6 ;  /* 0x0005680601007387 */ /* 0x0009e40000100a00 */
[----:B----4-:R-:W-:Y:S02]  /*bb330*/  HMMA.16816.F32.BF16 R4, R8, R12, R16 ;  /* 0x0000000c0804723c */ /* 0x010fe40000041810 */
[----:B------:R-:W2:Y:S04]  /*bb340*/  LDL.LU R12, [R1+0x620] ;  /* 0x00062000010c7983 */ /* 0x000ea80000300800 */
[----:B------:R-:W0:-:S15]  /*bb350*/  LDSM.16.MT88.4 R16, [R29+UR4+0xc100] ;  /* 0x00c100041d10783b */ /* 0x000e1e0008004200 */
[----:B------:R-:W-:-:S02]  /*bb360*/  NOP ;  /* 0x0000000000007918 */ /* 0x000fc40000000000 */
[----:B------:R1:W-:Y:S04]  /*bb370*/  STL.64 [R1+0x550], R4 ;  /* 0x0005500401007387 */ /* 0x0003e80000100a00 */
[----:B------:R3:W-:Y:S04]  /*bb380*/  STL.64 [R1+0x558], R6 ;  /* 0x0005580601007387 */ /* 0x0007e80000100a00 */
[----:B------:R-:W2:Y:S04]  /*bb390*/  LDL.LU R13, [R1+0x624] ;  /* 0x00062400010d7983 */ /* 0x000ea80000300800 */
[----:B------:R-:W4:Y:S04]  /*bb3a0*/  LDL.LU R14, [R1+0x628] ;  /* 0x00062800010e7983 */ /* 0x000f280000300800 */
[----:B------:R-:W4:Y:S04]  /*bb3b0*/  LDL.LU R15, [R1+0x62c] ;  /* 0x00062c00010f7983 */ /* 0x000f280000300800 */
[----:B----4-:R-:W-:Y:S04]  /*bb3c0*/  STL.64 [R1+0x5df0], R14 ;  /* 0x005df00e01007387 */ /* 0x010fe80000100a00 */
[----:B--2---:R2:W-:Y:S04]  /*bb3d0*/  STL.64 [R1+0x5de8], R12 ;  /* 0x005de80c01007387 */ /* 0x0045e80000100a00 */
[----:B-1----:R-:W4:Y:S04]  /*bb3e0*/  LDL.LU R4, [R1+0x1510] ;  /* 0x0015100001047983 */ /* 0x002f280000300800 */
[----:B------:R-:W4:Y:S04]  /*bb3f0*/  LDL.LU R5, [R1+0x1514] ;  /* 0x0015140001057983 */ /* 0x000f280000300800 */
[----:B---3--:R-:W3:Y:S04]  /*bb400*/  LDL.LU R6, [R1+0x1518] ;  /* 0x0015180001067983 */ /* 0x008ee80000300800 */
[----:B------:R-:W3:Y:S04]  /*bb410*/  LDL.LU R7, [R1+0x151c] ;  /* 0x00151c0001077983 */ /* 0x000ee80000300800 */
[----:B---3--:R-:W-:Y:S04]  /*bb420*/  STL.64 [R1+0x5e00], R6 ;  /* 0x005e000601007387 */ /* 0x008fe80000100a00 */
[----:B----4-:R1:W-:Y:S04]  /*bb430*/  STL.64 [R1+0x5df8], R4 ;  /* 0x005df80401007387 */ /* 0x0103e80000100a00 */
[----:B--2---:R-:W2:Y:S04]  /*bb440*/  LDL.LU R12, [R1+0x1520] ;  /* 0x00152000010c7983 */ /* 0x004ea80000300800 */
        /* <DEDUP_REMOVED lines=8> */
[----:B-1----:R-:W2:Y:S04]  /*bb4d0*/  LDL.64 R4, [R1+0x20] ;  /* 0x0000200001047983 */ /* 0x002ea80000100a00 */
[----:B--2---:R1:W-:Y:S04]  /*bb4e0*/  STL.64 [R1+0x5e40], R4 ;  /* 0x005e400401007387 */ /* 0x0043e80000100a00 */
        /* <DEDUP_REMOVED lines=10> */
[----:B--2---:R-:W-:Y:S04]  /*bb590*/  STL.64 [R1+0x5e50], R26 ;  /* 0x005e501a01007387 */ /* 0x004fe80000100a00 */
[----:B----4-:R-:W-:Y:S04]  /*bb5a0*/  STL.64 [R1+0x5e48], R24 ;  /* 0x005e481801007387 */ /* 0x010fe80000100a00 */
[----:B------:R1:W-:Y:S04]  /*bb5b0*/  STL.64 [R1+0x5e58], R4 ;  /* 0x005e580401007387 */ /* 0x0003e80000100a00 */
[----:B-1----:R-:W2:Y:S04]  /*bb5c0*/  LDL.64 R4, [R1+0x50] ;  /* 0x0000500001047983 */ /* 0x002ea80000100a00 */
[----:B--2---:R1:W-:Y:S04]  /*bb5d0*/  STL.64 [R1+0x5e70], R4 ;  /* 0x005e700401007387 */ /* 0x0043e80000100a00 */
[----:B------:R-:W2:Y:S04]  /*bb5e0*/  LDL.LU R24, [R1+0x1560] ;  /* 0x0015600001187983 */ /* 0x000ea80000300800 */
[----:B------:R-:W2:Y:S04]  /*bb5f0*/  LDL.LU R25, [R1+0x1564] ;  /* 0x0015640001197983 */ /* 0x000ea80000300800 */
[----:B------:R-:W4:Y:S04]  /*bb600*/  LDL.LU R26, [R1+0x1568] ;  /* 0x00156800011a7983 */ /* 0x000f280000300800 */
[----:B------:R-:W4:Y:S04]  /*bb610*/  LDL.LU R27, [R1+0x156c] ;  /* 0x00156c00011b7983 */ /* 0x000f280000300800 */
[----:B-1----:R-:W3:Y:S04]  /*bb620*/  LDL.64 R4, [R1+0x60] ;  /* 0x0000600001047983 */ /* 0x002ee80000100a00 */
[----:B---3--:R1:W-:Y:S04]  /*bb630*/  STL.64 [R1+0x5e88], R4 ;  /* 0x005e880401007387 */ /* 0x0083e80000100a00 */
[----:B----4-:R-:W-:Y:S04]  /*bb640*/  STL.64 [R1+0x5e68], R26 ;  /* 0x005e681a01007387 */ /* 0x010fe80000100a00 */
[----:B--2---:R2:W-:Y:S01]  /*bb650*/  STL.64 [R1+0x5e60], R24 ;  /* 0x005e601801007387 */ /* 0x0045e20000100a00 */
[----:B-1----:R-:W-:-:S02]  /*bb660*/  IMAD.MOV.U32 R4, RZ, RZ, R22 ;  /* 0x000000ffff047224 */ /* 0x002fc400078e0016 */
[----:B------:R-:W-:Y:S01]  /*bb670*/  IMAD.MOV.U32 R5, RZ, RZ, R3 ;  /* 0x000000ffff057224 */ /* 0x000fe200078e0003 */
[----:B--2---:R-:W2:Y:S04]  /*bb680*/  LDL.LU R24, [R1+0x1570] ;  /* 0x0015700001187983 */ /* 0x004ea80000300800 */
[----:B------:R-:W2:Y:S04]  /*bb690*/  LDL.LU R25, [R1+0x1574] ;  /* 0x0015740001197983 */ /* 0x000ea80000300800 */
[----:B------:R-:W3:Y:S04]  /*bb6a0*/  LDL.LU R26, [R1+0x1578] ;  /* 0x00157800011a7983 */ /* 0x000ee80000300800 */
[----:B------:R-:W3:Y:S04]  /*bb6b0*/  LDL.LU R27, [R1+0x157c] ;  /* 0x00157c00011b7983 */ /* 0x000ee80000300800 */
[----:B------:R1:W-:Y:S04]  /*bb6c0*/  STL.64 [R1+0x5ea0], R4 ;  /* 0x005ea00401007387 */ /* 0x0003e80000100a00 */
[----:B-1----:R-:W4:Y:S04]  /*bb6d0*/  LDL.64 R4, [R1+0x80] ;  /* 0x0000800001047983 */ /* 0x002f280000100a00 */
[----:B----4-:R1:W-:Y:S04]  /*bb6e0*/  STL.64 [R1+0x5eb8], R4 ;  /* 0x005eb80401007387 */ /* 0x0103e80000100a00 */
[----:B-1----:R-:W4:Y:S04]  /*bb6f0*/  LDL.64 R4, [R1+0x90] ;  /* 0x0000900001047983 */ /* 0x002f280000100a00 */
[----:B----4-:R-:W-:Y:S04]  /*bb700*/  STL.64 [R1+0x5ec0], R4 ;  /* 0x005ec00401007387 */ /* 0x010fe80000100a00 */
[----:B---3--:R-:W-:Y:S04]  /*bb710*/  STL.64 [R1+0x5e80], R26 ;  /* 0x005e801a01007387 */ /* 0x008fe80000100a00 */
[----:B--2---:R1:W-:Y:S04]  /*bb720*/  STL.64 [R1+0x5e78], R24 ;  /* 0x005e781801007387 */ /* 0x0043e80000100a00 */
[----:B-1----:R-:W2:Y:S04]  /*bb730*/  LDL.LU R24, [R1+0x1580] ;  /* 0x0015800001187983 */ /* 0x002ea80000300800 */
[----:B------:R-:W2:Y:S04]  /*bb740*/  LDL.LU R25, [R1+0x1584] ;  /* 0x0015840001197983 */ /* 0x000ea80000300800 */
[----:B------:R-:W3:Y:S04]  /*bb750*/  LDL.LU R26, [R1+0x1588] ;  /* 0x00158800011a7983 */ /* 0x000ee80000300800 */
[----:B------:R-:W3:Y:S01]  /*bb760*/  LDL.LU R27, [R1+0x158c] ;  /* 0x00158c00011b7983 */ /* 0x000ee20000300800 */
[----:B------:R-:W-:-:S02]  /*bb770*/  IMAD.MOV.U32 R4, RZ, RZ, R2 ;  /* 0x000000ffff047224 */ /* 0x000fc400078e0002 */
[----:B------:R-:W-:-:S05]  /*bb780*/  IMAD.MOV.U32 R5, RZ, RZ, R0 ;  /* 0x000000ffff057224 */ /* 0x000fca00078e0000 */
[----:B------:R1:W-:Y:S04]  /*bb790*/  STL.64 [R1+0x5ed8], R4 ;  /* 0x005ed80401007387 */ /* 0x0003e80000100a00 */
[----:B-1----:R-:W4:Y:S04]  /*bb7a0*/  LDL.64 R4, [R1+0xb0] ;  /* 0x0000b00001047983 */ /* 0x002f280000100a00 */
        /* <DEDUP_REMOVED lines=27> */
[----:B-1----:R-:W3:Y:S04]  /*bb960*/  LDL.LU R12, [R1+0x1540] ;  /* 0x00154000010c7983 */ /* 0x002ee80000300800 */
[----:B------:R-:W3:Y:S04]  /*bb970*/  LDL.LU R13, [R1+0x1544] ;  /* 0x00154400010d7983 */ /* 0x000ee80000300800 */
[----:B------:R-:W3:Y:S04]  /*bb980*/  LDL.LU R14, [R1+0x1548] ;  /* 0x00154800010e7983 */ /* 0x000ee80000300800 */
[----:B------:R-:W3:Y:S04]  /*bb990*/  LDL.LU R15, [R1+0x154c] ;  /* 0x00154c00010f7983 */ /* 0x000ee80000300800 */
[----:B------:R-:W-:Y:S04]  /*bb9a0*/  STL [R1+0x5dc0], R29 ;  /* 0x005dc01d01007387 */ /* 0x000fe80000100800 */
[----:B0-----:R-:W-:Y:S04]  /*bb9b0*/  STL.64 [R1+0x5cb0], R18 ;  /* 0x005cb01201007387 */ /* 0x001fe80000100a00 */
[----:B------:R0:W-:Y:S01]  /*bb9c0*/  STL.64 [R1+0x5ca8], R16 ;  /* 0x005ca81001007387 */ /* 0x0001e20000100a00 */
[----:B----4-:R-:W-:-:S02]  /*bb9d0*/  IMAD.MOV.U32 R2, RZ, RZ, R4 ;  /* 0x000000ffff027224 */ /* 0x010fc400078e0004 */
[----:B------:R-:W-:Y:S01]  /*bb9e0*/  IMAD.MOV.U32 R0, RZ, RZ, R5 ;  /* 0x000000ffff007224 */ /* 0x000fe200078e0005 */
[----:B0-----:R-:W4:Y:S04]  /*bb9f0*/  LDL.LU R16, [R1+0x15b0] ;  /* 0x0015b00001107983 */ /* 0x001f280000300800 */
[----:B------:R-:W4:Y:S04]  /*bba00*/  LDL.LU R17, [R1+0x15b4] ;  /* 0x0015b40001117983 */ /* 0x000f280000300800 */
[----:B------:R-:W4:Y:S04]  /*bba10*/  LDL.LU R18, [R1+0x15b8] ;  /* 0x0015b80001127983 */ /* 0x000f280000300800 */
[----:B------:R-:W4:Y:S01]  /*bba20*/  LDL.LU R19, [R1+0x15bc] ;  /* 0x0015bc0001137983 */ /* 0x000f220000300800 */
        /* <DEDUP_REMOVED lines=15> */
[----:B0-----:R-:W4:Y:S02]  /*bbb20*/  LDL.LU.64 R4, [R1+0x5ec0] ;  /* 0x005ec00001047983 */ /* 0x001f240000300a00 */
[----:B----4-:R-:W-:-:S15]  /*bbb30*/  HMMA.16816.F32.BF16 R16, R8, R4, R16 ;  /* 0x000000040810723c */ /* 0x010fde0000041810 */
[----:B------:R-:W-:-:S08]  /*bbb40*/  NOP ;  /* 0x0000000000007918 */ /* 0x000fd00000000000 */
[----:B------:R0:W-:Y:S04]  /*bbb50*/  STL.64 [R1+0xfd0], R16 ;  /* 0x000fd01001007387 */ /* 0x0001e80000100a00 */
[----:B------:R1:W-:Y:S01]  /*bbb60*/  STL.64 [R1+0xfd8], R18 ;  /* 0x000fd81201007387 */ /* 0x0003e20000100a00 */
[----:B0-----:R-:W-:Y:S01]  /*bbb70*/  IMAD.MOV.U32 R17, RZ, RZ, R4 ;  /* 0x000000ffff117224 */ /* 0x001fe200078e0004 */
[----:B------:R-:W-:Y:S02]  /*bbb80*/  MOV R16, R5 ;  /* 0x0000000500107202 */ /* 0x000fe40000000f00 */
[----:B------:R-:W2:Y:S04]  /*bbb90*/  LDL.LU.64 R4, [R1+0x5eb8] ;  /* 0x005eb80001047983 */ /* 0x000ea80000300a00 */
[----:B------:R-:W-:Y:S01]  /*bbba0*/  STL [R1+0x5dcc], R17 ;  /* 0x005dcc1101007387 */ /* 0x000fe20000100800 */
[----:B--2---:R-:W-:Y:S06]  /*bbbb0*/  HMMA.16816.F32.BF16 R24, R8, R4, R24 ;  /* 0x000000040818723c */ /* 0x004fec0000041818 */
[----:B-1----:R-:W-:-:S02]  /*bbbc0*/  IMAD.MOV.U32 R19, RZ, RZ, R4 ;  /* 0x000000ffff137224 */ /* 0x002fc400078e0004 */
        /* <DEDUP_REMOVED lines=35> */
[----:B0-----:R-:W4:Y:S01]  /*bbe00*/  LDL.LU.64 R4, [R1+0x5e40] ;  /* 0x005e400001047983 */ /* 0x001f220000300a00 */
[----:B---3--:R-:W-:Y:S01]  /*bbe10*/  IMAD.MOV.U32 R22, RZ, RZ, R21 ;  /* 0x000000ffff167224 */ /* 0x008fe200078e0015 */
[C---:B--2---:R-:W-:Y:S06]  /*bbe20*/  HMMA.16816.F32.BF16 R24, R8.reuse, R20, R24 ;  /* 0x000000140818723c */ /* 0x044fec0000041818 */
[----:B----4-:R-:W-:-:S15]  /*bbe30*/  HMMA.16816.F32.BF16 R12, R8, R4, R12 ;  /* 0x00000004080c723c */ /* 0x010fde000004180c */
[----:B------:R-:W-:-:S02]  /*bbe40*/  NOP ;  /* 0x0000000000007918 */ /* 0x000fc40000000000 */
[----:B------:R0:W-:Y:S04]  /*bbe50*/  STL.64 [R1+0xf70], R24 ;  /* 0x000f701801007387 */ /* 0x0001e80000100a00 */
[----:B------:R1:W-:Y:S01]  /*bbe60*/  STL.64 [R1+0xf78], R26 ;  /* 0x000f781a01007387 */ /* 0x0003e20000100a00 */
[----:B------:R-:W-:Y:S02]  /*bbe70*/  IMAD.MOV.U32 R17, RZ, RZ, R4 ;  /* 0x000000ffff117224 */ /* 0x000fe400078e0004 */
[----:B------:R-:W-:Y:S01]  /*bbe80*/  IMAD.MOV.U32 R0, RZ, RZ, R5 ;  /* 0x000000ffff007224 */ /* 0x000fe200078e0005 */
[----:B0-----:R-:W2:Y:S01]  /*bbe90*/  LDL.LU.64 R24, [R1+0x5e38] ;  /* 0x005e380001187983 */ /* 0x001ea20000300a00 */
[----:B-1----:R-:W-:-:S03]  /*bbea0*/  IMAD.MOV.U32 R27, RZ, RZ, R20 ;  /* 0x000000ffff1b7224 */ /* 0x002fc600078e0014 */
[----:B------:R-:W3:Y:S04]  /*bbeb0*/  LDL.LU.64 R20, [R1+0x5e30] ;  /* 0x005e300001147983 */ /* 0x000ee80000300a00 */
[----:B------:R-:W-:Y:S04]  /*bbec0*/  STL.64 [R1+0xf60], R12 ;  /* 0x000f600c01007387 */ /* 0x000fe80000100a00 */
[----:B------:R0:W-:Y:S04]  /*bbed0*/  STL.64 [R1+0xf68], R14 ;  /* 0x000f680e01007387 */ /* 0x0001e80000100a00 */
[----:B0-----:R-:W4:Y:S04]  /*bbee0*/  LDL.LU.64 R14, [R1+0x5e28] ;  /* 0x005e2800010e7983 */ /* 0x001f280000300a00 */
[----:B------:R-:W4:Y:S04]  /*bbef0*/  LDL.LU.64 R12, [R1+0x5e20] ;  /* 0x005e2000010c7983 */ /* 0x000f280000300a00 */
[----:B------:R-:W4:Y:S02]  /*bbf00*/  LDL.LU.64 R4, [R1+0x5e18] ;  /* 0x005e180001047983 */ /* 0x000f240000300a00 */
[----:B----4-:R-:W-:Y:S02]  /*bbf10*/  HMMA.16816.F32.BF16 R4, R8, R4, R12 ;  /* 0x000000040804723c */ /* 0x010fe4000004180c */
[----:B------:R-:W3:Y:S04]  /*bbf20*/  LDL.LU.64 R14, [R1+0x5e10] ;  /* 0x005e1000010e7983 */ /* 0x000ee80000300a00 */
[----:B------:R-:W3:-:S15]  /*bbf30*/  LDL.LU.64 R12, [R1+0x5e08] ;  /* 0x005e0800010c7983 */ /* 0x000ede0000300a00 */
[----:B------:R-:W-:-:S02]  /*bbf40*/  NOP ;  /* 0x0000000000007918 */ /* 0x000fc40000000000 */
[----:B------:R-:W-:Y:S04]  /*bbf50*/  STL.64 [R1+0xf50], R4 ;  /* 0x000f500401007387 */ /* 0x000fe80000100a00 */
[----:B------:R0:W-:Y:S04]  /*bbf60*/  STL.64 [R1+0xf58], R6 ;  /* 0x000f580601007387 */ /* 0x0001e80000100a00 */
[----:B0-----:R-:W2:Y:S04]  /*bbf70*/  LDL.LU.64 R6, [R1+0x5e00] ;  /* 0x005e000001067983 */ /* 0x001ea80000300a00 */
[----:B------:R-:W2:Y:S01]  /*bbf80*/  LDL.LU.64 R4, [R1+0x5df8] ;  /* 0x005df80001047983 */ /* 0x000ea20000300a00 */
[C---:B---3--:R-:W-:Y:S06]  /*bbf90*/  HMMA.16816.F32.BF16 R12, R8.reuse, R20, R12 ;  /* 0x00000014080c723c */ /* 0x048fec000004180c */
[----:B--2---:R-:W-:-:S15]  /*bbfa0*/  HMMA.16816.F32.BF16 R4, R8, R24, R4 ;  /* 0x000000180804723c */ /* 0x004fde0000041804 */
[----:B------:R-:W-:-:S02]  /*bbfb0*/  NOP ;  /* 0x0000000000007918 */ /* 0x000fc40000000000 */
[----:B------:R-:W-:Y:S04]  /*bbfc0*/  STL.64 [R1+0xf40], R12 ;  /* 0x000f400c01007387 */ /* 0x000fe80000100a00 */
[----:B------:R0:W-:Y:S04]  /*bbfd0*/  STL.64 [R1+0xf48], R14 ;  /* 0x000f480e01007387 */ /* 0x0001e80000100a00 */
[----:B0-----:R-:W2:Y:S04]  /*bbfe0*/  LDL.LU.64 R14, [R1+0x5df0] ;  /* 0x005df000010e7983 */ /* 0x001ea80000300a00 */
[----:B------:R-:W2:Y:S04]  /*bbff0*/  LDL.LU.64 R12, [R1+0x5de8] ;  /* 0x005de800010c7983 */ /* 0x000ea80000300a00 */
[----:B------:R0:W-:Y:S04]  /*bc000*/  STL.64 [R1+0xf30], R4 ;  /* 0x000f300401007387 */ /* 0x0001e80000100a00 */
[----:B------:R-:W-:Y:S04]  /*bc010*/  STL.64 [R1+0xf38], R6 ;  /* 0x000f380601007387 */ /* 0x000fe80000100a00 */
[----:B0-----:R-:W2:Y:S02]  /*bc020*/  LDL.LU.64 R4, [R1+0x5de0] ;  /* 0x005de00001047983 */ /* 0x001ea40000300a00 */
[----:B--2---:R-:W-:Y:S02]  /*bc030*/  HMMA.16816.F32.BF16 R8, R8, R4, R12 ;  /* 0x000000040808723c */ /* 0x004fe4000004180c */
[----:B------:R-:W2:Y:S04]  /*bc040*/  LDL.LU.64 R14, [R1+0x5dd8] ;  /* 0x005dd800010e7983 */ /* 0x000ea80000300a00 */
[----:B------:R-:W2:-:S15]  /*bc050*/  LDL.LU.64 R12, [R1+0x5dd0] ;  /* 0x005dd000010c7983 */ /* 0x000e9e0000300a00 */
[----:B------:R-:W-:-:S02]  /*bc060*/  NOP ;  /* 0x0000000000007918 */ /* 0x000fc40000000000 */
[----:B------:R0:W-:Y:S04]  /*bc070*/  STL.64 [R1+0x540], R8 ;  /* 0x0005400801007387 */ /* 0x0001e80000100a00 */
[----:B------:R-:W-:Y:S04]  /*bc080*/  STL.64 [R1+0x548], R10 ;  /* 0x0005480a01007387 */ /* 0x000fe80000100a00 */
[----:B0-----:R-:W2:Y:S04]  /*bc090*/  LDL.64 R8, [R1+0xd0] ;  /* 0x0000d00001087983 */ /* 0x001ea80000100a00 */
[----:B------:R0:W-:Y:S04]  /*bc0a0*/  STL.64 [R1+0x5cd8], R4 ;  /* 0x005cd80401007387 */ /* 0x0001e80000100a00 */
[----:B0-----:R-:W2:Y:S04]  /*bc0b0*/  LDL.LU R4, [R1+0x4b0] ;  /* 0x0004b00001047983 */ /* 0x001ea80000300800 */
[----:B------:R-:W2:Y:S04]  /*bc0c0*/  LDL.LU R5, [R1+0x4b4] ;  /* 0x0004b40001057983 */ /* 0x000ea80000300800 */
[----:B------:R-:W2:Y:S04]  /*bc0d0*/  LDL.LU R6, [R1+0x4b8] ;  /* 0x0004b80001067983 */ /* 0x000ea80000300800 */
[----:B------:R-:W2:Y:S02]  /*bc0e0*/  LDL.LU R7, [R1+0x4bc] ;  /* 0x0004bc0001077983 */ /* 0x000ea40000300800 */
[----:B--2---:R-:W-:Y:S06]  /*bc0f0*/  HMMA.16816.F32.BF16 R4, R12, R8, R4 ;  /* 0x000000080c04723c */ /* 0x004fec0000041804 */
[----:B------:R-:W-:-:S15]  /*bc100*/  IMAD.MOV.U32 R23, RZ, RZ, R9 ;  /* 0x000000ffff177224 */ /* 0x000fde00078e0009 */
[----:B------:R-:W-:-:S02]  /*bc110*/  NOP ;  /* 0x0000000000007918 */ /* 0x000fc40000000000 */
[----:B------:R0:W-:Y:S04]  /*bc120*/  STL.64 [R1+0x4b0], R4 ;  /* 0x0004b00401007387 */ /* 0x0001e80000100a00 */
[----:B------:R1:W-:Y:S04]  /*bc130*/  STL.64 [R1+0x4b8], R6 ;  /* 0x0004b80601007387 */ /* 0x0003e80000100a00 */
[----:B------:R-:W-:Y:S04]  /*bc140*/  STL [R1+0x5d20], R23 ;  /* 0x005d201701007387 */ /* 0x000fe80000100800 */
[----:B------:R-:W-:Y:S04]  /*bc150*/  STL.64 [R1+0x5d18], R20 ;  /* 0x005d181401007387 */ /* 0x000fe80000100a00 */
[----:B0-----:R-:W2:Y:S04]  /*bc160*/  LDL.LU R4, [R1+0xe80] ;  /* 0x000e800001047983 */ /* 0x001ea80000300800 */
[----:B------:R-:W2:Y:S04]  /*bc170*/  LDL.LU R5, [R1+0xe84] ;  /* 0x000e840001057983 */ /* 0x000ea80000300800 */
[----:B-1----:R-:W3:Y:S04]  /*bc180*/  LDL.LU R6, [R1+0xe88] ;  /* 0x000e880001067983 */ /* 0x002ee80000300800 */
[----:B------:R-:W3:Y:S01]  /*bc190*/  LDL.LU R7, [R1+0xe8c] ;  /* 0x000e8c0001077983 */ /* 0x000ee20000300800 */
[----:B------:R-:W-:-:S03]  /*bc1a0*/  IMAD.MOV.U32 R26, RZ, RZ, R8 ;  /* 0x000000ffff1a7224 */ /* 0x000fc600078e0008 */
[----:B---3--:R-:W-:Y:S04]  /*bc1b0*/  STL.64 [R1+0x5ce8], R6 ;  /* 0x005ce80601007387 */ /* 0x008fe80000100a00 */
[----:B--2---:R0:W-:Y:S02]  /*bc1c0*/  STL.64 [R1+0x5ce0], R4 ;  /* 0x005ce00401007387 */ /* 0x0041e40000100a00 */
[----:B0-----:R-:W-:Y:S02]  /*bc1d0*/  IMAD.MOV.U32 R4, RZ, RZ, R17 ;  /* 0x000000ffff047224 */ /* 0x001fe400078e0011 */
[----:B------:R-:W-:Y:S01]  /*bc1e0*/  IMAD.MOV.U32 R5, RZ, RZ, R0 ;  /* 0x000000ffff057224 */ /* 0x000fe200078e0000 */
[----:B------:R-:W2:Y:S04]  /*bc1f0*/  LDL.LU R17, [R1+0x5dcc] ;  /* 0x005dcc0001117983 */ /* 0x000ea80000300800 */
[----:B------:R-:W3:Y:S04]  /*bc200*/  LDL.LU R0, [R1+0x5dc8] ;  /* 0x005dc80001007983 */ /* 0x000ee80000300800 */
[----:B------:R0:W-:Y:S02]  /*bc210*/  STL.64 [R1+0x5cf8], R4 ;  /* 0x005cf80401007387 */ /* 0x0001e40000100a00 */
[----:B0-----:R-:W-:-:S02]  /*bc220*/  IMAD.MOV.U32 R4, RZ, RZ, R27 ;  /* 0x000000ffff047224 */ /* 0x001fc400078e001b */
[----:B------:R-:W-:-:S05]  /*bc230*/  IMAD.MOV.U32 R5, RZ, RZ, R22 ;  /* 0x000000ffff057224 */ /* 0x000fca00078e0016 */
[----:B------:R-:W-:Y:S04]  /*bc240*/  STL.64 [R1+0x5d10], R4 ;  /* 0x005d100401007387 */ /* 0x000fe80000100a00 */
[----:B------:R-:W-:Y:S04]  /*bc250*/  STL [R1+0x5cd0], R26 ;  /* 0x005cd01a01007387 */ /* 0x000fe80000100800 */
[----:B------:R0:W-:Y:S04]  /*bc260*/  STL.64 [R1+0x5cc8], R24 ;  /* 0x005cc81801007387 */ /* 0x0001e80000100a00 */
[----:B0-----:R-:W4:Y:S04]  /*bc270*/  LDL.64 R24, [R1+0x10] ;  /* 0x0000100001187983 */ /* 0x001f280000100a00 */
[----:B----4-:R0:W-:Y:S04]  /*bc280*/  STL.64 [R1+0x5cf0], R24 ;  /* 0x005cf01801007387 */ /* 0x0101e80000100a00 */
        /* <DEDUP_REMOVED lines=10> */
[----:B0-----:R-:W-:Y:S01]  /*bc330*/  MOV R20, R2 ;  /* 0x0000000200147202 */ /* 0x001fe20000000f00 */
[----:B------:R-:W-:Y:S01]  /*bc340*/  IMAD.MOV.U32 R21, RZ, RZ, R29 ;  /* 0x000000ffff157224 */ /* 0x000fe200078e001d */
        /* <DEDUP_REMOVED lines=28> */
[----:B0-----:R-:W-:-:S02]  /*bc510*/  IMAD.MOV.U32 R16, RZ, RZ, R2 ;  /* 0x000000ffff107224 */ /* 0x001fc400078e0002 */
[----:B------:R-:W-:-:S05]  /*bc520*/  IMAD.MOV.U32 R17, RZ, RZ, R0 ;  /* 0x000000ffff117224 */ /* 0x000fca00078e0000 */
[----:B------:R0:W-:Y:S04]  /*bc530*/  STL.64 [R1+0x5db8], R16 ;  /* 0x005db81001007387 */ /* 0x0001e80000100a00 */
        /* <DEDUP_REMOVED lines=8> */
[----:B0-----:R-:W3:Y:S04]  /*bc5c0*/  LDL.LU R20, [R1+0x1310] ;  /* 0x0013100001147983 */ /* 0x001ee80000300800 */
[----:B------:R-:W3:Y:S04]  /*bc5d0*/  LDL.LU R21, [R1+0x1314] ;  /* 0x0013140001157983 */ /* 0x000ee80000300800 */
[----:B------:R-:W3:Y:S04]  /*bc5e0*/  LDL.LU R22, [R1+0x1318] ;  /* 0x0013180001167983 */ /* 0x000ee80000300800 */
[----:B------:R-:W3:Y:S04]  /*bc5f0*/  LDL.LU R23, [R1+0x131c] ;  /* 0x00131c0001177983 */ /* 0x000ee80000300800 */
[----:B----4-:R-:W-:Y:S04]  /*bc600*/  STL.64 [R1+0x5d60], R6 ;  /* 0x005d600601007387 */ /* 0x010fe80000100a00 */
[----:B------:R0:W-:Y:S04]  /*bc610*/  STL.64 [R1+0x5d58], R4 ;  /* 0x005d580401007387 */ /* 0x0001e80000100a00 */
[----:B0-----:R-:W4:Y:S04]  /*bc620*/  LDL.LU R4, [R1+0xee0] ;  /* 0x000ee00001047983 */ /* 0x001f280000300800 */
[----:B------:R-:W4:Y:S04]  /*bc630*/  LDL.LU R5, [R1+0xee4] ;  /* 0x000ee40001057983 */ /* 0x000f280000300800 */
[----:B------:R-:W3:Y:S04]  /*bc640*/  LDL.LU R6, [R1+0xee8] ;  /* 0x000ee80001067983 */ /* 0x000ee80000300800 */
[----:B------:R-:W3:Y:S01]  /*bc650*/  LDL.LU R7, [R1+0xeec] ;  /* 0x000eec0001077983 */ /* 0x000ee20000300800 */
[----:B--2---:R-:W-:Y:S03]  /*bc660*/  HMMA.16816.F32.BF16 R16, R12, R8, R16 ;  /* 0x000000080c10723c */ /* 0x004fe60000041810 */
[----:B---3--:R-:W-:Y:S04]  /*bc670*/  STL.64 [R1+0x5d78], R6 ;  /* 0x005d780601007387 */ /* 0x008fe80000100a00 */
[----:B----4-:R0:W-:Y:S04]  /*bc680*/  STL.64 [R1+0x5d70], R4 ;  /* 0x005d700401007387 */ /* 0x0101e80000100a00 */
[----:B0-----:R-:W2:Y:S04]  /*bc690*/  LDL.LU R4, [R1+0xef0] ;  /* 0x000ef00001047983 */ /* 0x001ea80000300800 */
[----:B------:R-:W2:Y:S04]  /*bc6a0*/  LDL.LU R5, [R1+0xef4] ;  /* 0x000ef40001057983 */ /* 0x000ea80000300800 */
[----:B------:R-:W3:Y:S04]  /*bc6b0*/  LDL.LU R6, [R1+0xef8] ;  /* 0x000ef80001067983 */ /* 0x000ee80000300800 */
[----:B------:R-:W3:Y:S01]  /*bc6c0*/  LDL.LU R7, [R1+0xefc] ;  /* 0x000efc0001077983 */ /* 0x000ee20000300800 */
[----:B------:R-:W-:-:S02]  /*bc6d0*/  IMAD.MOV.U32 R2, RZ, RZ, R8 ;  /* 0x000000ffff027224 */ /* 0x000fc400078e0008 */
[----:B------:R-:W-:Y:S02]  /*bc6e0*/  IMAD.MOV.U32 R0, RZ, RZ, R9 ;  /* 0x000000ffff007224 */ /* 0x000fe400078e0009 */
[----:B------:R-:W0:Y:S04]  /*bc6f0*/  LDSM.16.MT88.4 R8, [R29+UR4+0xc180] ;  /* 0x00c180041d08783b */ /* 0x000e280008004200 */
[----:B---3--:R-:W-:Y:S04]  /*bc700*/  STL.64 [R1+0x5d90], R6 ;  /* 0x005d900601007387 */ /* 0x008fe80000100a00 */
[----:B--2---:R1:W-:Y:S04]  /*bc710*/  STL.64 [R1+0x5d88], R4 ;  /* 0x005d880401007387 */ /* 0x0043e80000100a00 */
[----:B-1----:R-:W2:Y:S04]  /*bc720*/  LDL.LU R4, [R1+0xf00] ;  /* 0x000f000001047983 */ /* 0x002ea80000300800 */
[----:B------:R-:W2:Y:S04]  /*bc730*/  LDL.LU R5, [R1+0xf04] ;  /* 0x000f040001057983 */ /* 0x000ea80000300800 */
[----:B------:R-:W2:Y:S04]  /*bc740*/  LDL.LU R6, [R1+0xf08] ;  /* 0x000f080001067983 */ /* 0x000ea80000300800 */
[----:B------:R-:W2:Y:S04]  /*bc750*/  LDL.LU R7, [R1+0xf0c] ;  /* 0x000f0c0001077983 */ /* 0x000ea80000300800 */
[----:B------:R-:W-:Y:S04]  /*bc760*/  STL.64 [R1+0x5d08], R26 ;  /* 0x005d081a01007387 */ /* 0x000fe80000100a00 */
[----:B------:R1:W-:Y:S04]  /*bc770*/  STL.64 [R1+0x5d00], R24 ;  /* 0x005d001801007387 */ /* 0x0003e80000100a00 */
[----:B-1----:R-:W3:Y:S04]  /*bc780*/  LDL.LU R24, [R1+0xea0] ;  /* 0x000ea00001187983 */ /* 0x002ee80000300800 */
[----:B------:R-:W3:Y:S04]  /*bc790*/  LDL.LU R25, [R1+0xea4] ;  /* 0x000ea40001197983 */ /* 0x000ee80000300800 */
[----:B------:R-:W3:Y:S04]  /*bc7a0*/  LDL.LU R26, [R1+0xea8] ;  /* 0x000ea800011a7983 */ /* 0x000ee80000300800 */
[----:B------:R-:W3:Y:S04]  /*bc7b0*/  LDL.LU R27, [R1+0xeac] ;  /* 0x000eac00011b7983 */ /* 0x000ee80000300800 */
[----:B------:R1:W-:Y:S04]  /*bc7c0*/  STL.64 [R1+0x4a0], R16 ;  /* 0x0004a01001007387 */ /* 0x0003e80000100a00 */
[----:B------:R4:W-:Y:S04]  /*bc7d0*/  STL.64 [R1+0x4a8], R18 ;  /* 0x0004a81201007387 */ /* 0x0009e80000100a00 */
[----:B-1----:R-:W4:Y:S04]  /*bc7e0*/  LDL.LU.64 R16, [R1+0x5db8] ;  /* 0x005db80001107983 */ /* 0x002f280000300a00 */
[----:B0-----:R-:W-:Y:S04]  /*bc7f0*/  STL.64 [R1+0x5b88], R10 ;  /* 0x005b880a01007387 */ /* 0x001fe80000100a00 */
        /* <DEDUP_REMOVED lines=8> */
[----:B----4-:R-:W-:-:S15]  /*bc880*/  HMMA.16816.F32.BF16 R16, R12, R20, R16 ;  /* 0x000000140c10723c */ /* 0x010fde0000041810 */
[----:B------:R-:W-:-:S08]  /*bc890*/  NOP ;  /* 0x0000000000007918 */ /* 0x000fd00000000000 */
[----:B------:R0:W-:Y:S04]  /*bc8a0*/  STL.64 [R1+0xcb0], R16 ;  /* 0x000cb01001007387 */ /* 0x0001e80000100a00 */
[----:B------:R-:W-:Y:S01]  /*bc8b0*/  STL.64 [R1+0xcb8], R18 ;  /* 0x000cb81201007387 */ /* 0x000fe20000100a00 */
        /* <DEDUP_REMOVED lines=16> */
[----:B0-----:R-:W2:Y:S01]  /*bc9c0*/  LDL.LU.64 R20, [R1+0x5d68] ;  /* 0x005d680001147983 */ /* 0x001ea20000300a00 */
        /* <DEDUP_REMOVED lines=9> */
[----:B------:R-:W4:Y:S01]  /*bca60*/  LDL.LU.64 R20, [R1+0x5d48] ;  /* 0x005d480001147983 */ /* 0x000f220000300a00 */
[----:B------:R-:W-:-:S07]  /*bca70*/  IMAD.MOV.U32 R9, RZ, RZ, R3 ;  /* 0x000000ffff097224 */ /* 0x000fce00078e0003 */
[----:B----4-:R-:W-:-:S15]  /*bca80*/  HMMA.16816.F32.BF16 R20, R12, R8, R20 ;  /* 0x000000080c14723c */ /* 0x010fde0000041814 */
        /* <DEDUP_REMOVED lines=9> */
[----:B--2---:R-:W-:Y:S03]  /*bcb20*/  HMMA.16816.F32.BF16 R20, R12, R20, R4 ;  /* 0x000000140c14723c */ /* 0x004fe60000041804 */
[----:B------:R-:W2:-:S15]  /*bcb30*/  LDL.LU.64 R4, [R1+0x5d38] ;  /* 0x005d380001047983 */ /* 0x000e9e0000300a00 */
[----:B------:R-:W-:-:S05]  /*bcb40*/  NOP ;  /* 0x0000000000007918 */ /* 0x000fca0000000000 */
[----:B------:R-:W-:Y:S04]  /*bcb50*/  STL.64 [R1+0xc60], R20 ;  /* 0x000c601401007387 */ /* 0x000fe80000100a00 */
[----:B------:R0:W-:Y:S04]  /*bcb60*/  STL.64 [R1+0xc68], R22 ;  /* 0x000c681601007387 */ /* 0x0001e80000100a00 */
[----:B0-----:R-:W3:Y:S04]  /*bcb70*/  LDL.LU.64 R22, [R1+0x5d30] ;  /* 0x005d300001167983 */ /* 0x001ee80000300a00 */
[----:B------:R-:W3:Y:S01]  /*bcb80*/  LDL.LU.64 R20, [R1+0x5d28] ;  /* 0x005d280001147983 */ /* 0x000ee20000300a00 */
[----:B--2---:R-:W-:Y:S01]  /*bcb90*/  MOV R3, R5 ;  /* 0x0000000500037202 */ /* 0x004fe20000000f00 */
[----:B---3--:R-:W-:-:S15]  /*bcba0*/  HMMA.16816.F32.BF16 R20, R12, R4, R20 ;  /* 0x000000040c14723c */ /* 0x008fde0000041814 */
[----:B------:R-:W-:-:S08]  /*bcbb0*/  NOP ;  /* 0x0000000000007918 */ /* 0x000fd00000000000 */
[----:B------:R-:W-:Y:S04]  /*bcbc0*/  STL.64 [R1+0xc50], R20 ;  /* 0x000c501401007387 */ /* 0x000fe80000100a00 */
[----:B------:R0:W-:Y:S04]  /*bcbd0*/  STL.64 [R1+0xc58], R22 ;  /* 0x000c581601007387 */ /* 0x0001e80000100a00 */
[----:B0-----:R-:W2:Y:S04]  /*bcbe0*/  LDL.LU R23, [R1+0x5d20] ;  /* 0x005d200001177983 */ /* 0x001ea80000300800 */
[----:B------:R-:W4:Y:S01]  /*bcbf0*/  LDL.LU.64 R20, [R1+0x5d18] ;  /* 0x005d180001147983 */ /* 0x000f220000300a00 */
[----:B------:R-:W-:-:S03]  /*bcc00*/  IMAD.MOV.U32 R22, RZ, RZ, R4 ;  /* 0x000000ffff167224 */ /* 0x000fc600078e0004 */
        /* <DEDUP_REMOVED lines=22> */
[----:B------:R-:W2:Y:S04]  /*bcd70*/  LDL.LU R26, [R1+0x5cd0] ;  /* 0x005cd000011a7983 */ /* 0x000ea80000300800 */
[----:B------:R-:W2:Y:S04]  /*bcd80*/  LDL.LU.64 R24, [R1+0x5cc8] ;  /* 0x005cc80001187983 */ /* 0x000ea80000300a00 */
[----:B------:R-:W-:Y:S04]  /*bcd90*/  STL.64 [R1+0x5cc0], R6 ;  /* 0x005cc00601007387 */ /* 0x000fe80000100a00 */
[----:B---3--:R4:W-:Y:S02]  /*bcda0*/  STL.64 [R1+0x5cb8], R4 ;  /* 0x005cb80401007387 */ /* 0x0089e40000100a00 */
[----:B----4-:R-:W-:Y:S02]  /*bcdb0*/  HMMA.16816.F32.BF16 R4, R12, R20, R8 ;  /* 0x000000140c04723c */ /* 0x010fe40000041808 */
[----:B------:R-:W3:-:S15]  /*bcdc0*/  LDL.LU R8, [R1+0xbb0] ;  /* 0x000bb00001087983 */ /* 0x000ede0000300800 */
[----:B------:R-:W-:-:S06]  /*bcdd0*/  NOP ;  /* 0x0000000000007918 */ /* 0x000fcc0000000000 */
[----:B------:R-:W-:Y:S04]  /*bcde0*/  STL.64 [R1+0xc10], R4 ;  /* 0x000c100401007387 */ /* 0x000fe80000100a00 */
[----:B------:R-:W-:Y:S04]  /*bcdf0*/  STL.64 [R1+0xc18], R6 ;  /* 0x000c180601007387 */ /* 0x000fe80000100a00 */
[----:B------:R-:W3:Y:S04]  /*bce00*/  LDL.LU R9, [R1+0xbb4] ;  /* 0x000bb40001097983 */ /* 0x000ee80000300800 */
[----:B------:R-:W4:Y:S04]  /*bce10*/  LDL.LU R10, [R1+0xbb8] ;  /* 0x000bb800010a7983 */ /* 0x000f280000300800 */
[----:B------:R-:W4:Y:S04]  /*bce20*/  LDL.LU R11, [R1+0xbbc] ;  /* 0x000bbc00010b7983 */ /* 0x000f280000300800 */
[----:B----4-:R-:W-:Y:S04]  /*bce30*/  STL.64 [R1+0x5c30], R10 ;  /* 0x005c300a01007387 */ /* 0x010fe80000100a00 */
[----:B---3--:R0:W-:Y:S04]  /*bce40*/  STL.64 [R1+0x5c28], R8 ;  /* 0x005c280801007387 */ /* 0x0081e80000100a00 */
[----:B0-----:R-:W3:Y:S04]  /*bce50*/  LDL.64 R8, [R1+0x80] ;  /* 0x0000800001087983 */ /* 0x001ee80000100a00 */
[----:B---3--:R0:W-:Y:S04]  /*bce60*/  STL.64 [R1+0x5c40], R8 ;  /* 0x005c400801007387 */ /* 0x0081e80000100a00 */
[----:B0-----:R-:W3:Y:S04]  /*bce70*/  LDL.LU R8, [R1+0xbd0] ;  /* 0x000bd00001087983 */ /* 0x001ee80000300800 */
[----:B------:R-:W3:Y:S04]  /*bce80*/  LDL.LU R9, [R1+0xbd4] ;  /* 0x000bd40001097983 */ /* 0x000ee80000300800 */
[----:B------:R-:W4:Y:S04]  /*bce90*/  LDL.LU R10, [R1+0xbd8] ;  /* 0x000bd800010a7983 */ /* 0x000f280000300800 */
[----:B------:R-:W4:Y:S04]  /*bcea0*/  LDL.LU R11, [R1+0xbdc] ;  /* 0x000bdc00010b7983 */ /* 0x000f280000300800 */
[----:B----4-:R-:W-:Y:S04]  /*bceb0*/  STL.64 [R1+0x5c50], R10 ;  /* 0x005c500a01007387 */ /* 0x010fe80000100a00 */
[----:B---3--:R0:W-:Y:S02]  /*bcec0*/  STL.64 [R1+0x5c48], R8 ;  /* 0x005c480801007387 */ /* 0x0081e40000100a00 */
[----:B0-----:R-:W-:-:S02]  /*bced0*/  IMAD.MOV.U32 R8, RZ, RZ, R17 ;  /* 0x000000ffff087224 */ /* 0x001fc400078e0011 */
[----:B------:R-:W-:-:S05]  /*bcee0*/  IMAD.MOV.U32 R9, RZ, RZ, R16 ;  /* 0x000000ffff097224 */ /* 0x000fca00078e0010 */
[----:B------:R0:W-:Y:S04]  /*bcef0*/  STL.64 [R1+0x5c68], R8 ;  /* 0x005c680801007387 */ /* 0x0001e80000100a00 */
[----:B0-----:R-:W3:Y:S04]  /*bcf00*/  LDL.64 R8, [R1+0xb0] ;  /* 0x0000b00001087983 */ /* 0x001ee80000100a00 */
        /* <DEDUP_REMOVED lines=14> */
[----:B---3--:R-:W-:Y:S04]  /*bcff0*/  STL.64 [R1+0x5c88], R8 ;  /* 0x005c880801007387 */ /* 0x008fe80000100a00 */
[----:B------:R0:W-:Y:S04]  /*bd000*/  STL.64 [R1+0x5bb0], R20 ;  /* 0x005bb01401007387 */ /* 0x0001e80000100a00 */
[----:B------:R1:W-:Y:S04]  /*bd010*/  STL [R1+0x5c38], R22 ;  /* 0x005c381601007387 */ /* 0x0003e80000100800 */
[----:B0-----:R-:W3:Y:S04]  /*bd020*/  LDL.LU R20, [R1+0xbc0] ;  /* 0x000bc00001147983 */ /* 0x001ee80000300800 */
[----:B------:R-:W3:Y:S01]  /*bd030*/  LDL.LU R21, [R1+0xbc4] ;  /* 0x000bc40001157983 */ /* 0x000ee20000300800 */
[----:B--2---:R-:W-:-:S03]  /*bd040*/  IMAD.MOV.U32 R9, RZ, RZ, R23 ;  /* 0x000000ffff097224 */ /* 0x004fc600078e0017 */
[----:B-1----:R-:W2:Y:S04]  /*bd050*/  LDL.LU R22, [R1+0xbc8] ;  /* 0x000bc80001167983 */ /* 0x002ea80000300800 */
[----:B------:R-:W2:Y:S04]  /*bd060*/  LDL.LU R23, [R1+0xbcc] ;  /* 0x000bcc0001177983 */ /* 0x000ea80000300800 */
        /* <DEDUP_REMOVED lines=23> */
[----:B------:R-:W0:Y:S01]  /*bd1e0*/  S2R R27, SR_TID.X ;  /* 0x00000000001b7919 */ /* 0x000e220000002100 */
[----:B------:R-:W-:Y:S01]  /*bd1f0*/  IMAD.MOV.U32 R8, RZ, RZ, R26 ;  /* 0x000000ffff087224 */ /* 0x000fe200078e001a */
[----:B----4-:R-:W-:Y:S01]  /*bd200*/  HMMA.16816.F32.BF16 R12, R12, R4, R16 ;  /* 0x000000040c0c723c */ /* 0x010fe20000041810 */
[----:B------:R-:W2:Y:S04]  /*bd210*/  LDL.LU.64 R18, [R1+0x5cb0] ;  /* 0x005cb00001127983 */ /* 0x000ea80000300a00 */
[----:B------:R-:W2:Y:S01]  /*bd220*/  LDL.LU.64 R16, [R1+0x5ca8] ;  /* 0x005ca80001107983 */ /* 0x000ea20000300a00 */
[C---:B0-----:R-:W-:Y:S01]  /*bd230*/  LOP3.LUT R11, R27.reuse, 0x7, RZ, 0xc0, !PT ;  /* 0x000000071b0b7812 */ /* 0x041fe200078ec0ff */
[----:B------:R-:W-:-:S02]  /*bd240*/  IMAD.SHL.U32 R26, R27, 0x100, RZ ;  /* 0x000001001b1a7824 */ /* 0x000fc400078e00ff */
[----:B------:R-:W-:Y:S02]  /*bd250*/  IMAD.SHL.U32 R27, R27, 0x2, RZ ;  /* 0x000000021b1b7824 */ /* 0x000fe400078e00ff */
[----:B------:R-:W-:-:S05]  /*bd260*/  IMAD R11, R11, 0x210, RZ ;  /* 0x000002100b0b7824 */ /* 0x000fca00078e02ff */
[----:B------:R-:W-:-:S07]  /*bd270*/  LOP3.LUT R27, R11, 0x10, R27, 0x78, !PT ;  /* 0x000000100b1b7812 */ /* 0x000fce00078e781b */
[----:B------:R-:W-:Y:S04]  /*bd280*/  STL.64 [R1+0x490], R12 ;  /* 0x0004900c01007387 */ /* 0x000fe80000100a00 */
        /* <DEDUP_REMOVED lines=10> */
[----:B------:R-:W-:-:S02]  /*bd330*/  IMAD.MOV.U32 R12, RZ, RZ, R2 ;  /* 0x000000ffff0c7224 */ /* 0x000fc400078e0002 */
[----:B------:R-:W-:Y:S01]  /*bd340*/  IMAD.MOV.U32 R13, RZ, RZ, R0 ;  /* 0x000000ffff0d7224 */ /* 0x000fe200078e0000 */
[----:B------:R-:W-:-:S04]  /*bd350*/  LOP3.LUT R27, R27, 0x1000, R26, 0xf8, !PT ;  /* 0x000010001b1b7812 */ /* 0x000fc800078ef81a */
[----:B------:R-:W-:Y:S02]  /*bd360*/  LOP3.LUT R27, R27, 0x40, RZ, 0x3c, !PT ;  /* 0x000000401b1b7812 */ /* 0x000fe400078e3cff */
[----:B----4-:R-:W-:Y:S01]  /*bd370*/  HMMA.16816.F32.BF16 R12, R16, R12, R8 ;  /* 0x0000000c100c723c */ /* 0x010fe20000041808 */
[----:B------:R-:W2:-:S15]  /*bd380*/  LDL.LU.64 R8, [R1+0x5c80] ;  /* 0x005c800001087983 */ /* 0x000e9e0000300a00 */
[----:B------:R-:W-:-:S07]  /*bd390*/  NOP ;  /* 0x0000000000007918 */ /* 0x000fce0000000000 */
[----:B------:R-:W-:Y:S04]  /*bd3a0*/  STL.64 [R1+0x400], R12 ;  /* 0x0004000c01007387 */ /* 0x000fe80000100a00 */
[----:B------:R-:W-:Y:S04]  /*bd3b0*/  STL.64 [R1+0x408], R14 ;  /* 0x0004080e01007387 */ /* 0x000fe80000100a00 */
[----:B------:R-:W0:Y:S04]  /*bd3c0*/  LDSM.16.MT88.4 R12, [R27+UR4+0xc000] ;  /* 0x00c000041b0c783b */ /* 0x000e280008004200 */
[----:B------:R-:W-:Y:S04]  /*bd3d0*/  STL [R1+0x5c10], R27 ;  /* 0x005c101b01007387 */ /* 0x000fe80000100800 */
[----:B------:R1:W-:Y:S04]  /*bd3e0*/  STL.64 [R1+0x5c08], R24 ;  /* 0x005c081801007387 */ /* 0x0003e80000100a00 */
[----:B-1----:R-:W4:Y:S04]  /*bd3f0*/  LDL.LU R24, [R1+0xba0] ;  /* 0x000ba00001187983 */ /* 0x002f280000300800 */
[----:B------:R-:W4:Y:S04]  /*bd400*/  LDL.LU R25, [R1+0xba4] ;  /* 0x000ba40001197983 */ /* 0x000f280000300800 */
[----:B------:R-:W4:Y:S04]  /*bd410*/  LDL.LU R26, [R1+0xba8] ;  /* 0x000ba800011a7983 */ /* 0x000f280000300800 */
[----:B------:R-:W4:Y:S04]  /*bd420*/  LDL.LU R27, [R1+0xbac] ;  /* 0x000bac00011b7983 */ /* 0x000f280000300800 */
[----:B0-----:R-:W-:Y:S04]  /*bd430*/  STL.64 [R1+0x5a48], R14 ;  /* 0x005a480e01007387 */ /* 0x001fe80000100a00 */
[----:B------:R0:W-:Y:S04]  /*bd440*/  STL.64 [R1+0x5a40], R12 ;  /* 0x005a400c01007387 */ /* 0x0001e80000100a00 */
[----:B0-----:R-:W3:Y:S01]  /*bd450*/  LDL.64 R12, [R1+0x90] ;  /* 0x00009000010c7983 */ /* 0x001ee20000100a00 */
        /* <DEDUP_REMOVED lines=21> */
[----:B------:R0:W-:Y:S02]  /*bd5b0*/  STL.64 [R1+0x5b40], R12 ;  /* 0x005b400c01007387 */ /* 0x0001e40000100a00 */
[----:B0-----:R-:W-:Y:S01]  /*bd5c0*/  IMAD.MOV.U32 R12, RZ, RZ, R29 ;  /* 0x000000ffff0c7224 */ /* 0x001fe200078e001d */
[----:B--2---:R-:W-:Y:S06]  /*bd5d0*/  HMMA.16816.F32.BF16 R20, R16, R8, R20 ;  /* 0x000000081014723c */ /* 0x004fec0000041814 */
[----:B------:R-:W-:-:S15]  /*bd5e0*/  IMAD.MOV.U32 R29, RZ, RZ, R9 ;  /* 0x000000ffff1d7224 */ /* 0x000fde00078e0009 */
[----:B------:R-:W-:-:S02]  /*bd5f0*/  NOP ;  /* 0x0000000000007918 */ /* 0x000fc40000000000 */
[----:B------:R-:W-:Y:S04]  /*bd600*/  STL.64 [R1+0x930], R20 ;  /* 0x0009301401007387 */ /* 0x000fe80000100a00 */
[----:B------:R0:W-:Y:S04]  /*bd610*/  STL.64 [R1+0x938], R22 ;  /* 0x0009381601007387 */ /* 0x0001e80000100a00 */
[----:B0-----:R-:W2:Y:S04]  /*bd620*/  LDL.LU R22, [R1+0x5c38] ;  /* 0x005c380001167983 */ /* 0x001ea80000300800 */
[----:B------:R-:W3:Y:S04]  /*bd630*/  LDL.LU.64 R10, [R1+0x5c30] ;  /* 0x005c3000010a7983 */ /* 0x000ee80000300a00 */
[----:B------:R-:W3:Y:S01]  /*bd640*/  LDL.LU.64 R8, [R1+0x5c28] ;  /* 0x005c280001087983 */ /* 0x000ee20000300a00 */
[----:B------:R-:W-:-:S03]  /*bd650*/  IMAD.MOV.U32 R13, RZ, RZ, R28 ;  /* 0x000000ffff0d7224 */ /* 0x000fc600078e001c */
[----:B------:R-:W-:Y:S04]  /*bd660*/  STL [R1+0x5b30], R29 ;  /* 0x005b301d01007387 */ /* 0x000fe80000100800 */
[----:B---3--:R-:W-:Y:S01]  /*bd670*/  HMMA.16816.F32.BF16 R12, R16, R12, R8 ;  /* 0x0000000c100c723c */ /* 0x008fe20000041808 */
[----:B------:R-:W4:-:S15]  /*bd680*/  LDL.LU.64 R8, [R1+0x5c20] ;  /* 0x005c200001087983 */ /* 0x000f1e0000300a00 */
[----:B------:R-:W-:-:S07]  /*bd690*/  NOP ;  /* 0x0000000000007918 */ /* 0x000fce0000000000 */
[----:B------:R0:W-:Y:S04]  /*bd6a0*/  STL.64 [R1+0x920], R12 ;  /* 0x0009200c01007387 */ /* 0x0001e80000100a00 */
[----:B------:R1:W-:Y:S04]  /*bd6b0*/  STL.64 [R1+0x928], R14 ;  /* 0x0009280e01007387 */ /* 0x0003e80000100a00 */
[----:B0-----:R-:W3:Y:S01]  /*bd6c0*/  LDL.LU R12, [R1+0x7f0] ;  /* 0x0007f000010c7983 */ /* 0x001ee20000300800 */
[----:B----4-:R-:W-:-:S15]  /*bd6d0*/  HMMA.16816.F32.BF16 R8, R16, R8, R24 ;  /* 0x000000081008723c */ /* 0x010fde0000041818 */
[----:B------:R-:W-:-:S08]  /*bd6e0*/  NOP ;  /* 0x0000000000007918 */ /* 0x000fd00000000000 */
[----:B------:R0:W-:Y:S04]  /*bd6f0*/  STL.64 [R1+0x910], R8 ;  /* 0x0009100801007387 */ /* 0x0001e80000100a00 */
[----:B------:R4:W-:Y:S04]  /*bd700*/  STL.64 [R1+0x918], R10 ;  /* 0x0009180a01007387 */ /* 0x0009e80000100a00 */
[----:B------:R-:W3:Y:S04]  /*bd710*/  LDL.LU R13, [R1+0x7f4] ;  /* 0x0007f400010d7983 */ /* 0x000ee80000300800 */
[----:B-1----:R-:W3:Y:S04]  /*bd720*/  LDL.LU R14, [R1+0x7f8] ;  /* 0x0007f800010e7983 */ /* 0x002ee80000300800 */
[----:B------:R-:W3:Y:S04]  /*bd730*/  LDL.LU R15, [R1+0x7fc] ;  /* 0x0007fc00010f7983 */ /* 0x000ee80000300800 */
[----:B0-----:R-:W2:Y:S04]  /*bd740*/  LDL.LU R8, [R1+0x3c0] ;  /* 0x0003c00001087983 */ /* 0x001ea80000300800 */
[----:B------:R-:W2:Y:S04]  /*bd750*/  LDL.LU R9, [R1+0x3c4] ;  /* 0x0003c40001097983 */ /* 0x000ea80000300800 */
[----:B----4-:R-:W4:Y:S04]  /*bd760*/  LDL.LU R10, [R1+0x3c8] ;  /* 0x0003c800010a7983 */ /* 0x010f280000300800 */
[----:B------:R-:W4:Y:S01]  /*bd770*/  LDL.LU R11, [R1+0x3cc] ;  /* 0x0003cc00010b7983 */ /* 0x000f220000300800 */
[----:B------:R-:W-:Y:S01]  /*bd780*/  IMAD.MOV.U32 R20, RZ, RZ, R7 ;  /* 0x000000ffff147224 */ /* 0x000fe200078e0007 */
[----:B------:R-:W-:-:S02]  /*bd790*/  MOV R21, R6 ;  /* 0x0000000600157202 */ /* 0x000fc40000000f00 */
        /* <DEDUP_REMOVED lines=24> */
[----:B0-----:R-:W2:Y:S04]  /*bd920*/  LDL.LU R4, [R1+0xb90] ;  /* 0x000b900001047983 */ /* 0x001ea80000300800 */
[----:B------:R-:W2:Y:S04]  /*bd930*/  LDL.LU R5, [R1+0xb94] ;  /* 0x000b940001057983 */ /* 0x000ea80000300800 */
[----:B------:R-:W2:Y:S04]  /*bd940*/  LDL.LU R6, [R1+0xb98] ;  /* 0x000b980001067983 */ /* 0x000ea80000300800 */
[----:B------:R-:W2:Y:S04]  /*bd950*/  LDL.LU R7, [R1+0xb9c] ;  /* 0x000b9c0001077983 */ /* 0x000ea80000300800 */
[----:B------:R-:W4:Y:S04]  /*bd960*/  LDL.64 R20, [R1+0x30] ;  /* 0x0000300001147983 */ /* 0x000f280000100a00 */
[----:B------:R-:W2:Y:S04]  /*bd970*/  LDL.64 R24, [R1+0x50] ;  /* 0x0000500001187983 */ /* 0x000ea80000100a00 */
[----:B----4-:R0:W-:Y:S04]  /*bd980*/  STL.64 [R1+0x5c00], R20 ;  /* 0x005c001401007387 */ /* 0x0101e80000100a00 */
[----:B0-----:R-:W4:Y:S04]  /*bd990*/  LDL.LU R20, [R1+0xb80] ;  /* 0x000b800001147983 */ /* 0x001f280000300800 */
[----:B------:R-:W4:Y:S04]  /*bd9a0*/  LDL.LU R21, [R1+0xb84] ;  /* 0x000b840001157983 */ /* 0x000f280000300800 */
[----:B------:R-:W4:Y:S04]  /*bd9b0*/  LDL.LU R22, [R1+0xb88] ;  /* 0x000b880001167983 */ /* 0x000f280000300800 */
        /* <DEDUP_REMOVED lines=14> */
[----:B------:R-:W-:Y:S04]  /*bdaa0*/  STL.64 [R1+0x5b50], R14 ;  /* 0x005b500e01007387 */ /* 0x000fe80000100a00 */
[----:B------:R0:W-:Y:S02]  /*bdab0*/  STL.64 [R1+0x5b48], R12 ;  /* 0x005b480c01007387 */ /* 0x0001e40000100a00 */
[----:B0-----:R-:W-:-:S02]  /*bdac0*/  IMAD.MOV.U32 R12, RZ, RZ, R2 ;  /* 0x000000ffff0c7224 */ /* 0x001fc400078e0002 */
[----:B------:R-:W-:-:S05]  /*bdad0*/  IMAD.MOV.U32 R13, RZ, RZ, R0 ;  /* 0x000000ffff0d7224 */ /* 0x000fca00078e0000 */
[----:B------:R0:W-:Y:S04]  /*bdae0*/  STL.64 [R1+0x5b60], R12 ;  /* 0x005b600c01007387 */ /* 0x0001e80000100a00 */
[----:B0-----:R-:W3:Y:S04]  /*bdaf0*/  LDL.LU R12, [R1+0x310] ;  /* 0x00031000010c7983 */ /* 0x001ee80000300800 */
[----:B------:R-:W3:Y:S04]  /*bdb00*/  LDL.LU R13, [R1+0x314] ;  /* 0x00031400010d7983 */ /* 0x000ee80000300800 */
[----:B------:R-:W4:Y:S04]  /*bdb10*/  LDL.LU R14, [R1+0x318] ;  /* 0x00031800010e7983 */ /* 0x000f280000300800 */
[----:B------:R-:W4:Y:S04]  /*bdb20*/  LDL.LU R15, [R1+0x31c] ;  /* 0x00031c00010f7983 */ /* 0x000f280000300800 */
[----:B----4-:R-:W-:Y:S04]  /*bdb30*/  STL.64 [R1+0x5b70], R14 ;  /* 0x005b700e01007387 */ /* 0x010fe80000100a00 */
[----:B---3--:R0:W-:Y:S04]  /*bdb40*/  STL.64 [R1+0x5b68], R12 ;  /* 0x005b680c01007387 */ /* 0x0081e80000100a00 */
[----:B0-----:R-:W3:Y:S04]  /*bdb50*/  LDL.64 R12, [R1+0xd0] ;  /* 0x0000d000010c7983 */ /* 0x001ee80000100a00 */
[----:B------:R0:W-:Y:S04]  /*bdb60*/  STL.64 [R1+0x900], R4 ;  /* 0x0009000401007387 */ /* 0x0001e80000100a00 */
[----:B------:R1:W-:Y:S04]  /*bdb70*/  STL.64 [R1+0x908], R6 ;  /* 0x0009080601007387 */ /* 0x0003e80000100a00 */
[----:B0-----:R-:W1:Y:S01]  /*bdb80*/  LDL.LU.64 R4, [R1+0x5c18] ;  /* 0x005c180001047983 */ /* 0x001e620000300a00 */
[----:B------:R-:W-:-:S02]  /*bdb90*/  IMAD.MOV.U32 R26, RZ, RZ, R25 ;  /* 0x000000ffff1a7224 */ /* 0x000fc400078e0019 */
[----:B------:R-:W-:Y:S01]  /*bdba0*/  IMAD.MOV.U32 R29, RZ, RZ, R24 ;  /* 0x000000ffff1d7224 */ /* 0x000fe200078e0018 */
[----:B------:R-:W4:Y:S04]  /*bdbb0*/  LDL.LU R27, [R1+0x5c10] ;  /* 0x005c1000011b7983 */ /* 0x000f280000300800 */
[----:B------:R-:W3:Y:S04]  /*bdbc0*/  LDL.LU.64 R24, [R1+0x5c08] ;  /* 0x005c080001187983 */ /* 0x000ee80000300a00 */
[----:B------:R-:W-:Y:S04]  /*bdbd0*/  STL [R1+0x5b38], R26 ;  /* 0x005b381a01007387 */ /* 0x000fe80000100800 */
[----:B------:R-:W-:Y:S01]  /*bdbe0*/  STL [R1+0x5b34], R29 ;  /* 0x005b341d01007387 */ /* 0x000fe20000100800 */
[----:B-1----:R-:W-:Y:S03]  /*bdbf0*/  HMMA.16816.F32.BF16 R4, R16, R4, R20 ;  /* 0x000000041004723c */ /* 0x002fe60000041814 */
        /* <DEDUP_REMOVED lines=29> */
[----:B----4-:R-:W-:-:S15]  /*bddd0*/  HMMA.16816.F32.BF16 R8, R16, R20, R8 ;  /* 0x000000141008723c */ /* 0x010fde0000041808 */
        /* <DEDUP_REMOVED lines=14> */
[----:B0-----:R-:W2:Y:S04]  /*bdec0*/  LDL.LU.64 R10, [R1+0x5b98] ;  /* 0x005b9800010a7983 */ /* 0x001ea80000300a00 */
[----:B------:R-:W2:Y:S02]  /*bded0*/  LDL.LU.64 R8, [R1+0x5b90] ;  /* 0x005b900001087983 */ /* 0x000ea40000300a00 */
[----:B--2---:R-:W-:Y:S02]  /*bdee0*/  HMMA.16816.F32.BF16 R16, R16, R4, R8 ;  /* 0x000000041010723c */ /* 0x004fe40000041808 */
[----:B------:R-:W4:Y:S04]  /*bdef0*/  LDL.LU.64 R10, [R1+0x5b88] ;  /* 0x005b8800010a7983 */ /* 0x000f280000300a00 */
[----:B------:R-:W4:Y:S01]  /*bdf00*/  LDL.LU.64 R8, [R1+0x5b80] ;  /* 0x005b800001087983 */ /* 0x000f220000300a00 */
[----:B------:R-:W-:-:S15]  /*bdf10*/  IMAD.MOV.U32 R28, RZ, RZ, R12 ;  /* 0x000000ffff1c7224 */ /* 0x000fde00078e000c */
[----:B------:R-:W-:-:S01]  /*bdf20*/  NOP ;  /* 0x0000000000007918 */ /* 0x000fc20000000000 */
[----:B------:R0:W-:Y:S04]  /*bdf30*/  STL.64 [R1+0x3f0], R16 ;  /* 0x0003f01001007387 */ /* 0x0001e80000100a00 */
[----:B------:R-:W-:Y:S04]  /*bdf40*/  STL.64 [R1+0x3f8], R18 ;  /* 0x0003f81201007387 */ /* 0x000fe80000100a00 */
[----:B0-----:R-:W2:Y:S04]  /*bdf50*/  LDL.64 R16, [R1+0xc0] ;  /* 0x0000c00001107983 */ /* 0x001ea80000100a00 */
        /* <DEDUP_REMOVED lines=9> */
[----:B------:R1:W-:Y:S04]  /*bdff0*/  STL.64 [R1+0x298], R22 ;  /* 0x0002981601007387 */ /* 0x0003e80000100a00 */
[----:B0-----:R-:W4:Y:S01]  /*be000*/  LDL.LU.64 R20, [R1+0x5b78] ;  /* 0x005b780001147983 */ /* 0x001f220000300a00 */
[----:B-1----:R-:W-:-:S03]  /*be010*/  IMAD.MOV.U32 R23, RZ, RZ, R13 ;  /* 0x000000ffff177224 */ /* 0x002fc600078e000d */
[----:B------:R-:W2:Y:S04]  /*be020*/  LDL.LU.64 R14, [R1+0x5b70] ;  /* 0x005b7000010e7983 */ /* 0x000ea80000300a00 */
[----:B------:R-:W2:Y:S02]  /*be030*/  LDL.LU.64 R12, [R1+0x5b68] ;  /* 0x005b6800010c7983 */ /* 0x000ea40000300a00 */
[----:B--2---:R-:W-:-:S15]  /*be040*/  HMMA.16816.F32.BF16 R12, R8, R16, R12 ;  /* 0x00000010080c723c */ /* 0x004fde000004180c */
[----:B------:R-:W-:-:S08]  /*be050*/  NOP ;  /* 0x0000000000007918 */ /* 0x000fd00000000000 */
[----:B------:R0:W-:Y:S04]  /*be060*/  STL.64 [R1+0x280], R12 ;  /* 0x0002800c01007387 */ /* 0x0001e80000100a00 */
[----:B------:R-:W-:Y:S04]  /*be070*/  STL.64 [R1+0x288], R14 ;  /* 0x0002880e01007387 */ /* 0x000fe80000100a00 */
[----:B0-----:R-:W3:Y:S01]  /*be080*/  LDL.LU.64 R12, [R1+0x5b60] ;  /* 0x005b6000010c7983 */ /* 0x001ee20000300a00 */
[----:B------:R-:W-:Y:S02]  /*be090*/  IMAD.MOV.U32 R2, RZ, RZ, R16 ;  /* 0x000000ffff027224 */ /* 0x000fe400078e0010 */
[----:B------:R-:W-:-:S02]  /*be0a0*/  IMAD.MOV.U32 R0, RZ, RZ, R17 ;  /* 0x000000ffff007224 */ /* 0x000fc400078e0011 */
[----:B------:R-:W0:Y:S04]  /*be0b0*/  LDSM.16.MT88.4 R16, [R27+UR4+0xc080] ;  /* 0x00c080041b10783b */ /* 0x000e280008004200 */
[----:B------:R-:W-:Y:S04]  /*be0c0*/  STL [R1+0x5a78], R27 ;  /* 0x005a781b01007387 */ /* 0x000fe80000100800 */
[----:B------:R-:W-:Y:S04]  /*be0d0*/  STL.64 [R1+0x5a70], R24 ;  /* 0x005a701801007387 */ /* 0x000fe80000100a00 */
[----:B0-----:R-:W-:Y:S04]  /*be0e0*/  STL.64 [R1+0x5918], R18 ;  /* 0x0059181201007387 */ /* 0x001fe80000100a00 */
[----:B------:R0:W-:Y:S04]  /*be0f0*/  STL.64 [R1+0x5910], R16 ;  /* 0x0059101001007387 */ /* 0x0001e80000100a00 */
[----:B0-----:R-:W2:Y:S01]  /*be100*/  LDL.64 R16, [R1+0xa0] ;  /* 0x0000a00001107983 */ /* 0x001ea20000100a00 */
[----:B---3--:R-:W-:Y:S03]  /*be110*/  HMMA.16816.F32.BF16 R12, R8, R12, R4 ;  /* 0x0000000c080c723c */ /* 0x008fe60000041804 */
[----:B------:R-:W3:-:S15]  /*be120*/  LDL.LU.64 R6, [R1+0x5b58] ;  /* 0x005b580001067983 */ /* 0x000ede0000300a00 */
        /* <DEDUP_REMOVED lines=17> */
[----:B------:R0:W-:Y:S04]  /*be240*/  STL.64 [R1+0x6d0], R16 ;  /* 0x0006d01001007387 */ /* 0x0001e80000100a00 */
[----:B------:R-:W-:Y:S04]  /*be250*/  STL.64 [R1+0x6d8], R18 ;  /* 0x0006d81201007387 */ /* 0x000fe80000100a00 */
[----:B0-----:R-:W2:Y:S04]  /*be260*/  LDL.64 R16, [R1+0xb0] ;  /* 0x0000b00001107983 */ /* 0x001ea80000100a00 */
[----:B--2---:R0:W-:Y:S04]  /*be270*/  STL.64 [R1+0x5a18], R16 ;  /* 0x005a181001007387 */ /* 0x0041e80000100a00 */
[----:B0-----:R-:W2:Y:S04]  /*be280*/  LDL.LU R16, [R1+0x5d0] ;  /* 0x0005d00001107983 */ /* 0x001ea80000300800 */
[----:B------:R-:W2:Y:S04]  /*be290*/  LDL.LU R17, [R1+0x5d4] ;  /* 0x0005d40001117983 */ /* 0x000ea80000300800 */
[----:B------:R-:W4:Y:S04]  /*be2a0*/  LDL.LU R18, [R1+0x5d8] ;  /* 0x0005d80001127983 */ /* 0x000f280000300800 */
[----:B------:R-:W4:Y:S04]  /*be2b0*/  LDL.LU R19, [R1+0x5dc] ;  /* 0x0005dc0001137983 */ /* 0x000f280000300800 */
[----:B------:R-:W3:Y:S01]  /*be2c0*/  LDL.64 R24, [R1+0x10] ;  /* 0x0000100001187983 */ /* 0x000ee20000100a00 */
[----:B------:R-:W-:-:S02]  /*be2d0*/  IMAD.MOV.U32 R22, RZ, RZ, R12 ;  /* 0x000000ffff167224 */ /* 0x000fc400078e000c */
[----:B------:R-:W-:Y:S01]  /*be2e0*/  IMAD.MOV.U32 R3, RZ, RZ, R13 ;  /* 0x000000ffff037224 */ /* 0x000fe200078e000d */
[----:B---3--:R0:W-:Y:S04]  /*be2f0*/  STL.64 [R1+0x5a90], R24 ;  /* 0x005a901801007387 */ /* 0x0081e80000100a00 */
[----:B------:R-:W3:Y:S04]  /*be300*/  LDL.LU R12, [R1+0x300] ;  /* 0x00030000010c7983 */ /* 0x000ee80000300800 */
[----:B------:R-:W3:Y:S04]  /*be310*/  LDL.LU R13, [R1+0x304] ;  /* 0x00030400010d7983 */ /* 0x000ee80000300800 */
[----:B------:R-:W2:Y:S04]  /*be320*/  LDL.LU R14, [R1+0x308] ;  /* 0x00030800010e7983 */ /* 0x000ea80000300800 */
[----:B------:R-:W2:Y:S01]  /*be330*/  LDL.LU R15, [R1+0x30c] ;  /* 0x00030c00010f7983 */ /* 0x000ea20000300800 */
[----:B0-----:R-:W-:Y:S01]  /*be340*/  MOV R24, R26 ;  /* 0x0000001a00187202 */ /* 0x001fe20000000f00 */
[----:B------:R-:W-:-:S02]  /*be350*/  IMAD.MOV.U32 R25, RZ, RZ, R29 ;  /* 0x000000ffff197224 */ /* 0x000fc400078e001d */
[----:B------:R-:W4:Y:S04]  /*be360*/  LDL.LU R26, [R1+0x5b38] ;  /* 0x005b3800011a7983 */ /* 0x000f280000300800 */
[----:B------:R-:W4:Y:S04]  /*be370*/  LDL.LU R29, [R1+0x5b34] ;  /* 0x005b3400011d7983 */ /* 0x000f280000300800 */
[----:B------:R0:W-:Y:S02]  /*be380*/  STL.64 [R1+0x5aa8], R24 ;  /* 0x005aa81801007387 */ /* 0x0001e40000100a00 */
[----:B0-----:R-:W-:-:S02]  /*be390*/  IMAD.MOV.U32 R25, RZ, RZ, R6 ;  /* 0x000000ffff197224 */ /* 0x001fc400078e0006 */
[----:B------:R-:W-:Y:S01]  /*be3a0*/  IMAD.MOV.U32 R24, RZ, RZ, R7 ;  /* 0x000000ffff187224 */ /* 0x000fe200078e0007 */
        /* <DEDUP_REMOVED lines=15> */
[----:B------:R-:W-:Y:S04]  /*be4a0*/  STL.64 [R1+0x5ae8], R4 ;  /* 0x005ae80401007387 */ /* 0x000fe80000100a00 */
[----:B------:R0:W-:Y:S04]  /*be4b0*/  STL.64 [R1+0x5ac0], R24 ;  /* 0x005ac01801007387 */ /* 0x0001e80000100a00 */
        /* <DEDUP_REMOVED lines=14> */
[----:B0-----:R-:W3:Y:S04]  /*be5a0*/  LDL R24, [R1+0x70] ;  /* 0x0000700001187983 */ /* 0x001ee80000100800 */
[----:B------:R-:W3:Y:S04]  /*be5b0*/  LDL R25, [R1+0x74] ;  /* 0x0000740001197983 */ /* 0x000ee80000100800 */
[----:B---3--:R0:W-:Y:S04]  /*be5c0*/  STL.64 [R1+0x5b18], R24 ;  /* 0x005b181801007387 */ /* 0x0081e80000100a00 */
[----:B------:R-:W3:Y:S04]  /*be5d0*/  LDL.64 R4, [R1+0x60] ;  /* 0x0000600001047983 */ /* 0x000ee80000100a00 */
[----:B0-----:R-:W4:Y:S04]  /*be5e0*/  LDL R24, [R1+0x80] ;  /* 0x0000800001187983 */ /* 0x001f280000100800 */
[----:B---3--:R0:W-:Y:S04]  /*be5f0*/  STL.64 [R1+0x5b10], R4 ;  /* 0x005b100401007387 */ /* 0x0081e80000100a00 */
[----:B0-----:R-:W3:Y:S04]  /*be600*/  LDL.LU R4, [R1+0x6b0] ;  /* 0x0006b00001047983 */ /* 0x001ee80000300800 */
[----:B------:R-:W3:Y:S04]  /*be610*/  LDL.LU R5, [R1+0x6b4] ;  /* 0x0006b40001057983 */ /* 0x000ee80000300800 */
[----:B------:R-:W2:Y:S04]  /*be620*/  LDL.LU R6, [R1+0x6b8] ;  /* 0x0006b80001067983 */ /* 0x000ea80000300800 */
[----:B------:R-:W2:Y:S04]  /*be630*/  LDL.LU R7, [R1+0x6bc] ;  /* 0x0006bc0001077983 */ /* 0x000ea80000300800 */
[----:B--2---:R-:W-:Y:S04]  /*be640*/  STL.64 [R1+0x5b28], R6 ;  /* 0x005b280601007387 */ /* 0x004fe80000100a00 */
[----:B---3--:R0:W-:Y:S04]  /*be650*/  STL.64 [R1+0x5b20], R4 ;  /* 0x005b200401007387 */ /* 0x0081e80000100a00 */
        /* <DEDUP_REMOVED lines=32> */
[----:B------:R-:W-:Y:S04]  /*be860*/  STL [R1+0x5a04], R22 ;  /* 0x005a041601007387 */ /* 0x000fe80000100800 */
[----:B------:R-:W3:Y:S04]  /*be870*/  LDL.LU.64 R6, [R1+0x5b28] ;  /* 0x005b280001067983 */ /* 0x000ee80000300a00 */
[----:B------:R-:W3:Y:S04]  /*be880*/  LDL.LU.64 R4, [R1+0x5b20] ;  /* 0x005b200001047983 */ /* 0x000ee80000300a00 */
        /* <DEDUP_REMOVED lines=10> */
[----:B------:R-:W-:-:S02]  /*be930*/  IMAD.MOV.U32 R17, RZ, RZ, R23 ;  /* 0x000000ffff117224 */ /* 0x000fc400078e0017 */
[----:B---3--:R-:W-:Y:S02]  /*be940*/  IMAD.MOV.U32 R29, RZ, RZ, R4 ;  /* 0x000000ffff1d7224 */ /* 0x008fe400078e0004 */
[----:B------:R-:W-:Y:S01]  /*be950*/  IMAD.MOV.U32 R23, RZ, RZ, R5 ;  /* 0x000000ffff177224 */ /* 0x000fe200078e0005 */
[----:B----4-:R-:W-:-:S15]  /*be960*/  HMMA.16816.F32.BF16 R24, R8, R4, R24 ;  /* 0x000000040818723c */ /* 0x010fde0000041818 */
[----:B------:R-:W-:-:S08]  /*be970*/  NOP ;  /* 0x0000000000007918 */ /* 0x000fd00000000000 */
        /* <DEDUP_REMOVED lines=38> */
[----:B0-----:R-:W2:Y:S04]  /*bebe0*/  LDL.LU.64 R14, [R1+0x5a88] ;  /* 0x005a8800010e7983 */ /* 0x001ea80000300a00 */
[----:B------:R-:W2:Y:S01]  /*bebf0*/  LDL.LU.64 R12, [R1+0x5a80] ;  /* 0x005a8000010c7983 */ /* 0x000ea20000300a00 */
[----:B------:R-:W-:-:S02]  /*bec00*/  IMAD.MOV.U32 R22, RZ, RZ, R24 ;  /* 0x000000ffff167224 */ /* 0x000fc400078e0018 */
[----:B------:R-:W-:Y:S01]  /*bec10*/  IMAD.MOV.U32 R26, RZ, RZ, R25 ;  /* 0x000000ffff1a7224 */ /* 0x000fe200078e0019 */
[----:B------:R-:W4:Y:S04]  /*bec20*/  LDL.LU R27, [R1+0x5a78] ;  /* 0x005a7800011b7983 */ /* 0x000f280000300800 */
[----:B------:R-:W3:Y:S01]  /*bec30*/  LDL.LU.64 R24, [R1+0x5a70] ;  /* 0x005a700001187983 */ /* 0x000ee20000300a00 */
[----:B--2---:R-:W-:-:S15]  /*bec40*/  HMMA.16816.F32.BF16 R12, R8, R20, R12 ;  /* 0x00000014080c723c */ /* 0x004fde000004180c */
[----:B------:R-:W-:-:S08]  /*bec50*/  NOP ;  /* 0x0000000000007918 */ /* 0x000fd00000000000 */
[----:B------:R-:W-:Y:S04]  /*bec60*/  STL.64 [R1+0x640], R12 ;  /* 0x0006400c01007387 */ /* 0x000fe80000100a00 */
[----:B------:R0:W-:Y:S04]  /*bec70*/  STL.64 [R1+0x648], R14 ;  /* 0x0006480e01007387 */ /* 0x0001e80000100a00 */
[----:B0-----:R-:W3:Y:S04]  /*bec80*/  LDL.LU.64 R14, [R1+0x5a68] ;  /* 0x005a6800010e7983 */ /* 0x001ee80000300a00 */
[----:B------:R-:W3:Y:S04]  /*bec90*/  LDL.LU.64 R12, [R1+0x5a60] ;  /* 0x005a6000010c7983 */ /* 0x000ee80000300a00 */
[----:B------:R0:W-:Y:S04]  /*beca0*/  STL.64 [R1+0x5940], R20 ;  /* 0x0059401401007387 */ /* 0x0001e80000100a00 */
[----:B------:R1:W-:Y:S04]  /*becb0*/  STL.64 [R1+0x5a10], R22 ;  /* 0x005a101601007387 */ /* 0x0003e80000100a00 */
[----:B0-----:R-:W2:Y:S04]  /*becc0*/  LDL.LU R20, [R1+0x1500] ;  /* 0x0015000001147983 */ /* 0x001ea80000300800 */
[----:B------:R-:W2:Y:S04]  /*becd0*/  LDL.LU R21, [R1+0x1504] ;  /* 0x0015040001157983 */ /* 0x000ea80000300800 */
[----:B-1----:R-:W4:Y:S04]  /*bece0*/  LDL.LU R22, [R1+0x1508] ;  /* 0x0015080001167983 */ /* 0x002f280000300800 */
        /* <DEDUP_REMOVED lines=11> */
[----:B------:R-:W3:Y:S01]  /*beda0*/  LDL.LU.64 R12, [R1+0x5a50] ;  /* 0x005a5000010c7983 */ /* 0x000ee20000300a00 */
[----:B------:R-:W-:Y:S01]  /*bedb0*/  IMAD.MOV.U32 R16, RZ, RZ, R28 ;  /* 0x000000ffff107224 */ /* 0x000fe200078e001c */
[----:B---3--:R-:W-:Y:S02]  /*bedc0*/  HMMA.16816.F32.BF16 R8, R8, R4, R12 ;  /* 0x000000040808723c */ /* 0x008fe4000004180c */
[----:B------:R-:W2:Y:S04]  /*bedd0*/  LDL.LU.64 R14, [R1+0x5a48] ;  /* 0x005a4800010e7983 */ /* 0x000ea80000300a00 */
[----:B------:R-:W2:-:S15]  /*bede0*/  LDL.LU.64 R12, [R1+0x5a40] ;  /* 0x005a4000010c7983 */ /* 0x000e9e0000300a00 */
[----:B------:R-:W-:-:S02]  /*bedf0*/  NOP ;  /* 0x0000000000007918 */ /* 0x000fc40000000000 */
        /* <DEDUP_REMOVED lines=16> */
[----:B------:R-:W-:Y:S04]  /*bef00*/  STL.64 [R1+0x520], R8 ;  /* 0x0005200801007387 */ /* 0x000fe80000100a00 */
[----:B------:R-:W-:Y:S04]  /*bef10*/  STL.64 [R1+0x528], R10 ;  /* 0x0005280a01007387 */ /* 0x000fe80000100a00 */
[----:B------:R-:W0:Y:S04]  /*bef20*/  LDSM.16.MT88.4 R8, [R27+UR4+0xc100] ;  /* 0x00c100041b08783b */ /* 0x000e280008004200 */
[----:B------:R-:W-:Y:S04]  /*bef30*/  STL [R1+0x58ec], R27 ;  /* 0x0058ec1b01007387 */ /* 0x000fe80000100800 */
[----:B0-----:R-:W-:Y:S04]  /*bef40*/  STL.64 [R1+0x57d8], R10 ;  /* 0x0057d80a01007387 */ /* 0x001fe80000100a00 */
[----:B------:R0:W-:Y:S04]  /*bef50*/  STL.64 [R1+0x57d0], R8 ;  /* 0x0057d00801007387 */ /* 0x0001e80000100a00 */
[----:B0-----:R-:W3:Y:S04]  /*bef60*/  LDL.LU R8, [R1+0x14f0] ;  /* 0x0014f00001087983 */ /* 0x001ee80000300800 */
[----:B------:R-:W3:Y:S04]  /*bef70*/  LDL.LU R9, [R1+0x14f4] ;  /* 0x0014f40001097983 */ /* 0x000ee80000300800 */
[----:B------:R-:W3:Y:S04]  /*bef80*/  LDL.LU R10, [R1+0x14f8] ;  /* 0x0014f800010a7983 */ /* 0x000ee80000300800 */
[----:B------:R-:W3:Y:S01]  /*bef90*/  LDL.LU R11, [R1+0x14fc] ;  /* 0x0014fc00010b7983 */ /* 0x000ee20000300800 */
[----:B--2---:R-:W-:Y:S06]  /*befa0*/  HMMA.16816.F32.BF16 R20, R12, R16, R20 ;  /* 0x000000100c14723c */ /* 0x004fec0000041814 */
[----:B------:R-:W-:Y:S01]  /*befb0*/  MOV R2, R16 ;  /* 0x0000001000027202 */ /* 0x000fe20000000f00 */
[----:B------:R-:W-:-:S15]  /*befc0*/  IMAD.MOV.U32 R28, RZ, RZ, R17 ;  /* 0x000000ffff1c7224 */ /* 0x000fde00078e0011 */
[----:B------:R-:W-:-:S01]  /*befd0*/  NOP ;  /* 0x0000000000007918 */ /* 0x000fc20000000000 */
[----:B------:R-:W-:Y:S04]  /*befe0*/  STL.64 [R1+0xf20], R20 ;  /* 0x000f201401007387 */ /* 0x000fe80000100a00 */
[----:B------:R0:W-:Y:S04]  /*beff0*/  STL.64 [R1+0xf28], R22 ;  /* 0x000f281601007387 */ /* 0x0001e80000100a00 */
[----:B0-----:R-:W2:Y:S04]  /*bf000*/  LDL.LU.64 R22, [R1+0x5a10] ;  /* 0x005a100001167983 */ /* 0x001ea80000300a00 */
[----:B------:R-:W3:Y:S04]  /*bf010*/  LDL.LU.64 R16, [R1+0x5a08] ;  /* 0x005a080001107983 */ /* 0x000ee80000300a00 */
[----:B------:R-:W-:Y:S04]  /*bf020*/  STL [R1+0x58f4], R28 ;  /* 0x0058f41c01007387 */ /* 0x000fe80000100800 */
[----:B------:R-:W-:Y:S01]  /*bf030*/  STL [R1+0x58f0], R2 ;  /* 0x0058f00201007387 */ /* 0x000fe20000100800 */
        /* <DEDUP_REMOVED lines=8> */
[----:B------:R-:W4:Y:S01]  /*bf0c0*/  LDL.LU R19, [R1+0x5cc] ;  /* 0x0005cc0001137983 */ /* 0x000f220000300800 */
[----:B--2---:R-:W-:-:S02]  /*bf0d0*/  IMAD.MOV.U32 R20, RZ, RZ, R22 ;  /* 0x000000ffff147224 */ /* 0x004fc400078e0016 */
        /* <DEDUP_REMOVED lines=16> */
[----:B------:R-:W2:Y:S04]  /*bf1e0*/  LDL.LU R4, [R1+0x14a0] ;  /* 0x0014a00001047983 */ /* 0x000ea80000300800 */
[----:B------:R-:W2:Y:S01]  /*bf1f0*/  LDL.LU R5, [R1+0x14a4] ;  /* 0x0014a40001057983 */ /* 0x000ea20000300800 */
[----:B0-----:R-:W-:-:S02]  /*bf200*/  IMAD.MOV.U32 R9, RZ, RZ, R6 ;  /* 0x000000ffff097224 */ /* 0x001fc400078e0006 */
[----:B------:R-:W-:Y:S01]  /*bf210*/  IMAD.MOV.U32 R8, RZ, RZ, R7 ;  /* 0x000000ffff087224 */ /* 0x000fe200078e0007 */
[----:B------:R-:W3:Y:S04]  /*bf220*/  LDL.LU R6, [R1+0x14a8] ;  /* 0x0014a80001067983 */ /* 0x000ee80000300800 */
[----:B------:R-:W3:Y:S04]  /*bf230*/  LDL.LU R7, [R1+0x14ac] ;  /* 0x0014ac0001077983 */ /* 0x000ee80000300800 */
[----:B---3--:R-:W-:Y:S04]  /*bf240*/  STL.64 [R1+0x59a8], R6 ;  /* 0x0059a80601007387 */ /* 0x008fe80000100a00 */
[----:B--2---:R0:W-:Y:S02]  /*bf250*/  STL.64 [R1+0x59a0], R4 ;  /* 0x0059a00401007387 */ /* 0x0041e40000100a00 */
[----:B0-----:R-:W-:-:S02]  /*bf260*/  IMAD.MOV.U32 R4, RZ, RZ, R29 ;  /* 0x000000ffff047224 */ /* 0x001fc400078e001d */
[----:B------:R-:W-:-:S05]  /*bf270*/  IMAD.MOV.U32 R5, RZ, RZ, R23 ;  /* 0x000000ffff057224 */ /* 0x000fca00078e0017 */
[----:B------:R-:W-:Y:S04]  /*bf280*/  STL.64 [R1+0x59b8], R4 ;  /* 0x0059b80401007387 */ /* 0x000fe80000100a00 */
        /* <DEDUP_REMOVED lines=15> */
[----:B0-----:R-:W2:Y:S04]  /*bf380*/  LDL.64 R8, [R1+0x80] ;  /* 0x0000800001087983 */ /* 0x001ea80000100a00 */
[----:B--2---:R-:W-:Y:S04]  /*bf390*/  STL.64 [R1+0x59e8], R8 ;  /* 0x0059e80801007387 */ /* 0x004fe80000100a00 */
[----:B------:R-:W2:Y:S04]  /*bf3a0*/  LDL.64 R4, [R1+0x70] ;  /* 0x0000700001047983 */ /* 0x000ea80000100a00 */
        /* <DEDUP_REMOVED lines=12> */
[----:B---3--:R0:W-:Y:S04]  /*bf470*/  STL.64 [R1+0x5970], R20 ;  /* 0x0059701401007387 */ /* 0x0081e80000100a00 */
[----:B0-----:R-:W3:Y:S01]  /*bf480*/  LDL.64 R20, [R1+0x30] ;  /* 0x0000300001147983 */ /* 0x001ee20000100a00 */
[----:B------:R-:W-:-:S03]  /*bf490*/  IMAD.MOV.U32 R8, RZ, RZ, R22 ;  /* 0x000000ffff087224 */ /* 0x000fc600078e0016 */
        /* <DEDUP_REMOVED lines=76> */
[----:B------:R-:W2:Y:S04]  /*bf960*/  LDL.LU.64 R20, [R1+0x5970] ;  /* 0x0059700001147983 */ /* 0x000ea80000300a00 */
[----:B------:R0:W-:Y:S04]  /*bf970*/  STL.64 [R1+0x5900], R8 ;  /* 0x0059000801007387 */ /* 0x0001e80000100a00 */
[----:B0-----:R-:W4:Y:S01]  /*bf980*/  LDL.64 R8, [R1+0xd0] ;  /* 0x0000d00001087983 */ /* 0x001f220000100a00 */
        /* <DEDUP_REMOVED lines=20> */
[----:B------:R-:W2:Y:S04]  /*bfad0*/  LDL.LU.64 R16, [R1+0x5930] ;  /* 0x0059300001107983 */ /* 0x000ea80000300a00 */
[----:B------:R0:W-:Y:S04]  /*bfae0*/  STL.64 [R1+0x5908], R20 ;  /* 0x0059081401007387 */ /* 0x0001e80000100a00 */
        /* <DEDUP_REMOVED lines=8> */
[----:B0-----:R-:W3:Y:S04]  /*bfb70*/  LDL.LU.64 R18, [R1+0x5928] ;  /* 0x0059280001127983 */ /* 0x001ee80000300a00 */
[----:B------:R-:W3:Y:S04]  /*bfb80*/  LDL.LU.64 R16, [R1+0x5920] ;  /* 0x0059200001107983 */ /* 0x000ee80000300a00 */
[----:B------:R-:W-:Y:S04]  /*bfb90*/  STL [R1+0x57f8], R26 ;  /* 0x0057f81a01007387 */ /* 0x000fe80000100800 */
[----:B------:R-:W-:Y:S01]  /*bfba0*/  STL.64 [R1+0x57f0], R24 ;  /* 0x0057f01801007387 */ /* 0x000fe20000100a00 */
[----:B---3--:R-:W-:Y:S03]  /*bfbb0*/  HMMA.16816.F32.BF16 R12, R12, R4, R16 ;  /* 0x000000040c0c723c */ /* 0x008fe60000041810 */
[----:B------:R-:W4:Y:S04]  /*bfbc0*/  LDL.LU.64 R18, [R1+0x5918] ;  /* 0x0059180001127983 */ /* 0x000f280000300a00 */
[----:B------:R-:W4:-:S15]  /*bfbd0*/  LDL.LU.64 R16, [R1+0x5910] ;  /* 0x0059100001107983 */ /* 0x000f1e0000300a00 */
[----:B------:R-:W-:-:S01]  /*bfbe0*/  NOP ;  /* 0x0000000000007918 */ /* 0x000fc20000000000 */
[----:B------:R0:W-:Y:S04]  /*bfbf0*/  STL.64 [R1+0x510], R12 ;  /* 0x0005100c01007387 */ /* 0x0001e80000100a00 */
[----:B------:R-:W-:Y:S04]  /*bfc00*/  STL.64 [R1+0x518], R14 ;  /* 0x0005180e01007387 */ /* 0x000fe80000100a00 */
[----:B0-----:R-:W2:Y:S04]  /*bfc10*/  LDL R12, [R1+0xc0] ;  /* 0x0000c000010c7983 */ /* 0x001ea80000100800 */
[----:B------:R-:W2:Y:S04]  /*bfc20*/  LDL R13, [R1+0xc4] ;  /* 0x0000c400010d7983 */ /* 0x000ea80000100800 */
[----:B------:R-:W-:Y:S01]  /*bfc30*/  STL.64 [R1+0x5868], R4 ;  /* 0x0058680401007387 */ /* 0x000fe20000100a00 */
[----:B----4-:R-:W-:-:S15]  /*bfc40*/  HMMA.16816.F32.BF16 R20, R16, R8, R20 ;  /* 0x000000081014723c */ /* 0x010fde0000041814 */
[----:B------:R-:W-:-:S08]  /*bfc50*/  NOP ;  /* 0x0000000000007918 */ /* 0x000fd00000000000 */
[----:B------:R0:W-:Y:S04]  /*bfc60*/  STL.64 [R1+0x480], R20 ;  /* 0x0004801401007387 */ /* 0x0001e80000100a00 */
[----:B------:R1:W-:Y:S04]  /*bfc70*/  STL.64 [R1+0x488], R22 ;  /* 0x0004881601007387 */ /* 0x0003e80000100a00 */
[----:B0-----:R-:W3:Y:S01]  /*bfc80*/  LDL.LU.64 R20, [R1+0x5908] ;  /* 0x0059080001147983 */ /* 0x001ee20000300a00 */
[----:B-1----:R-:W-:Y:S02]  /*bfc90*/  IMAD.MOV.U32 R23, RZ, RZ, R8 ;  /* 0x000000ffff177224 */ /* 0x002fe400078e0008 */
[----:B------:R-:W-:-:S02]  /*bfca0*/  IMAD.MOV.U32 R22, RZ, RZ, R9 ;  /* 0x000000ffff167224 */ /* 0x000fc400078e0009 */
[----:B------:R-:W4:Y:S04]  /*bfcb0*/  LDL.LU.64 R8, [R1+0x5900] ;  /* 0x0059000001087983 */ /* 0x000f280000300a00 */
[----:B------:R-:W-:Y:S04]  /*bfcc0*/  STL.64 [R1+0x5808], R22 ;  /* 0x0058081601007387 */ /* 0x000fe80000100a00 */
[----:B---3--:R0:W-:Y:S04]  /*bfcd0*/  STL.64 [R1+0x5800], R20 ;  /* 0x0058001401007387 */ /* 0x0081e80000100a00 */
[----:B0-----:R-:W2:Y:S04]  /*bfce0*/  LDL.LU R20, [R1+0x470] ;  /* 0x0004700001147983 */ /* 0x001ea80000300800 */
[----:B------:R-:W2:Y:S04]  /*bfcf0*/  LDL.LU R21, [R1+0x474] ;  /* 0x0004740001157983 */ /* 0x000ea80000300800 */
[----:B------:R-:W2:Y:S04]  /*bfd00*/  LDL.LU R22, [R1+0x478] ;  /* 0x0004780001167983 */ /* 0x000ea80000300800 */
[----:B------:R-:W2:Y:S02]  /*bfd10*/  LDL.LU R23, [R1+0x47c] ;  /* 0x00047c0001177983 */ /* 0x000ea40000300800 */
        /* <DEDUP_REMOVED lines=8> */
[----:B---3--:R-:W-:Y:S04]  /*bfda0*/  STL.64 [R1+0x5818], R22 ;  /* 0x0058181601007387 */ /* 0x008fe80000100a00 */
[----:B--2---:R4:W-:Y:S02]  /*bfdb0*/  STL.64 [R1+0x5810], R20 ;  /* 0x0058101401007387 */ /* 0x0049e40000100a00 */
[----:B----4-:R-:W-:-:S02]  /*bfdc0*/  IMAD.MOV.U32 R20, RZ, RZ, R9 ;  /* 0x000000ffff147224 */ /* 0x010fc400078e0009 */
        /* <DEDUP_REMOVED lines=9> */
[----:B------:R-:W4:Y:S01]  /*bfe60*/  LDL.LU R5, [R1+0x10f4] ;  /* 0x0010f40001057983 */ /* 0x000f220000300800 */
[----:B0-----:R-:W-:-:S02]  /*bfe70*/  IMAD.MOV.U32 R21, RZ, RZ, R6 ;  /* 0x000000ffff157224 */ /* 0x001fc400078e0006 */
[----:B------:R-:W-:Y:S01]  /*bfe80*/  IMAD.MOV.U32 R20, RZ, RZ, R7 ;  /* 0x000000ffff147224 */ /* 0x000fe200078e0007 */
[----:B------:R-:W2:Y:S04]  /*bfe90*/  LDL.LU R6, [R1+0x10f8] ;  /* 0x0010f80001067983 */ /* 0x000ea80000300800 */
[----:B------:R-:W2:Y:S01]  /*bfea0*/  LDL.LU R7, [R1+0x10fc] ;  /* 0x0010fc0001077983 */ /* 0x000ea20000300800 */
[----:B------:R-:W-:Y:S02]  /*bfeb0*/  IMAD.MOV.U32 R24, RZ, RZ, R0 ;  /* 0x000000ffff187224 */ /* 0x000fe400078e0000 */
        /* <DEDUP_REMOVED lines=8> */
[----:B------:R-:W3:Y:S04]  /*bff40*/  LDL.LU R28, [R1+0x58f4] ;  /* 0x0058f400011c7983 */ /* 0x000ee80000300800 */
[----:B------:R-:W3:Y:S04]  /*bff50*/  LDL.LU R2, [R1+0x58f0] ;  /* 0x0058f00001027983 */ /* 0x000ee80000300800 */
[----:B------:R0:W-:Y:S04]  /*bff60*/  STL.64 [R1+0x5898], R24 ;  /* 0x0058981801007387 */ /* 0x0001e80000100a00 */
        /* <DEDUP_REMOVED lines=63> */
[----:B0-----:R-:W4:Y:S04]  /*c0360*/  LDL.64 R12, [R1+0x10] ;  /* 0x00001000010c7983 */ /* 0x001f280000100a00 */
        /* <DEDUP_REMOVED lines=45> */
[----:B------:R-:W-:Y:S01]  /*c0640*/  STL.64 [R1+0x57e8], R6 ;  /* 0x0057e80601007387 */ /* 0x000fe20000100a00 */
[----:B--2---:R-:W-:Y:S03]  /*c0650*/  HMMA.16816.F32.BF16 R20, R16, R20, R8 ;  /* 0x000000141014723c */ /* 0x004fe60000041808 */
[----:B---3--:R-:W-:Y:S04]  /*c0660*/  STL.64 [R1+0x57e0], R4 ;  /* 0x0057e00401007387 */ /* 0x008fe80000100a00 */
[----:B------:R-:W2:Y:S04]  /*c0670*/  LDL.LU.64 R10, [R1+0x5858] ;  /* 0x00585800010a7983 */ /* 0x000ea80000300a00 */
[----:B------:R-:W2:-:S12]  /*c0680*/  LDL.LU.64 R8, [R1+0x5850] ;  /* 0x0058500001087983 */ /* 0x000e980000300a00 */
[----:B------:R0:W-:Y:S04]  /*c0690*/  STL.64 [R1+0xb90], R20 ;  /* 0x000b901401007387 */ /* 0x0001e80000100a00 */
[----:B------:R-:W-:Y:S04]  /*c06a0*/  STL.64 [R1+0xb98], R22 ;  /* 0x000b981601007387 */ /* 0x000fe80000100a00 */
        /* <DEDUP_REMOVED lines=13> */
[----:B------:R-:W4:-:S15]  /*c0780*/  LDL.LU.64 R8, [R1+0x5820] ;  /* 0x0058200001087983 */ /* 0x000f1e0000300a00 */
[----:B------:R-:W-:-:S02]  /*c0790*/  NOP ;  /* 0x0000000000007918 */ /* 0x000fc40000000000 */
[----:B------:R-:W-:Y:S04]  /*c07a0*/  STL.64 [R1+0xb70], R20 ;  /* 0x000b701401007387 */ /* 0x000fe80000100a00 */
[----:B------:R0:W-:Y:S04]  /*c07b0*/  STL.64 [R1+0xb78], R22 ;  /* 0x000b781601007387 */ /* 0x0001e80000100a00 */
[----:B0-----:R-:W2:Y:S04]  /*c07c0*/  LDL.LU.64 R22, [R1+0x5818] ;  /* 0x0058180001167983 */ /* 0x001ea80000300a00 */
[----:B------:R-:W2:Y:S01]  /*c07d0*/  LDL.LU.64 R20, [R1+0x5810] ;  /* 0x0058100001147983 */ /* 0x000ea20000300a00 */
[C---:B----4-:R-:W-:Y:S06]  /*c07e0*/  HMMA.16816.F32.BF16 R8, R16.reuse, R12, R8 ;  /* 0x0000000c1008723c */ /* 0x050fec0000041808 */
[----:B--2---:R-:W-:Y:S01]  /*c07f0*/  HMMA.16816.F32.BF16 R4, R16, R4, R20 ;  /* 0x000000041004723c */ /* 0x004fe20000041814 */
[----:B------:R-:W2:Y:S04]  /*c0800*/  LDL.LU.64 R22, [R1+0x5808] ;  /* 0x0058080001167983 */ /* 0x000ea80000300a00 */
[----:B------:R-:W3:-:S15]  /*c0810*/  LDL.LU.64 R20, [R1+0x5800] ;  /* 0x0058000001147983 */ /* 0x000ede0000300a00 */
[----:B------:R-:W-:-:S03]  /*c0820*/  NOP ;  /* 0x0000000000007918 */ /* 0x000fc60000000000 */
        /* <DEDUP_REMOVED lines=8> */
[----:B0-----:R-:W4:Y:S04]  /*c08b0*/  LDL.LU R8, [R1+0x460] ;  /* 0x0004600001087983 */ /* 0x001f280000300800 */
[----:B------:R-:W4:Y:S04]  /*c08c0*/  LDL.LU R9, [R1+0x464] ;  /* 0x0004640001097983 */ /* 0x000f280000300800 */
[----:B-1----:R-:W4:Y:S04]  /*c08d0*/  LDL.LU R10, [R1+0x468] ;  /* 0x00046800010a7983 */ /* 0x002f280000300800 */
[----:B------:R-:W4:Y:S04]  /*c08e0*/  LDL.LU R11, [R1+0x46c] ;  /* 0x00046c00010b7983 */ /* 0x000f280000300800 */
[----:B------:R0:W-:Y:S04]  /*c08f0*/  STL.64 [R1+0x5710], R12 ;  /* 0x0057100c01007387 */ /* 0x0001e80000100a00 */
[----:B------:R-:W-:Y:S04]  /*c0900*/  STL.64 [R1+0x57a0], R14 ;  /* 0x0057a00e01007387 */ /* 0x000fe80000100a00 */
[----:B0-----:R-:W2:Y:S04]  /*c0910*/  LDL.64 R12, [R1+0xb0] ;  /* 0x0000b000010c7983 */ /* 0x001ea80000100a00 */
[----:B--2---:R0:W-:Y:S04]  /*c0920*/  STL.64 [R1+0x57a8], R12 ;  /* 0x0057a80c01007387 */ /* 0x0041e80000100a00 */
[----:B0-----:R-:W2:Y:S04]  /*c0930*/  LDL.LU R12, [R1+0x3a0] ;  /* 0x0003a000010c7983 */ /* 0x001ea80000300800 */
[----:B------:R-:W2:Y:S04]  /*c0940*/  LDL.LU R13, [R1+0x3a4] ;  /* 0x0003a400010d7983 */ /* 0x000ea80000300800 */
[----:B------:R-:W4:Y:S04]  /*c0950*/  LDL.LU R14, [R1+0x3a8] ;  /* 0x0003a800010e7983 */ /* 0x000f280000300800 */
[----:B------:R-:W4:Y:S01]  /*c0960*/  LDL.LU R15, [R1+0x3ac] ;  /* 0x0003ac00010f7983 */ /* 0x000f220000300800 */
[----:B---3--:R-:W-:Y:S03]  /*c0970*/  HMMA.16816.F32.BF16 R24, R16, R20, R24 ;  /* 0x000000141018723c */ /* 0x008fe60000041818 */
[----:B----4-:R-:W-:Y:S04]  /*c0980*/  STL.64 [R1+0x57b8], R14 ;  /* 0x0057b80e01007387 */ /* 0x010fe80000100a00 */
[----:B--2---:R-:W-:-:S15]  /*c0990*/  STL.64 [R1+0x57b0], R12 ;  /* 0x0057b00c01007387 */ /* 0x004fde0000100a00 */
[----:B------:R-:W-:-:S01]  /*c09a0*/  NOP ;  /* 0x0000000000007918 */ /* 0x000fc20000000000 */
[----:B------:R-:W-:Y:S04]  /*c09b0*/  STL.64 [R1+0xb40], R24 ;  /* 0x000b401801007387 */ /* 0x000fe80000100a00 */
[----:B------:R0:W-:Y:S04]  /*c09c0*/  STL.64 [R1+0xb48], R26 ;  /* 0x000b481a01007387 */ /* 0x0001e80000100a00 */
[----:B0-----:R-:W2:Y:S04]  /*c09d0*/  LDL.LU R26, [R1+0x57f8] ;  /* 0x0057f800011a7983 */ /* 0x001ea80000300800 */
[----:B------:R-:W3:Y:S04]  /*c09e0*/  LDL.LU.64 R24, [R1+0x57f0] ;  /* 0x0057f00001187983 */ /* 0x000ee80000300a00 */
[----:B------:R0:W-:Y:S04]  /*c09f0*/  STL [R1+0x56fc], R20 ;  /* 0x0056fc1401007387 */ /* 0x0001e80000100800 */
[----:B------:R1:W-:Y:S01]  /*c0a00*/  STL [R1+0x56f8], R21 ;  /* 0x0056f81501007387 */ /* 0x0003e20000100800 */
[----:B------:R-:W-:-:S02]  /*c0a10*/  IMAD.MOV.U32 R13, RZ, RZ, R22 ;  /* 0x000000ffff0d7224 */ /* 0x000fc400078e0016 */
[----:B------:R-:W-:Y:S01]  /*c0a20*/  IMAD.MOV.U32 R12, RZ, RZ, R23 ;  /* 0x000000ffff0c7224 */ /* 0x000fe200078e0017 */
[----:B0-----:R-:W4:Y:S04]  /*c0a30*/  LDL.LU R20, [R1+0xde0] ;  /* 0x000de00001147983 */ /* 0x001f280000300800 */
[----:B-1----:R-:W4:Y:S04]  /*c0a40*/  LDL.LU R21, [R1+0xde4] ;  /* 0x000de40001157983 */ /* 0x002f280000300800 */
        /* <DEDUP_REMOVED lines=14> */
[----:B------:R-:W2:Y:S04]  /*c0b30*/  LDL.LU.64 R10, [R1+0x57d8] ;  /* 0x0057d800010a7983 */ /* 0x000ea80000300a00 */
[----:B------:R-:W2:-:S15]  /*c0b40*/  LDL.LU.64 R8, [R1+0x57d0] ;  /* 0x0057d00001087983 */ /* 0x000e9e0000300a00 */
[----:B------:R-:W-:-:S02]  /*c0b50*/  NOP ;  /* 0x0000000000007918 */ /* 0x000fc40000000000 */
[----:B------:R0:W-:Y:S04]  /*c0b60*/  STL.64 [R1+0x460], R16 ;  /* 0x0004601001007387 */ /* 0x0001e80000100a00 */
[----:B------:R-:W-:Y:S04]  /*c0b70*/  STL.64 [R1+0x468], R18 ;  /* 0x0004681201007387 */ /* 0x000fe80000100a00 */
[----:B0-----:R-:W4:Y:S04]  /*c0b80*/  LDL.64 R16, [R1+0xc0] ;  /* 0x0000c00001107983 */ /* 0x001f280000100a00 */
        /* <DEDUP_REMOVED lines=9> */
[----:B------:R-:W-:-:S05]  /*c0c20*/  IMAD.SHL.U32 R28, R28, 0x2, RZ ;  /* 0x000000021c1c7824 */ /* 0x000fca00078e00ff */
[----:B------:R-:W-:Y:S01]  /*c0c30*/  LOP3.LUT R28, R2, 0x10, R28, 0x78, !PT ;  /* 0x00000010021c7812 */ /* 0x000fe200078e781c */
[----:B----4-:R-:W-:-:S15]  /*c0c40*/  HMMA.16816.F32.BF16 R12, R8, R16, R12 ;  /* 0x00000010080c723c */ /* 0x010fde000004180c */
[----:B------:R-:W-:-:S08]  /*c0c50*/  NOP ;  /* 0x0000000000007918 */ /* 0x000fd00000000000 */
[----:B------:R0:W-:Y:S04]  /*c0c60*/  STL.64 [R1+0x3d0], R12 ;  /* 0x0003d00c01007387 */ /* 0x0001e80000100a00 */
[----:B------:R-:W-:Y:S04]  /*c0c70*/  STL.64 [R1+0x3d8], R14 ;  /* 0x0003d80e01007387 */ /* 0x000fe80000100a00 */
[----:B0-----:R-:W2:Y:S01]  /*c0c80*/  LDL.LU.64 R12, [R1+0x57a8] ;  /* 0x0057a800010c7983 */ /* 0x001ea20000300a00 */
[----:B------:R-:W-:-:S04]  /*c0c90*/  LOP3.LUT R28, R28, 0x1000, R0, 0xf8, !PT ;  /* 0x000010001c1c7812 */ /* 0x000fc800078ef800 */
[----:B------:R-:W-:Y:S01]  /*c0ca0*/  LOP3.LUT R28, R28, 0x60, RZ, 0x3c, !PT ;  /* 0x000000601c1c7812 */ /* 0x000fe200078e3cff */
[----:B------:R-:W-:Y:S02]  /*c0cb0*/  IMAD.MOV.U32 R2, RZ, RZ, R16 ;  /* 0x000000ffff027224 */ /* 0x000fe400078e0010 */
[----:B------:R-:W-:Y:S02]  /*c0cc0*/  IMAD.MOV.U32 R0, RZ, RZ, R17 ;  /* 0x000000ffff007224 */ /* 0x000fe400078e0011 */
[----:B------:R-:W0:Y:S04]  /*c0cd0*/  LDSM.16.MT88.4 R16, [R28+UR4+0xc000] ;  /* 0x00c000041c10783b */ /* 0x000e280008004200 */
[----:B------:R-:W-:Y:S04]  /*c0ce0*/  STL [R1+0x56d0], R28 ;  /* 0x0056d01c01007387 */ /* 0x000fe80000100800 */
[----:B0-----:R-:W-:Y:S04]  /*c0cf0*/  STL.64 [R1+0x5578], R18 ;  /* 0x0055781201007387 */ /* 0x001fe80000100a00 */
[----:B------:R0:W-:Y:S04]  /*c0d00*/  STL.64 [R1+0x5570], R16 ;  /* 0x0055701001007387 */ /* 0x0001e80000100a00 */
[----:B0-----:R-:W4:Y:S01]  /*c0d10*/  LDL.64 R16, [R1+0xa0] ;  /* 0x0000a00001107983 */ /* 0x001f220000100a00 */
[----:B--2---:R-:W-:-:S15]  /*c0d20*/  HMMA.16816.F32.BF16 R20, R8, R12, R20 ;  /* 0x0000000c0814723c */ /* 0x004fde0000041814 */
[----:B------:R-:W-:-:S08]  /*c0d30*/  NOP ;  /* 0x0000000000007918 */ /* 0x000fd00000000000 */
[----:B------:R0:W-:Y:S04]  /*c0d40*/  STL.64 [R1+0x890], R20 ;  /* 0x0008901401007387 */ /* 0x0001e80000100a00 */
[----:B------:R-:W-:Y:S04]  /*c0d50*/  STL.64 [R1+0x898], R22 ;  /* 0x0008981601007387 */ /* 0x000fe80000100a00 */
[----:B------:R-:W2:Y:S01]  /*c0d60*/  LDL.LU.64 R14, [R1+0x57a0] ;  /* 0x0057a000010e7983 */ /* 0x000ea20000300a00 */
[----:B0-----:R-:W-:Y:S02]  /*c0d70*/  IMAD.MOV.U32 R20, RZ, RZ, R12 ;  /* 0x000000ffff147224 */ /* 0x001fe400078e000c */
[----:B------:R-:W-:-:S05]  /*c0d80*/  IMAD.MOV.U32 R21, RZ, RZ, R13 ;  /* 0x000000ffff157224 */ /* 0x000fca00078e000d */
[----:B------:R0:W-:Y:S04]  /*c0d90*/  STL.64 [R1+0x5740], R20 ;  /* 0x0057401401007387 */ /* 0x0001e80000100a00 */
[----:B0-----:R-:W4:Y:S04]  /*c0da0*/  LDL.LU R20, [R1+0xdd0] ;  /* 0x000dd00001147983 */ /* 0x001f280000300800 */
[----:B------:R-:W4:Y:S04]  /*c0db0*/  LDL.LU R21, [R1+0xdd4] ;  /* 0x000dd40001157983 */ /* 0x000f280000300800 */
[----:B------:R-:W4:Y:S04]  /*c0dc0*/  LDL.LU R22, [R1+0xdd8] ;  /* 0x000dd80001167983 */ /* 0x000f280000300800 */
[----:B------:R-:W4:Y:S02]  /*c0dd0*/  LDL.LU R23, [R1+0xddc] ;  /* 0x000ddc0001177983 */ /* 0x000f240000300800 */
[----:B----4-:R-:W-:-:S15]  /*c0de0*/  HMMA.16816.F32.BF16 R20, R8, R16, R20 ;  /* 0x000000100814723c */ /* 0x010fde0000041814 */
[----:B------:R-:W-:-:S08]  /*c0df0*/  NOP ;  /* 0x0000000000007918 */ /* 0x000fd00000000000 */
        /* <DEDUP_REMOVED lines=8> */
[----:B------:R-:W3:Y:S04]  /*c0e80*/  LDL.LU R4, [R1+0x860] ;  /* 0x0008600001047983 */ /* 0x000ee80000300800 */
[----:B------:R-:W3:Y:S01]  /*c0e90*/  LDL.LU R5, [R1+0x864] ;  /* 0x0008640001057983 */ /* 0x000ee20000300800 */
[----:B0-----:R-:W-:-:S02]  /*c0ea0*/  IMAD.MOV.U32 R21, RZ, RZ, R6 ;  /* 0x000000ffff157224 */ /* 0x001fc400078e0006 */
[----:B------:R-:W-:Y:S01]  /*c0eb0*/  IMAD.MOV.U32 R20, RZ, RZ, R7 ;  /* 0x000000ffff147224 */ /* 0x000fe200078e0007 */
[----:B------:R-:W4:Y:S04]  /*c0ec0*/  LDL.LU R6, [R1+0x868] ;  /* 0x0008680001067983 */ /* 0x000f280000300800 */
[----:B------:R-:W4:Y:S04]  /*c0ed0*/  LDL.LU R7, [R1+0x86c] ;  /* 0x00086c0001077983 */ /* 0x000f280000300800 */
[----:B----4-:R-:W-:Y:S04]  /*c0ee0*/  STL.64 [R1+0x5790], R6 ;  /* 0x0057900601007387 */ /* 0x010fe80000100a00 */
        /* <DEDUP_REMOVED lines=10> */
[----:B------:R-:W4:Y:S01]  /*c0f90*/  LDL.64 R12, [R1+0x30] ;  /* 0x00003000010c7983 */ /* 0x000f220000100a00 */
[----:B--2---:R-:W-:-:S02]  /*c0fa0*/  IMAD.MOV.U32 R5, RZ, RZ, R14 ;  /* 0x000000ffff057224 */ /* 0x004fc400078e000e */
[----:B------:R-:W-:Y:S01]  /*c0fb0*/  IMAD.MOV.U32 R4, RZ, RZ, R15 ;  /* 0x000000ffff047224 */ /* 0x000fe200078e000f */
[----:B----4-:R0:W-:Y:S04]  /*c0fc0*/  STL.64 [R1+0x5728], R12 ;  /* 0x0057280c01007387 */ /* 0x0101e80000100a00 */
        /* <DEDUP_REMOVED lines=8> */
[----:B0-----:R-:W2:Y:S04]  /*c1050*/  LDL.LU R12, [R1+0x840] ;  /* 0x00084000010c7983 */ /* 0x001ea80000300800 */
[----:B------:R-:W2:Y:S04]  /*c1060*/  LDL.LU R13, [R1+0x844] ;  /* 0x00084400010d7983 */ /* 0x000ea80000300800 */
[----:B------:R-:W4:Y:S04]  /*c1070*/  LDL.LU R14, [R1+0x848] ;  /* 0x00084800010e7983 */ /* 0x000f280000300800 */
[----:B------:R-:W4:Y:S01]  /*c1080*/  LDL.LU R15, [R1+0x84c] ;  /* 0x00084c00010f7983 */ /* 0x000f220000300800 */
[----:B------:R-:W-:Y:S01]  /*c1090*/  MOV R28, R16 ;  /* 0x00000010001c7202 */ /* 0x000fe20000000f00 */
[----:B------:R-:W-:Y:S01]  /*c10a0*/  IMAD.MOV.U32 R27, RZ, RZ, R17 ;  /* 0x000000ffff1b7224 */ /* 0x000fe200078e0011 */
[C---:B---3--:R-:W-:Y:S01]  /*c10b0*/  HMMA.16816.F32.BF16 R4, R8.reuse, R4, R20 ;  /* 0x000000040804723c */ /* 0x048fe20000041814 */
        /* <DEDUP_REMOVED lines=17> */
[----:B------:R-:W-:Y:S04]  /*c11d0*/  STL.64 [R1+0x56e8], R24 ;  /* 0x0056e81801007387 */ /* 0x000fe80000100a00 */
[----:B------:R-:W4:Y:S04]  /*c11e0*/  LDL.LU.64 R20, [R1+0x5798] ;  /* 0x0057980001147983 */ /* 0x000f280000300a00 */
[----:B------:R-:W-:Y:S04]  /*c11f0*/  STL.64 [R1+0x870], R4 ;  /* 0x0008700401007387 */ /* 0x000fe80000100a00 */
[----:B------:R0:W-:Y:S04]  /*c1200*/  STL.64 [R1+0x878], R6 ;  /* 0x0008780601007387 */ /* 0x0001e80000100a00 */
[----:B0-----:R-:W4:Y:S04]  /*c1210*/  LDL.LU.64 R6, [R1+0x5790] ;  /* 0x0057900001067983 */ /* 0x001f280000300a00 */
[----:B------:R-:W4:Y:S01]  /*c1220*/  LDL.LU.64 R4, [R1+0x5788] ;  /* 0x0057880001047983 */ /* 0x000f220000300a00 */
[----:B------:R-:W-:Y:S01]  /*c1230*/  IMAD.MOV.U32 R25, RZ, RZ, R3 ;  /* 0x000000ffff197224 */ /* 0x000fe200078e0003 */
[----:B----4-:R-:W-:Y:S06]  /*c1240*/  HMMA.16816.F32.BF16 R4, R8, R20, R4 ;  /* 0x000000140804723c */ /* 0x010fec0000041804 */
[----:B------:R-:W-:-:S15]  /*c1250*/  IMAD.MOV.U32 R3, RZ, RZ, R21 ;  /* 0x000000ffff037224 */ /* 0x000fde00078e0015 */
[----:B------:R-:W-:-:S02]  /*c1260*/  NOP ;  /* 0x0000000000007918 */ /* 0x000fc40000000000 */
[----:B------:R0:W-:Y:S04]  /*c1270*/  STL.64 [R1+0x860], R4 ;  /* 0x0008600401007387 */ /* 0x0001e80000100a00 */
[----:B------:R1:W-:Y:S04]  /*c1280*/  STL.64 [R1+0x868], R6 ;  /* 0x0008680601007387 */ /* 0x0003e80000100a00 */
[----:B0-----:R-:W4:Y:S01]  /*c1290*/  LDL.LU.64 R4, [R1+0x5780] ;  /* 0x0057800001047983 */ /* 0x001f220000300a00 */
[----:B-1----:R-:W-:-:S03]  /*c12a0*/  IMAD.MOV.U32 R6, RZ, RZ, R20 ;  /* 0x000000ffff067224 */ /* 0x002fc600078e0014 */
[----:B------:R-:W2:Y:S04]  /*c12b0*/  LDL.LU.64 R20, [R1+0x5778] ;  /* 0x0057780001147983 */ /* 0x000ea80000300a00 */
[----:B------:R-:W-:Y:S04]  /*c12c0*/  STL [R1+0x567c], R3 ;  /* 0x00567c0301007387 */ /* 0x000fe80000100800 */
[----:B------:R-:W-:Y:S01]  /*c12d0*/  STL [R1+0x5678], R6 ;  /* 0x0056780601007387 */ /* 0x000fe20000100800 */
        /* <DEDUP_REMOVED lines=22> */
[----:B------:R-:W-:Y:S01]  /*c1440*/  IMAD.MOV.U32 R22, RZ, RZ, R13 ;  /* 0x000000ffff167224 */ /* 0x000fe200078e000d */
[----:B------:R-:W3:Y:S04]  /*c1450*/  LDL.LU.64 R14, [R1+0x5738] ;  /* 0x00573800010e7983 */ /* 0x000ee80000300a00 */
[----:B------:R-:W3:Y:S04]  /*c1460*/  LDL.LU.64 R12, [R1+0x5730] ;  /* 0x00573000010c7983 */ /* 0x000ee80000300a00 */
[----:B------:R-:W-:Y:S04]  /*c1470*/  STL.64 [R1+0x5708], R22 ;  /* 0x0057081601007387 */ /* 0x000fe80000100a00 */
[----:B--2---:R0:W-:Y:S01]  /*c1480*/  STL.64 [R1+0x5700], R20 ;  /* 0x0057001401007387 */ /* 0x0041e20000100a00 */
[C---:B---3--:R-:W-:Y:S03]  /*c1490*/  HMMA.16816.F32.BF16 R24, R8.reuse, R24, R12 ;  /* 0x000000180818723c */ /* 0x048fe6000004180c */
[----:B0-----:R-:W2:Y:S04]  /*c14a0*/  LDL.LU R20, [R1+0xdb0] ;  /* 0x000db00001147983 */ /* 0x001ea80000300800 */
[----:B------:R-:W2:Y:S04]  /*c14b0*/  LDL.LU R21, [R1+0xdb4] ;  /* 0x000db40001157983 */ /* 0x000ea80000300800 */
[----:B------:R-:W2:Y:S04]  /*c14c0*/  LDL.LU R22, [R1+0xdb8] ;  /* 0x000db80001167983 */ /* 0x000ea80000300800 */
[----:B------:R-:W2:Y:S04]  /*c14d0*/  LDL.LU R23, [R1+0xdbc] ;  /* 0x000dbc0001177983 */ /* 0x000ea80000300800 */
[----:B------:R-:W3:Y:S04]  /*c14e0*/  LDL.LU.64 R12, [R1+0x5728] ;  /* 0x00572800010c7983 */ /* 0x000ee80000300a00 */
[----:B------:R0:W-:Y:S04]  /*c14f0*/  STL.64 [R1+0x820], R24 ;  /* 0x0008201801007387 */ /* 0x0001e80000100a00 */
[----:B------:R1:W-:Y:S04]  /*c1500*/  STL.64 [R1+0x828], R26 ;  /* 0x0008281a01007387 */ /* 0x0003e80000100a00 */
[----:B0-----:R-:W2:Y:S04]  /*c1510*/  LDL.LU R24, [R1+0xda0] ;  /* 0x000da00001187983 */ /* 0x001ea80000300800 */
[----:B------:R-:W2:Y:S04]  /*c1520*/  LDL.LU R25, [R1+0xda4] ;  /* 0x000da40001197983 */ /* 0x000ea80000300800 */
[----:B-1----:R-:W2:Y:S04]  /*c1530*/  LDL.LU R26, [R1+0xda8] ;  /* 0x000da800011a7983 */ /* 0x002ea80000300800 */
        /* <DEDUP_REMOVED lines=8> */
[----:B------:R-:W2:Y:S04]  /*c15c0*/  LDL.LU.64 R12, [R1+0x5710] ;  /* 0x00571000010c7983 */ /* 0x000ea80000300a00 */
[----:B------:R-:W-:Y:S04]  /*c15d0*/  STL.64 [R1+0x56e0], R6 ;  /* 0x0056e00601007387 */ /* 0x000fe80000100a00 */
[----:B----4-:R0:W-:Y:S04]  /*c15e0*/  STL.64 [R1+0x56d8], R4 ;  /* 0x0056d80401007387 */ /* 0x0101e80000100a00 */
[----:B0-----:R-:W3:Y:S01]  /*c15f0*/  LDL.64 R4, [R1+0x20] ;  /* 0x0000200001047983 */ /* 0x001ee20000100a00 */
[C---:B--2---:R-:W-:Y:S06]  /*c1600*/  HMMA.16816.F32.BF16 R20, R8.reuse, R12, R20 ;  /* 0x0000000c0814723c */ /* 0x044fec0000041814 */
[----:B---3--:R-:W-:-:S15]  /*c1610*/  HMMA.16816.F32.BF16 R16, R8, R4, R16 ;  /* 0x000000040810723c */ /* 0x008fde0000041810 */
[----:B------:R-:W-:-:S08]  /*c1620*/  NOP ;  /* 0x0000000000007918 */ /* 0x000fd00000000000 */
[----:B------:R0:W-:Y:S04]  /*c1630*/  STL.64 [R1+0x800], R16 ;  /* 0x0008001001007387 */ /* 0x0001e80000100a00 */
[----:B------:R-:W-:Y:S01]  /*c1640*/  STL.64 [R1+0x808], R18 ;  /* 0x0008081201007387 */ /* 0x000fe20000100a00 */
[----:B0-----:R-:W-:Y:S01]  /*c1650*/  IMAD.MOV.U32 R17, RZ, RZ, R4 ;  /* 0x000000ffff117224 */ /* 0x001fe200078e0004 */
[----:B------:R-:W-:Y:S02]  /*c1660*/  MOV R16, R5 ;  /* 0x0000000500107202 */ /* 0x000fe40000000f00 */
[----:B------:R-:W2:Y:S04]  /*c1670*/  LDL.LU R4, [R1+0xb20] ;  /* 0x000b200001047983 */ /* 0x000ea80000300800 */
        /* <DEDUP_REMOVED lines=9> */
[----:B------:R-:W2:Y:S04]  /*c1710*/  LDL.LU R12, [R1+0x390] ;  /* 0x00039000010c7983 */ /* 0x000ea80000300800 */
[----:B------:R-:W2:Y:S04]  /*c1720*/  LDL.LU R13, [R1+0x394] ;  /* 0x00039400010d7983 */ /* 0x000ea80000300800 */
[----:B------:R-:W2:Y:S04]  /*c1730*/  LDL.LU R14, [R1+0x398] ;  /* 0x00039800010e7983 */ /* 0x000ea80000300800 */
[----:B------:R-:W2:Y:S04]  /*c1740*/  LDL.LU R15, [R1+0x39c] ;  /* 0x00039c00010f7983 */ /* 0x000ea80000300800 */
[----:B------:R-:W-:Y:S04]  /*c1750*/  STL.64 [R1+0x5688], R18 ;  /* 0x0056881201007387 */ /* 0x000fe80000100a00 */
[----:B------:R4:W-:Y:S02]  /*c1760*/  STL.64 [R1+0x5680], R16 ;  /* 0x0056801001007387 */ /* 0x0009e40000100a00 */
[----:B----4-:R-:W-:-:S02]  /*c1770*/  IMAD.MOV.U32 R16, RZ, RZ, R20 ;  /* 0x000000ffff107224 */ /* 0x010fc400078e0014 */
[----:B------:R-:W-:Y:S01]  /*c1780*/  IMAD.MOV.U32 R17, RZ, RZ, R21 ;  /* 0x000000ffff117224 */ /* 0x000fe200078e0015 */
[----:B------:R-:W4:Y:S04]  /*c1790*/  LDL.LU R20, [R1+0x56fc] ;  /* 0x0056fc0001147983 */ /* 0x000f280000300800 */
[----:B------:R-:W4:Y:S04]  /*c17a0*/  LDL.LU R21, [R1+0x56f8] ;  /* 0x0056f80001157983 */ /* 0x000f280000300800 */
        /* <DEDUP_REMOVED lines=8> */
[----:B0-----:R-:W2:-:S12]  /*c1830*/  LDL.64 R16, [R1+0xd0] ;  /* 0x0000d00001107983 */ /* 0x001e980000100a00 */
[----:B------:R-:W-:Y:S04]  /*c1840*/  STL.64 [R1+0x7e0], R24 ;  /* 0x0007e01801007387 */ /* 0x000fe80000100a00 */
[----:B------:R0:W-:Y:S04]  /*c1850*/  STL.64 [R1+0x7e8], R26 ;  /* 0x0007e81a01007387 */ /* 0x0001e80000100a00 */
[----:B0-----:R-:W3:Y:S04]  /*c1860*/  LDL.LU.64 R26, [R1+0x56f0] ;  /* 0x0056f000011a7983 */ /* 0x001ee80000300a00 */
[----:B------:R-:W4:Y:S04]  /*c1870*/  LDL.LU.64 R24, [R1+0x56e8] ;  /* 0x0056e80001187983 */ /* 0x000f280000300a00 */
[----:B------:R0:W-:Y:S04]  /*c1880*/  STL.64 [R1+0x5628], R20 ;  /* 0x0056281401007387 */ /* 0x0001e80000100a00 */
[----:B------:R1:W-:Y:S04]  /*c1890*/  STL.64 [R1+0x5690], R22 ;  /* 0x0056901601007387 */ /* 0x0003e80000100a00 */
[----:B0-----:R-:W2:Y:S04]  /*c18a0*/  LDL.LU R20, [R1+0xb10] ;  /* 0x000b100001147983 */ /* 0x001ea80000300800 */
[----:B------:R-:W2:Y:S04]  /*c18b0*/  LDL.LU R21, [R1+0xb14] ;  /* 0x000b140001157983 */ /* 0x000ea80000300800 */
[----:B-1----:R-:W3:Y:S04]  /*c18c0*/  LDL.LU R22, [R1+0xb18] ;  /* 0x000b180001167983 */ /* 0x002ee80000300800 */
        /* <DEDUP_REMOVED lines=12> */
[----:B------:R-:W-:Y:S04]  /*c1990*/  STL [R1+0x5598], R26 ;  /* 0x0055981a01007387 */ /* 0x000fe80000100800 */
[----:B------:R0:W-:Y:S02]  /*c19a0*/  STL.64 [R1+0x5590], R24 ;  /* 0x0055901801007387 */ /* 0x0001e40000100a00 */
[----:B0-----:R-:W-:-:S02]  /*c19b0*/  IMAD.MOV.U32 R24, RZ, RZ, R28 ;  /* 0x000000ffff187224 */ /* 0x001fc400078e001c */
[----:B------:R-:W3:Y:S01]  /*c19c0*/  LDL.LU R28, [R1+0x56d0] ;  /* 0x0056d000011c7983 */ /* 0x000ee20000300800 */
[----:B----4-:R-:W-:Y:S03]  /*c19d0*/  HMMA.16816.F32.BF16 R8, R8, R4, R12 ;  /* 0x000000040808723c */ /* 0x010fe6000004180c */
[----:B------:R-:W2:Y:S04]  /*c19e0*/  LDL.LU.64 R14, [R1+0x56c8] ;  /* 0x0056c800010e7983 */ /* 0x000ea80000300a00 */
[----:B------:R-:W2:-:S15]  /*c19f0*/  LDL.LU.64 R12, [R1+0x56c0] ;  /* 0x0056c000010c7983 */ /* 0x000e9e0000300a00 */
[----:B------:R-:W-:-:S01]  /*c1a00*/  NOP ;  /* 0x0000000000007918 */ /* 0x000fc20000000000 */
[----:B------:R0:W-:Y:S04]  /*c1a10*/  STL.64 [R1+0x3c0], R8 ;  /* 0x0003c00801007387 */ /* 0x0001e80000100a00 */
[----:B------:R-:W-:Y:S04]  /*c1a20*/  STL.64 [R1+0x3c8], R10 ;  /* 0x0003c80a01007387 */ /* 0x000fe80000100a00 */
[----:B------:R-:W-:Y:S01]  /*c1a30*/  STL.64 [R1+0x5620], R4 ;  /* 0x0056200401007387 */ /* 0x000fe20000100a00 */
[----:B0-----:R-:W-:Y:S02]  /*c1a40*/  IMAD.MOV.U32 R8, RZ, RZ, R2 ;  /* 0x000000ffff087224 */ /* 0x001fe400078e0002 */
[----:B------:R-:W-:-:S02]  /*c1a50*/  IMAD.MOV.U32 R9, RZ, RZ, R0 ;  /* 0x000000ffff097224 */ /* 0x000fc400078e0000 */
[----:B------:R-:W-:Y:S02]  /*c1a60*/  IMAD.MOV.U32 R2, RZ, RZ, R16 ;  /* 0x000000ffff027224 */ /* 0x000fe400078e0010 */
[----:B------:R-:W-:Y:S01]  /*c1a70*/  IMAD.MOV.U32 R0, RZ, RZ, R17 ;  /* 0x000000ffff007224 */ /* 0x000fe200078e0011 */
[----:B--2---:R-:W-:-:S15]  /*c1a80*/  HMMA.16816.F32.BF16 R20, R12, R16, R20 ;  /* 0x000000100c14723c */ /* 0x004fde0000041814 */
[----:B------:R-:W-:-:S08]  /*c1a90*/  NOP ;  /* 0x0000000000007918 */ /* 0x000fd00000000000 */
[----:B------:R-:W-:Y:S04]  /*c1aa0*/  STL.64 [R1+0x260], R20 ;  /* 0x0002601401007387 */ /* 0x000fe80000100a00 */
[----:B------:R0:W-:Y:S04]  /*c1ab0*/  STL.64 [R1+0x268], R22 ;  /* 0x0002681601007387 */ /* 0x0001e80000100a00 */
[----:B0-----:R-:W2:Y:S04]  /*c1ac0*/  LDL.LU.64 R22, [R1+0x56b8] ;  /* 0x0056b80001167983 */ /* 0x001ea80000300a00 */
[----:B------:R-:W2:Y:S04]  /*c1ad0*/  LDL.LU.64 R20, [R1+0x56b0] ;  /* 0x0056b00001147983 */ /* 0x000ea80000300a00 */
[----:B------:R-:W4:Y:S04]  /*c1ae0*/  LDL.LU.64 R18, [R1+0x56a8] ;  /* 0x0056a80001127983 */ /* 0x000f280000300a00 */
[----:B------:R-:W4:Y:S02]  /*c1af0*/  LDL.LU.64 R16, [R1+0x56a0] ;  /* 0x0056a00001107983 */ /* 0x000f240000300a00 */
[----:B----4-:R-:W-:Y:S02]  /*c1b00*/  HMMA.16816.F32.BF16 R8, R12, R8, R16 ;  /* 0x000000080c08723c */ /* 0x010fe40000041810 */
[----:B------:R-:W2:-:S15]  /*c1b10*/  LDL.LU.64 R16, [R1+0x5698] ;  /* 0x0056980001107983 */ /* 0x000e9e0000300a00 */
[----:B------:R-:W-:-:S06]  /*c1b20*/  NOP ;  /* 0x0000000000007918 */ /* 0x000fcc0000000000 */
[----:B------:R-:W-:Y:S04]  /*c1b30*/  STL.64 [R1+0x250], R8 ;  /* 0x0002500801007387 */ /* 0x000fe80000100a00 */
[----:B------:R-:W-:Y:S04]  /*c1b40*/  STL.64 [R1+0x258], R10 ;  /* 0x0002580a01007387 */ /* 0x000fe80000100a00 */
[----:B---3--:R-:W0:Y:S04]  /*c1b50*/  LDSM.16.MT88.4 R8, [R28+UR4+0xc080] ;  /* 0x00c080041c08783b */ /* 0x008e280008004200 */
[----:B0-----:R-:W-:Y:S04]  /*c1b60*/  STL.64 [R1+0x5478], R10 ;  /* 0x0054780a01007387 */ /* 0x001fe80000100a00 */
[----:B------:R0:W-:Y:S04]  /*c1b70*/  STL.64 [R1+0x5470], R8 ;  /* 0x0054700801007387 */ /* 0x0001e80000100a00 */
[----:B0-----:R-:W3:Y:S04]  /*c1b80*/  LDL.LU R8, [R1+0xb00] ;  /* 0x000b000001087983 */ /* 0x001ee80000300800 */
[----:B------:R-:W3:Y:S04]  /*c1b90*/  LDL.LU R9, [R1+0xb04] ;  /* 0x000b040001097983 */ /* 0x000ee80000300800 */
[----:B------:R-:W3:Y:S04]  /*c1ba0*/  LDL.LU R10, [R1+0xb08] ;  /* 0x000b0800010a7983 */ /* 0x000ee80000300800 */
[----:B------:R-:W3:Y:S01]  /*c1bb0*/  LDL.LU R11, [R1+0xb0c] ;  /* 0x000b0c00010b7983 */ /* 0x000ee20000300800 */
[----:B------:R-:W-:Y:S01]  /*c1bc0*/  IMAD.MOV.U32 R25, RZ, RZ, R27 ;  /* 0x000000ffff197224 */ /* 0x000fe200078e001b */
[----:B--2---:R-:W-:Y:S02]  /*c1bd0*/  HMMA.16816.F32.BF16 R16, R12, R16, R20 ;  /* 0x000000100c10723c */ /* 0x004fe40000041814 */
[----:B------:R-:W2:-:S15]  /*c1be0*/  LDL.LU.64 R22, [R1+0x5690] ;  /* 0x0056900001167983 */ /* 0x000e9e0000300a00 */
[----:B------:R-:W-:-:S06]  /*c1bf0*/  NOP ;  /* 0x0000000000007918 */ /* 0x000fcc0000000000 */
[----:B------:R-:W-:Y:S04]  /*c1c00*/  STL.64 [R1+0x240], R16 ;  /* 0x0002401001007387 */ /* 0x000fe80000100a00 */
[----:B------:R0:W-:Y:S04]  /*c1c10*/  STL.64 [R1+0x248], R18 ;  /* 0x0002481201007387 */ /* 0x0001e80000100a00 */
[----:B0-----:R-:W4:Y:S04]  /*c1c20*/  LDL.LU.64 R18, [R1+0x5688] ;  /* 0x0056880001127983 */ /* 0x001f280000300a00 */
[----:B------:R-:W2:Y:S01]  /*c1c30*/  LDL.LU.64 R16, [R1+0x5680] ;  /* 0x0056800001107983 */ /* 0x000ea20000300a00 */
[----:B---3--:R-:W-:Y:S03]  /*c1c40*/  HMMA.16816.F32.BF16 R8, R12, R24, R8 ;  /* 0x000000180c08723c */ /* 0x008fe60000041808 */
[----:B------:R-:W3:-:S15]  /*c1c50*/  LDL.LU R24, [R1+0xa80] ;  /* 0x000a800001187983 */ /* 0x000ede0000300800 */
[----:B------:R-:W-:-:S05]  /*c1c60*/  NOP ;  /* 0x0000000000007918 */ /* 0x000fca0000000000 */
[----:B------:R-:W-:Y:S04]  /*c1c70*/  STL.64 [R1+0x230], R8 ;  /* 0x0002300801007387 */ /* 0x000fe80000100a00 */
[----:B------:R-:W-:Y:S04]  /*c1c80*/  STL.64 [R1+0x238], R10 ;  /* 0x0002380a01007387 */ /* 0x000fe80000100a00 */
        /* <DEDUP_REMOVED lines=8> */
[----:B------:R-:W3:Y:S04]  /*c1d10*/  LDL.LU R8, [R1+0x1430] ;  /* 0x0014300001087983 */ /* 0x000ee80000300800 */
[----:B------:R-:W3:Y:S04]  /*c1d20*/  LDL.LU R9, [R1+0x1434] ;  /* 0x0014340001097983 */ /* 0x000ee80000300800 */
[----:B------:R-:W4:Y:S04]  /*c1d30*/  LDL.LU R10, [R1+0x1438] ;  /* 0x00143800010a7983 */ /* 0x000f280000300800 */
[----:B------:R-:W4:Y:S01]  /*c1d40*/  LDL.LU R11, [R1+0x143c] ;  /* 0x00143c00010b7983 */ /* 0x000f220000300800 */
[----:B--2---:R-:W-:-:S02]  /*c1d50*/  IMAD.MOV.U32 R24, RZ, RZ, R17 ;  /* 0x000000ffff187224 */ /* 0x004fc400078e0011 */
        /* <DEDUP_REMOVED lines=21> */
[----:B0-----:R-:W-:Y:S01]  /*c1eb0*/  MOV R24, R23 ;  /* 0x0000001700187202 */ /* 0x001fe20000000f00 */
[----:B------:R-:W-:-:S02]  /*c1ec0*/  IMAD.MOV.U32 R25, RZ, RZ, R22 ;  /* 0x000000ffff197224 */ /* 0x000fc400078e0016 */
[----:B-1----:R-:W2:Y:S04]  /*c1ed0*/  LDL.LU R16, [R1+0xa90] ;  /* 0x000a900001107983 */ /* 0x002ea80000300800 */
        /* <DEDUP_REMOVED lines=10> */
[----:B--2---:R-:W-:Y:S04]  /*c1f80*/  STL.64 [R1+0x5640], R22 ;  /* 0x0056401601007387 */ /* 0x004fe80000100a00 */
[----:B----4-:R0:W-:Y:S04]  /*c1f90*/  STL.64 [R1+0x5638], R20 ;  /* 0x0056381401007387 */ /* 0x0101e80000100a00 */
        /* <DEDUP_REMOVED lines=8> */
[----:B--2---:R-:W-:Y:S04]  /*c2020*/  STL.64 [R1+0x5650], R20 ;  /* 0x0056501401007387 */ /* 0x004fe80000100a00 */
[----:B------:R0:W-:Y:S04]  /*c2030*/  STL.64 [R1+0x5660], R24 ;  /* 0x0056601801007387 */ /* 0x0001e80000100a00 */
[----:B0-----:R-:W2:Y:S04]  /*c2040*/  LDL.64 R24, [R1+0x90] ;  /* 0x0000900001187983 */ /* 0x001ea80000100a00 */
[----:B------:R-:W4:Y:S04]  /*c2050*/  LDL.LU R20, [R1+0xae0] ;  /* 0x000ae00001147983 */ /* 0x000f280000300800 */
[----:B------:R-:W4:Y:S04]  /*c2060*/  LDL.LU R21, [R1+0xae4] ;  /* 0x000ae40001157983 */ /* 0x000f280000300800 */
[----:B------:R-:W3:Y:S04]  /*c2070*/  LDL.LU R22, [R1+0xae8] ;  /* 0x000ae80001167983 */ /* 0x000ee80000300800 */
[----:B------:R-:W3:Y:S04]  /*c2080*/  LDL.LU R23, [R1+0xaec] ;  /* 0x000aec0001177983 */ /* 0x000ee80000300800 */
[----:B---3--:R-:W-:Y:S04]  /*c2090*/  STL.64 [R1+0x5670], R22 ;  /* 0x0056701601007387 */ /* 0x008fe80000100a00 */
[----:B----4-:R0:W-:Y:S04]  /*c20a0*/  STL.64 [R1+0x5668], R20 ;  /* 0x0056681401007387 */ /* 0x0101e80000100a00 */
        /* <DEDUP_REMOVED lines=32> */
[----:B------:R-:W-:Y:S04]  /*c22b0*/  STL.64 [R1+0x220], R20 ;  /* 0x0002201401007387 */ /* 0x000fe80000100a00 */
[----:B------:R1:W-:Y:S01]  /*c22c0*/  STL.64 [R1+0x228], R22 ;  /* 0x0002281601007387 */ /* 0x0003e20000100a00 */
[----:B0-----:R-:W-:-:S02]  /*c22d0*/  IMAD.MOV.U32 R8, RZ, RZ, R2 ;  /* 0x000000ffff087224 */ /* 0x001fc400078e0002 */
[----:B------:R-:W-:Y:S01]  /*c22e0*/  IMAD.MOV.U32 R9, RZ, RZ, R0 ;  /* 0x000000ffff097224 */ /* 0x000fe200078e0000 */
[----:B-1----:R-:W4:Y:S04]  /*c22f0*/  LDL.LU.64 R22, [R1+0x5670] ;  /* 0x0056700001167983 */ /* 0x002f280000300a00 */
[----:B------:R-:W4:Y:S01]  /*c2300*/  LDL.LU.64 R20, [R1+0x5668] ;  /* 0x0056680001147983 */ /* 0x000f220000300a00 */
[----:B------:R-:W-:Y:S02]  /*c2310*/  IMAD.MOV.U32 R2, RZ, RZ, R24 ;  /* 0x000000ffff027224 */ /* 0x000fe400078e0018 */
[----:B------:R-:W-:Y:S02]  /*c2320*/  IMAD.MOV.U32 R0, RZ, RZ, R25 ;  /* 0x000000ffff007224 */ /* 0x000fe400078e0019 */
        /* <DEDUP_REMOVED lines=14> */
[----:B0-----:R-:W2:Y:S01]  /*c2410*/  LDL.LU.64 R24, [R1+0x5630] ;  /* 0x0056300001187983 */ /* 0x001ea20000300a00 */
[----:B---3--:R-:W-:Y:S01]  /*c2420*/  IMAD.MOV.U32 R7, RZ, RZ, R5 ;  /* 0x000000ffff077224 */ /* 0x008fe200078e0005 */
[C---:B----4-:R-:W-:Y:S06]  /*c2430*/  HMMA.16816.F32.BF16 R20, R12.reuse, R4, R20 ;  /* 0x000000040c14723c */ /* 0x050fec0000041814 */
[----:B--2---:R-:W-:-:S15]  /*c2440*/  HMMA.16816.F32.BF16 R24, R12, R24, R16 ;  /* 0x000000180c18723c */ /* 0x004fde0000041810 */
[----:B------:R-:W-:-:S02]  /*c2450*/  NOP ;  /* 0x0000000000007918 */ /* 0x000fc40000000000 */
[----:B------:R0:W-:Y:S04]  /*c2460*/  STL.64 [R1+0x620], R20 ;  /* 0x0006201401007387 */ /* 0x0001e80000100a00 */
[----:B------:R1:W-:Y:S04]  /*c2470*/  STL.64 [R1+0x628], R22 ;  /* 0x0006281601007387 */ /* 0x0003e80000100a00 */
[----:B0-----:R-:W2:Y:S01]  /*c2480*/  LDL.LU.64 R20, [R1+0x5628] ;  /* 0x0056280001147983 */ /* 0x001ea20000300a00 */
[----:B-1----:R-:W-:-:S03]  /*c2490*/  IMAD.MOV.U32 R22, RZ, RZ, R4 ;  /* 0x000000ffff167224 */ /* 0x002fc600078e0004 */
[----:B------:R-:W3:Y:S04]  /*c24a0*/  LDL.LU.64 R4, [R1+0x5620] ;  /* 0x0056200001047983 */ /* 0x000ee80000300a00 */
        /* <DEDUP_REMOVED lines=39> */
[----:B0-----:R-:W2:Y:S04]  /*c2720*/  LDL.LU R26, [R1+0x5598] ;  /* 0x00559800011a7983 */ /* 0x001ea80000300800 */
[----:B------:R-:W4:Y:S04]  /*c2730*/  LDL.LU.64 R24, [R1+0x5590] ;  /* 0x0055900001187983 */ /* 0x000f280000300a00 */
[----:B------:R0:W-:Y:S04]  /*c2740*/  STL.64 [R1+0x54c0], R20 ;  /* 0x0054c01401007387 */ /* 0x0001e80000100a00 */
[----:B0-----:R-:W3:Y:S04]  /*c2750*/  LDL.64 R20, [R1+0xb0] ;  /* 0x0000b00001147983 */ /* 0x001ee80000100a00 */
[----:B------:R-:W-:Y:S01]  /*c2760*/  STL [R1+0x5568], R22 ;  /* 0x0055681601007387 */ /* 0x000fe20000100800 */
        /* <DEDUP_REMOVED lines=9> */
[----:B------:R-:W4:Y:S04]  /*c2800*/  LDL.LU.64 R16, [R1+0x5580] ;  /* 0x0055800001107983 */ /* 0x000f280000300a00 */
[----:B--2---:R-:W-:Y:S04]  /*c2810*/  STL [R1+0x5498], R26 ;  /* 0x0054981a01007387 */ /* 0x004fe80000100800 */
[----:B------:R0:W-:Y:S04]  /*c2820*/  STL.64 [R1+0x5490], R24 ;  /* 0x0054901801007387 */ /* 0x0001e80000100a00 */
[----:B0-----:R-:W2:Y:S01]  /*c2830*/  LDL.64 R24, [R1+0xc0] ;  /* 0x0000c00001187983 */ /* 0x001ea20000100a00 */
[----:B----4-:R-:W-:Y:S03]  /*c2840*/  HMMA.16816.F32.BF16 R12, R12, R4, R16 ;  /* 0x000000040c0c723c */ /* 0x010fe60000041810 */
        /* <DEDUP_REMOVED lines=10> */
[----:B---3--:R-:W-:Y:S03]  /*c28f0*/  HMMA.16816.F32.BF16 R8, R16, R8, R20 ;  /* 0x000000081008723c */ /* 0x008fe60000041814 */
[----:B------:R-:W3:Y:S04]  /*c2900*/  LDL.LU R22, [R1+0x5568] ;  /* 0x0055680001167983 */ /* 0x000ee80000300800 */
[----:B------:R-:W4:-:S15]  /*c2910*/  LDL.LU.64 R20, [R1+0x5560] ;  /* 0x0055600001147983 */ /* 0x000f1e0000300a00 */
[----:B------:R-:W-:-:S01]  /*c2920*/  NOP ;  /* 0x0000000000007918 */ /* 0x000fc20000000000 */
[----:B------:R-:W-:Y:S04]  /*c2930*/  STL.64 [R1+0x500], R8 ;  /* 0x0005000801007387 */ /* 0x000fe80000100a00 */
[----:B------:R0:W-:Y:S04]  /*c2940*/  STL.64 [R1+0x508], R10 ;  /* 0x0005080a01007387 */ /* 0x0001e80000100a00 */
[----:B0-----:R-:W4:Y:S04]  /*c2950*/  LDL.LU.64 R10, [R1+0x5558] ;  /* 0x00555800010a7983 */ /* 0x001f280000300a00 */
[----:B------:R-:W4:Y:S01]  /*c2960*/  LDL.LU.64 R8, [R1+0x5550] ;  /* 0x0055500001087983 */ /* 0x000f220000300a00 */
[----:B--2---:R-:W-:-:S15]  /*c2970*/  HMMA.16816.F32.BF16 R12, R16, R24, R12 ;  /* 0x00000018100c723c */ /* 0x004fde000004180c */
[----:B------:R-:W-:-:S08]  /*c2980*/  NOP ;  /* 0x0000000000007918 */ /* 0x000fd00000000000 */
[----:B------:R-:W-:Y:S04]  /*c2990*/  STL.64 [R1+0x4f0], R12 ;  /* 0x0004f00c01007387 */ /* 0x000fe80000100a00 */
[----:B------:R-:W-:Y:S04]  /*c29a0*/  STL.64 [R1+0x4f8], R14 ;  /* 0x0004f80e01007387 */ /* 0x000fe80000100a00 */
[----:B------:R-:W0:Y:S01]  /*c29b0*/  LDSM.16.MT88.4 R12, [R28+UR4+0xc100] ;  /* 0x00c100041c0c783b */ /* 0x000e220008004200 */
[----:B------:R-:W-:-:S03]  /*c29c0*/  IMAD.MOV.U32 R24, RZ, RZ, R6 ;  /* 0x000000ffff187224 */ /* 0x000fc600078e0006 */
[----:B0-----:R-:W-:Y:S04]  /*c29d0*/  STL.64 [R1+0x5360], R14 ;  /* 0x0053600e01007387 */ /* 0x001fe80000100a00 */
[----:B------:R0:W-:Y:S02]  /*c29e0*/  STL.64 [R1+0x5358], R12 ;  /* 0x0053580c01007387 */ /* 0x0001e40000100a00 */
[----:B0-----:R-:W-:Y:S02]  /*c29f0*/  IMAD.MOV.U32 R13, RZ, RZ, R7 ;  /* 0x000000ffff0d7224 */ /* 0x001fe400078e0007 */
[----:B---3--:R-:W-:-:S05]  /*c2a00*/  IMAD.MOV.U32 R12, RZ, RZ, R22 ;  /* 0x000000ffff0c7224 */ /* 0x008fca00078e0016 */
[----:B------:R4:W-:Y:S02]  /*c2a10*/  STL.64 [R1+0x5500], R12 ;  /* 0x0055000c01007387 */ /* 0x0009e40000100a00 */
[----:B----4-:R-:W-:Y:S07]  /*c2a20*/  HMMA.16816.F32.BF16 R12, R16, R20, R8 ;  /* 0x00000014100c723c */ /* 0x010fee0000041808 */
[----:B------:R-:W-:Y:S01]  /*c2a30*/  MOV R9, R20 ;  /* 0x0000001400097202 */ /* 0x000fe20000000f00 */
[----:B------:R-:W-:-:S15]  /*c2a40*/  IMAD.MOV.U32 R8, RZ, RZ, R21 ;  /* 0x000000ffff087224 */ /* 0x000fde00078e0015 */
[----:B------:R-:W-:Y:S04]  /*c2a50*/  STL.64 [R1+0xe50], R12 ;  /* 0x000e500c01007387 */ /* 0x000fe80000100a00 */
        /* <DEDUP_REMOVED lines=10> */
[----:B------:R-:W2:Y:S04]  /*c2b00*/  LDL.LU R8, [R1+0x1420] ;  /* 0x0014200001087983 */ /* 0x000ea80000300800 */
[----:B------:R-:W2:Y:S04]  /*c2b10*/  LDL.LU R9, [R1+0x1424] ;  /* 0x0014240001097983 */ /* 0x000ea80000300800 */
[----:B------:R-:W2:Y:S04]  /*c2b20*/  LDL.LU R10, [R1+0x1428] ;  /* 0x00142800010a7983 */ /* 0x000ea80000300800 */
[----:B------:R-:W2:Y:S01]  /*c2b30*/  LDL.LU R11, [R1+0x142c] ;  /* 0x00142c00010b7983 */ /* 0x000ea20000300800 */
[----:B0-----:R-:W-:-:S02]  /*c2b40*/  IMAD.MOV.U32 R4, RZ, RZ, R2 ;  /* 0x000000ffff047224 */ /* 0x001fc400078e0002 */
[----:B------:R-:W-:-:S05]  /*c2b50*/  IMAD.MOV.U32 R5, RZ, RZ, R0 ;  /* 0x000000ffff057224 */ /* 0x000fca00078e0000 */
[----:B------:R0:W-:Y:S04]  /*c2b60*/  STL.64 [R1+0x5540], R4 ;  /* 0x0055400401007387 */ /* 0x0001e80000100a00 */
[----:B------:R-:W3:Y:S04]  /*c2b70*/  LDL.64 R12, [R1+0x70] ;  /* 0x00007000010c7983 */ /* 0x000ee80000100a00 */
[----:B0-----:R-:W2:Y:S04]  /*c2b80*/  LDL.64 R4, [R1+0xa0] ;  /* 0x0000a00001047983 */ /* 0x001ea80000100a00 */
        /* <DEDUP_REMOVED lines=18> */
[----:B------:R-:W4:Y:S04]  /*c2cb0*/  LDL.LU R26, [R1+0x13e8] ;  /* 0x0013e800011a7983 */ /* 0x000f280000300800 */
[----:B------:R-:W4:Y:S04]  /*c2cc0*/  LDL.LU R27, [R1+0x13ec] ;  /* 0x0013ec00011b7983 */ /* 0x000f280000300800 */
[----:B------:R-:W3:Y:S04]  /*c2cd0*/  LDL.LU R20, [R1+0x13a0] ;  /* 0x0013a00001147983 */ /* 0x000ee80000300800 */
[----:B------:R-:W3:Y:S04]  /*c2ce0*/  LDL.LU R21, [R1+0x13a4] ;  /* 0x0013a40001157983 */ /* 0x000ee80000300800 */
[----:B------:R-:W4:Y:S04]  /*c2cf0*/  LDL.LU R22, [R1+0x13a8] ;  /* 0x0013a80001167983 */ /* 0x000f280000300800 */
[----:B------:R-:W4:Y:S01]  /*c2d00*/  LDL.LU R23, [R1+0x13ac] ;  /* 0x0013ac0001177983 */ /* 0x000f220000300800 */
[----:B--2---:R-:W-:Y:S03]  /*c2d10*/  HMMA.16816.F32.BF16 R8, R16, R4, R8 ;  /* 0x000000041008723c */ /* 0x004fe60000041808 */
[----:B----4-:R-:W-:Y:S04]  /*c2d20*/  STL.64 [R1+0x54d0], R22 ;  /* 0x0054d01601007387 */ /* 0x010fe80000100a00 */
[----:B---3--:R0:W-:Y:S04]  /*c2d30*/  STL.64 [R1+0x54c8], R20 ;  /* 0x0054c81401007387 */ /* 0x0081e80000100a00 */
[----:B0-----:R-:W2:Y:S04]  /*c2d40*/  LDL.64 R20, [R1+0x30] ;  /* 0x0000300001147983 */ /* 0x001ea80000100a00 */
        /* <DEDUP_REMOVED lines=8> */
[----:B-1----:R-:W-:-:S02]  /*c2dd0*/  IMAD.MOV.U32 R11, RZ, RZ, R4 ;  /* 0x000000ffff0b7224 */ /* 0x002fc400078e0004 */
[----:B------:R-:W-:Y:S02]  /*c2de0*/  IMAD.MOV.U32 R10, RZ, RZ, R5 ;  /* 0x000000ffff0a7224 */ /* 0x000fe400078e0005 */
[----:B------:R-:W4:Y:S04]  /*c2df0*/  LDL.LU.64 R4, [R1+0x5540] ;  /* 0x0055400001047983 */ /* 0x000f280000300a00 */
[----:B------:R-:W-:Y:S01]  /*c2e00*/  STL.64 [R1+0x54e0], R10 ;  /* 0x0054e00a01007387 */ /* 0x000fe20000100a00 */
[C---:B----4-:R-:W-:Y:S03]  /*c2e10*/  HMMA.16816.F32.BF16 R4, R16.reuse, R4, R12 ;  /* 0x000000041004723c */ /* 0x050fe6000004180c */
        /* <DEDUP_REMOVED lines=18> */
[----:B----4-:R-:W-:Y:S06]  /*c2f40*/  HMMA.16816.F32.BF16 R4, R16, R12, R4 ;  /* 0x0000000c1004723c */ /* 0x010fec0000041804 */
[----:B------:R-:W-:-:S15]  /*c2f50*/  IMAD.MOV.U32 R3, RZ, RZ, R13 ;  /* 0x000000ffff037224 */ /* 0x000fde00078e000d */
[----:B------:R-:W-:-:S02]  /*c2f60*/  NOP ;  /* 0x0000000000007918 */ /* 0x000fc40000000000 */
[----:B------:R0:W-:Y:S04]  /*c2f70*/  STL.64 [R1+0xe10], R4 ;  /* 0x000e100401007387 */ /* 0x0001e80000100a00 */
[----:B------:R1:W-:Y:S04]  /*c2f80*/  STL.64 [R1+0xe18], R6 ;  /* 0x000e180601007387 */ /* 0x0003e80000100a00 */
[----:B0-----:R-:W4:Y:S01]  /*c2f90*/  LDL.LU.64 R4, [R1+0x5508] ;  /* 0x0055080001047983 */ /* 0x001f220000300a00 */
[----:B-1----:R-:W-:-:S03]  /*c2fa0*/  IMAD.MOV.U32 R6, RZ, RZ, R12 ;  /* 0x000000ffff067224 */ /* 0x002fc600078e000c */
        /* <DEDUP_REMOVED lines=15> */
[----:B------:R-:W-:Y:S01]  /*c30a0*/  STL.64 [R1+0xdf8], R14 ;  /* 0x000df80e01007387 */ /* 0x000fe20000100a00 */
[----:B0-----:R-:W-:-:S03]  /*c30b0*/  IMAD.MOV.U32 R12, RZ, RZ, R24 ;  /* 0x000000ffff0c7224 */ /* 0x001fc600078e0018 */
[----:B------:R-:W2:Y:S04]  /*c30c0*/  LDL.LU.64 R24, [R1+0x54f0] ;  /* 0x0054f00001187983 */ /* 0x000ea80000300a00 */
[----:B------:R-:W-:Y:S04]  /*c30d0*/  STL.64 [R1+0x5488], R6 ;  /* 0x0054880601007387 */ /* 0x000fe80000100a00 */
[----:B----4-:R0:W-:Y:S04]  /*c30e0*/  STL.64 [R1+0x5480], R4 ;  /* 0x0054800401007387 */ /* 0x0101e80000100a00 */
[----:B0-----:R-:W4:Y:S01]  /*c30f0*/  LDL.64 R4, [R1+0x20] ;  /* 0x0000200001047983 */ /* 0x001f220000100a00 */
[----:B--2---:R-:W-:Y:S03]  /*c3100*/  HMMA.16816.F32.BF16 R24, R16, R24, R20 ;  /* 0x000000181018723c */ /* 0x004fe60000041814 */
[----:B------:R-:W3:-:S15]  /*c3110*/  LDL.LU.64 R20, [R1+0x54e8] ;  /* 0x0054e80001147983 */ /* 0x000ede0000300a00 */
[----:B------:R-:W-:-:S05]  /*c3120*/  NOP ;  /* 0x0000000000007918 */ /* 0x000fca0000000000 */
[----:B------:R0:W-:Y:S04]  /*c3130*/  STL.64 [R1+0xde0], R24 ;  /* 0x000de01801007387 */ /* 0x0001e80000100a00 */
[----:B------:R1:W-:Y:S04]  /*c3140*/  STL.64 [R1+0xde8], R26 ;  /* 0x000de81a01007387 */ /* 0x0003e80000100a00 */
[----:B0-----:R-:W2:Y:S04]  /*c3150*/  LDL.LU R24, [R1+0x1380] ;  /* 0x0013800001187983 */ /* 0x001ea80000300800 */
[----:B------:R-:W2:Y:S04]  /*c3160*/  LDL.LU R25, [R1+0x1384] ;  /* 0x0013840001197983 */ /* 0x000ea80000300800 */
[----:B-1----:R-:W4:Y:S04]  /*c3170*/  LDL.LU R26, [R1+0x1388] ;  /* 0x00138800011a7983 */ /* 0x002f280000300800 */
[----:B------:R-:W4:Y:S01]  /*c3180*/  LDL.LU R27, [R1+0x138c] ;  /* 0x00138c00011b7983 */ /* 0x000f220000300800 */
[----:B---3--:R-:W-:Y:S06]  /*c3190*/  HMMA.16816.F32.BF16 R8, R16, R20, R8 ;  /* 0x000000141008723c */ /* 0x008fec0000041808 */
[----:B------:R-:W-:-:S02]  /*c31a0*/  IMAD.MOV.U32 R14, RZ, RZ, R20 ;  /* 0x000000ffff0e7224 */ /* 0x000fc400078e0014 */
[----:B------:R-:W-:Y:S01]  /*c31b0*/  IMAD.MOV.U32 R13, RZ, RZ, R21 ;  /* 0x000000ffff0d7224 */ /* 0x000fe200078e0015 */
[----:B----4-:R-:W-:Y:S04]  /*c31c0*/  STL.64 [R1+0x54a8], R26 ;  /* 0x0054a81a01007387 */ /* 0x010fe80000100a00 */
[----:B--2---:R0:W-:Y:S04]  /*c31d0*/  STL.64 [R1+0x54a0], R24 ;  /* 0x0054a01801007387 */ /* 0x0041e80000100a00 */
[----:B0-----:R-:W2:Y:S04]  /*c31e0*/  LDL R24, [R1+0x10] ;  /* 0x0000100001187983 */ /* 0x001ea80000100800 */
[----:B------:R-:W2:Y:S04]  /*c31f0*/  LDL R25, [R1+0x14] ;  /* 0x0000140001197983 */ /* 0x000ea80000100800 */
[----:B------:R-:W-:Y:S04]  /*c3200*/  STL.64 [R1+0xdd0], R8 ;  /* 0x000dd00801007387 */ /* 0x000fe80000100a00 */
[----:B------:R0:W-:Y:S04]  /*c3210*/  STL.64 [R1+0xdd8], R10 ;  /* 0x000dd80a01007387 */ /* 0x0001e80000100a00 */
[----:B0-----:R-:W3:Y:S04]  /*c3220*/  LDL.LU.64 R10, [R1+0x54e0] ;  /* 0x0054e000010a7983 */ /* 0x001ee80000300a00 */
[----:B------:R-:W4:Y:S04]  /*c3230*/  LDL.LU.64 R8, [R1+0x54d8] ;  /* 0x0054d80001087983 */ /* 0x000f280000300a00 */
[----:B------:R-:W2:Y:S04]  /*c3240*/  LDL.LU.64 R22, [R1+0x54d0] ;  /* 0x0054d00001167983 */ /* 0x000ea80000300a00 */
[----:B------:R-:W2:Y:S02]  /*c3250*/  LDL.LU.64 R20, [R1+0x54c8] ;  /* 0x0054c80001147983 */ /* 0x000ea40000300a00 */
[----:B--2---:R-:W-:-:S15]  /*c3260*/  HMMA.16816.F32.BF16 R20, R16, R4, R20 ;  /* 0x000000041014723c */ /* 0x004fde0000041814 */
[----:B------:R-:W-:-:S08]  /*c3270*/  NOP ;  /* 0x0000000000007918 */ /* 0x000fd00000000000 */
[----:B------:R0:W-:Y:S04]  /*c3280*/  STL.64 [R1+0xdc0], R20 ;  /* 0x000dc01401007387 */ /* 0x0001e80000100a00 */
[----:B------:R1:W-:Y:S04]  /*c3290*/  STL.64 [R1+0xdc8], R22 ;  /* 0x000dc81601007387 */ /* 0x0003e80000100a00 */
[----:B0-----:R-:W2:Y:S01]  /*c32a0*/  LDL.LU.64 R20, [R1+0x54c0] ;  /* 0x0054c00001147983 */ /* 0x001ea20000300a00 */
[----:B-1----:R-:W-:Y:S01]  /*c32b0*/  IMAD.MOV.U32 R22, RZ, RZ, R4 ;  /* 0x000000ffff167224 */ /* 0x002fe200078e0004 */
[----:B------:R-:W-:-:S04]  /*c32c0*/  MOV R15, R5 ;  /* 0x00000005000f7202 */ /* 0x000fc80000000f00 */
[----:B------:R-:W-:Y:S04]  /*c32d0*/  STL [R1+0x54b8], R22 ;  /* 0x0054b81601007387 */ /* 0x000fe80000100800 */
[----:B--2---:R0:W-:Y:S04]  /*c32e0*/  STL.64 [R1+0x54b0], R20 ;  /* 0x0054b01401007387 */ /* 0x0041e80000100a00 */
[----:B0-----:R-:W2:Y:S04]  /*c32f0*/  LDL.LU R20, [R1+0x1390] ;  /* 0x0013900001147983 */ /* 0x001ea80000300800 */
[----:B------:R-:W2:Y:S04]  /*c3300*/  LDL.LU R21, [R1+0x1394] ;  /* 0x0013940001157983 */ /* 0x000ea80000300800 */
[----:B------:R-:W2:Y:S04]  /*c3310*/  LDL.LU R22, [R1+0x1398] ;  /* 0x0013980001167983 */ /* 0x000ea80000300800 */
[----:B------:R-:W2:Y:S04]  /*c3320*/  LDL.LU R23, [R1+0x139c] ;  /* 0x00139c0001177983 */ /* 0x000ea80000300800 */
[----:B------:R-:W-:Y:S04]  /*c3330*/  STL.64 [R1+0x5420], R14 ;  /* 0x0054200e01007387 */ /* 0x000fe80000100a00 */
[----:B------:R3:W-:Y:S02]  /*c3340*/  STL.64 [R1+0x5418], R12 ;  /* 0x0054180c01007387 */ /* 0x0007e40000100a00 */
[----:B---3--:R-:W-:-:S02]  /*c3350*/  IMAD.MOV.U32 R12, RZ, RZ, R11 ;  /* 0x000000ffff0c7224 */ /* 0x008fc400078e000b */
[----:B------:R-:W-:-:S05]  /*c3360*/  IMAD.MOV.U32 R13, RZ, RZ, R10 ;  /* 0x000000ffff0d7224 */ /* 0x000fca00078e000a */
[----:B------:R4:W-:Y:S04]  /*c3370*/  STL.64 [R1+0x5430], R12 ;  /* 0x0054300c01007387 */ /* 0x0009e80000100a00 */
[----:B------:R-:W3:Y:S04]  /*c3380*/  LDL.LU R4, [R1+0x1370] ;  /* 0x0013700001047983 */ /* 0x000ee80000300800 */
[----:B------:R-:W3:Y:S04]  /*c3390*/  LDL.LU R5, [R1+0x1374] ;  /* 0x0013740001057983 */ /* 0x000ee80000300800 */
[----:B------:R-:W3:Y:S04]  /*c33a0*/  LDL.LU R6, [R1+0x1378] ;  /* 0x0013780001067983 */ /* 0x000ee80000300800 */
[----:B------:R-:W3:Y:S01]  /*c33b0*/  LDL.LU R7, [R1+0x137c] ;  /* 0x00137c0001077983 */ /* 0x000ee20000300800 */
[----:B----4-:R-:W-:-:S02]  /*c33c0*/  IMAD.MOV.U32 R12, RZ, RZ, R9 ;  /* 0x000000ffff0c7224 */ /* 0x010fc400078e0009 */
[----:B------:R-:W-:-:S05]  /*c33d0*/  IMAD.MOV.U32 R13, RZ, RZ, R8 ;  /* 0x000000ffff0d7224 */ /* 0x000fca00078e0008 */
[----:B------:R0:W-:Y:S04]  /*c33e0*/  STL.64 [R1+0x5448], R12 ;  /* 0x0054480c01007387 */ /* 0x0001e80000100a00 */
[----:B0-----:R-:W4:Y:S04]  /*c33f0*/  LDL.LU R12, [R1+0xa40] ;  /* 0x000a4000010c7983 */ /* 0x001f280000300800 */
[----:B------:R-:W4:Y:S04]  /*c3400*/  LDL.LU R13, [R1+0xa44] ;  /* 0x000a4400010d7983 */ /* 0x000f280000300800 */
[----:B------:R-:W3:Y:S04]  /*c3410*/  LDL.LU R14, [R1+0xa48] ;  /* 0x000a4800010e7983 */ /* 0x000ee80000300800 */
[----:B------:R-:W3:Y:S04]  /*c3420*/  LDL.LU R15, [R1+0xa4c] ;  /* 0x000a4c00010f7983 */ /* 0x000ee80000300800 */
[----:B------:R-:W4:Y:S04]  /*c3430*/  LDL.LU R8, [R1+0xa60] ;  /* 0x000a600001087983 */ /* 0x000f280000300800 */
[----:B------:R-:W4:Y:S04]  /*c3440*/  LDL.LU R9, [R1+0xa64] ;  /* 0x000a640001097983 */ /* 0x000f280000300800 */
[----:B------:R-:W4:Y:S04]  /*c3450*/  LDL.LU R10, [R1+0xa68] ;  /* 0x000a6800010a7983 */ /* 0x000f280000300800 */
[----:B------:R-:W4:Y:S01]  /*c3460*/  LDL.LU R11, [R1+0xa6c] ;  /* 0x000a6c00010b7983 */ /* 0x000f220000300800 */
[C---:B--2---:R-:W-:Y:S03]  /*c3470*/  HMMA.16816.F32.BF16 R24, R16.reuse, R24, R20 ;  /* 0x000000181018723c */ /* 0x044fe60000041814 */
[----:B---3--:R-:W-:Y:S04]  /*c3480*/  STL.64 [R1+0x5458], R14 ;  /* 0x0054580e01007387 */ /* 0x008fe80000100a00 */
[----:B----4-:R0:W-:Y:S04]  /*c3490*/  STL.64 [R1+0x5450], R12 ;  /* 0x0054500c01007387 */ /* 0x0101e80000100a00 */
[----:B0-----:R-:W2:Y:S04]  /*c34a0*/  LDL R12, [R1+0xd0] ;  /* 0x0000d000010c7983 */ /* 0x001ea80000100800 */
[----:B------:R-:W2:Y:S04]  /*c34b0*/  LDL R13, [R1+0xd4] ;  /* 0x0000d400010d7983 */ /* 0x000ea80000100800 */
[----:B------:R-:W3:Y:S04]  /*c34c0*/  LDL.LU R22, [R1+0x54b8] ;  /* 0x0054b80001167983 */ /* 0x000ee80000300800 */
[----:B------:R-:W4:Y:S04]  /*c34d0*/  LDL.LU.64 R20, [R1+0x54b0] ;  /* 0x0054b00001147983 */ /* 0x000f280000300a00 */
        /* <DEDUP_REMOVED lines=9> */
[----:B------:R-:W2:Y:S04]  /*c3570*/  LDL.LU.64 R24, [R1+0x5490] ;  /* 0x0054900001187983 */ /* 0x000ea80000300a00 */
[----:B------:R0:W-:Y:S04]  /*c3580*/  STL.64 [R1+0x5378], R20 ;  /* 0x0053781401007387 */ /* 0x0001e80000100a00 */
[----:B---3--:R1:W-:Y:S04]  /*c3590*/  STL [R1+0x5428], R22 ;  /* 0x0054281601007387 */ /* 0x0083e80000100800 */
[----:B0-----:R-:W3:Y:S04]  /*c35a0*/  LDL.LU R20, [R1+0x1290] ;  /* 0x0012900001147983 */ /* 0x001ee80000300800 */
[----:B------:R-:W3:Y:S04]  /*c35b0*/  LDL.LU R21, [R1+0x1294] ;  /* 0x0012940001157983 */ /* 0x000ee80000300800 */
[----:B-1----:R-:W4:Y:S04]  /*c35c0*/  LDL.LU R22, [R1+0x1298] ;  /* 0x0012980001167983 */ /* 0x002f280000300800 */
        /* <DEDUP_REMOVED lines=19> */
[----:B------:R0:W-:Y:S04]  /*c3700*/  STL.64 [R1+0x5380], R24 ;  /* 0x0053801801007387 */ /* 0x0001e80000100a00 */
[----:B0-----:R-:W3:Y:S04]  /*c3710*/  LDL.LU R24, [R1+0x1280] ;  /* 0x0012800001187983 */ /* 0x001ee80000300800 */
[----:B------:R-:W3:Y:S04]  /*c3720*/  LDL.LU R25, [R1+0x1284] ;  /* 0x0012840001197983 */ /* 0x000ee80000300800 */
[----:B------:R-:W3:Y:S04]  /*c3730*/  LDL.LU R26, [R1+0x1288] ;  /* 0x00128800011a7983 */ /* 0x000ee80000300800 */
[----:B------:R-:W3:Y:S01]  /*c3740*/  LDL.LU R27, [R1+0x128c] ;  /* 0x00128c00011b7983 */ /* 0x000ee20000300800 */
[----:B----4-:R-:W-:Y:S03]  /*c3750*/  HMMA.16816.F32.BF16 R16, R16, R4, R8 ;  /* 0x000000041010723c */ /* 0x010fe60000041808 */
[----:B------:R-:W2:Y:S04]  /*c3760*/  LDL.LU.64 R10, [R1+0x5478] ;  /* 0x00547800010a7983 */ /* 0x000ea80000300a00 */
[----:B------:R-:W2:-:S15]  /*c3770*/  LDL.LU.64 R8, [R1+0x5470] ;  /* 0x0054700001087983 */ /* 0x000e9e0000300a00 */
[----:B------:R-:W-:-:S01]  /*c3780*/  NOP ;  /* 0x0000000000007918 */ /* 0x000fc20000000000 */
[----:B------:R0:W-:Y:S04]  /*c3790*/  STL.64 [R1+0xda0], R16 ;  /* 0x000da01001007387 */ /* 0x0001e80000100a00 */
[----:B------:R-:W-:Y:S04]  /*c37a0*/  STL.64 [R1+0xda8], R18 ;  /* 0x000da81201007387 */ /* 0x000fe80000100a00 */
[----:B0-----:R-:W4:Y:S04]  /*c37b0*/  LDL R16, [R1+0xc0] ;  /* 0x0000c00001107983 */ /* 0x001f280000100800 */
        /* <DEDUP_REMOVED lines=9> */
[----:B------:R-:W-:-:S07]  /*c3850*/  IMAD.MOV.U32 R17, RZ, RZ, R29 ;  /* 0x000000ffff117224 */ /* 0x000fce00078e001d */
[----:B----4-:R-:W-:Y:S01]  /*c3860*/  HMMA.16816.F32.BF16 R16, R8, R16, R12 ;  /* 0x000000100810723c */ /* 0x010fe2000004180c */
[----:B------:R-:W2:-:S15]  /*c3870*/  LDL.LU.64 R12, [R1+0x5448] ;  /* 0x00544800010c7983 */ /* 0x000e9e0000300a00 */
[----:B------:R-:W-:-:S07]  /*c3880*/  NOP ;  /* 0x0000000000007918 */ /* 0x000fce0000000000 */
[----:B------:R-:W-:Y:S04]  /*c3890*/  STL.64 [R1+0xb10], R16 ;  /* 0x000b101001007387 */ /* 0x000fe80000100a00 */
[----:B------:R-:W-:Y:S04]  /*c38a0*/  STL.64 [R1+0xb18], R18 ;  /* 0x000b181201007387 */ /* 0x000fe80000100a00 */
[----:B------:R-:W0:Y:S04]  /*c38b0*/  LDSM.16.MT88.4 R16, [R28+UR4+0xc180] ;  /* 0x00c180041c10783b */ /* 0x000e280008004200 */
[----:B0-----:R-:W-:Y:S04]  /*c38c0*/  STL.64 [R1+0x5230], R18 ;  /* 0x0052301201007387 */ /* 0x001fe80000100a00 */
[----:B------:R0:W-:Y:S04]  /*c38d0*/  STL.64 [R1+0x5228], R16 ;  /* 0x0052281001007387 */ /* 0x0001e80000100a00 */
[----:B0-----:R-:W3:Y:S01]  /*c38e0*/  LDL.LU.64 R16, [R1+0x90] ;  /* 0x0000900001107983 */ /* 0x001ee20000300a00 */
[----:B--2---:R-:W-:Y:S03]  /*c38f0*/  HMMA.16816.F32.BF16 R12, R8, R12, R20 ;  /* 0x0000000c080c723c */ /* 0x004fe60000041814 */
[----:B------:R-:W2:Y:S04]  /*c3900*/  LDL.LU.64 R22, [R1+0x5440] ;  /* 0x0054400001167983 */ /* 0x000ea80000300a00 */
[----:B------:R-:W2:-:S15]  /*c3910*/  LDL.LU.64 R20, [R1+0x5438] ;  /* 0x0054380001147983 */ /* 0x000e9e0000300a00 */
[----:B------:R-:W-:-:S01]  /*c3920*/  NOP ;  /* 0x0000000000007918 */ /* 0x000fc20000000000 */
[----:B------:R0:W-:Y:S04]  /*c3930*/  STL.64 [R1+0xb00], R12 ;  /* 0x000b000c01007387 */ /* 0x0001e80000100a00 */
[----:B------:R2:W-:Y:S04]  /*c3940*/  STL.64 [R1+0xb08], R14 ;  /* 0x000b080e01007387 */ /* 0x0005e80000100a00 */
[----:B0-----:R-:W2:Y:S01]  /*c3950*/  LDL.LU.64 R12, [R1+0x5430] ;  /* 0x00543000010c7983 */ /* 0x001ea20000300a00 */
[C---:B---3--:R-:W-:Y:S06]  /*c3960*/  HMMA.16816.F32.BF16 R24, R8.reuse, R16, R24 ;  /* 0x000000100818723c */ /* 0x048fec0000041818 */
[----:B--2---:R-:W-:Y:S01]  /*c3970*/  HMMA.16816.F32.BF16 R12, R8, R12, R20 ;  /* 0x0000000c080c723c */ /* 0x004fe20000041814 */
[----:B------:R-:W2:-:S15]  /*c3980*/  LDL.LU R22, [R1+0x5428] ;  /* 0x0054280001167983 */ /* 0x000e9e0000300800 */
[----:B------:R-:W-:-:S07]  /*c3990*/  NOP ;  /* 0x0000000000007918 */ /* 0x000fce0000000000 */
        /* <DEDUP_REMOVED lines=9> */
[----:B------:R-:W3:Y:S04]  /*c3a30*/  LDL.LU R27, [R1+0x120c] ;  /* 0x00120c00011b7983 */ /* 0x000ee80000300800 */
[----:B---3--:R-:W-:Y:S04]  /*c3a40*/  STL.64 [R1+0x5398], R26 ;  /* 0x0053981a01007387 */ /* 0x008fe80000100a00 */
[----:B--2---:R0:W-:Y:S02]  /*c3a50*/  STL.64 [R1+0x5390], R24 ;  /* 0x0053901801007387 */ /* 0x0041e40000100a00 */
[----:B0-----:R-:W-:-:S02]  /*c3a60*/  IMAD.MOV.U32 R24, RZ, RZ, R22 ;  /* 0x000000ffff187224 */ /* 0x001fc400078e0016 */
[----:B------:R-:W-:-:S05]  /*c3a70*/  IMAD.MOV.U32 R25, RZ, RZ, R15 ;  /* 0x000000ffff197224 */ /* 0x000fca00078e000f */
[----:B------:R0:W-:Y:S02]  /*c3a80*/  STL.64 [R1+0x53a8], R24 ;  /* 0x0053a81801007387 */ /* 0x0001e40000100a00 */
[----:B0-----:R-:W-:Y:S02]  /*c3a90*/  IMAD.MOV.U32 R24, RZ, RZ, R14 ;  /* 0x000000ffff187224 */ /* 0x001fe400078e000e */
[----:B----4-:R-:W-:-:S05]  /*c3aa0*/  IMAD.MOV.U32 R25, RZ, RZ, R13 ;  /* 0x000000ffff197224 */ /* 0x010fca00078e000d */
[----:B------:R-:W-:Y:S04]  /*c3ab0*/  STL.64 [R1+0x53c0], R24 ;  /* 0x0053c01801007387 */ /* 0x000fe80000100a00 */
[----:B------:R-:W2:Y:S04]  /*c3ac0*/  LDL.64 R20, [R1+0x10] ;  /* 0x0000100001147983 */ /* 0x000ea80000100a00 */
[----:B--2---:R0:W-:Y:S04]  /*c3ad0*/  STL.64 [R1+0x53a0], R20 ;  /* 0x0053a01401007387 */ /* 0x0041e80000100a00 */
        /* <DEDUP_REMOVED lines=13> */
[----:B------:R-:W3:Y:S01]  /*c3bb0*/  LDL.LU R23, [R1+0x122c] ;  /* 0x00122c0001177983 */ /* 0x000ee20000300800 */
[----:B------:R-:W-:-:S03]  /*c3bc0*/  IMAD.MOV.U32 R24, RZ, RZ, R12 ;  /* 0x000000ffff187224 */ /* 0x000fc600078e000c */
[----:B------:R-:W-:Y:S04]  /*c3bd0*/  STL.64 [R1+0x5400], R4 ;  /* 0x0054000401007387 */ /* 0x000fe80000100a00 */
[----:B------:R-:W4:Y:S04]  /*c3be0*/  LDL.LU R12, [R1+0x1260] ;  /* 0x00126000010c7983 */ /* 0x000f280000300800 */
[----:B------:R-:W4:Y:S04]  /*c3bf0*/  LDL.LU R13, [R1+0x1264] ;  /* 0x00126400010d7983 */ /* 0x000f280000300800 */
[----:B------:R-:W2:Y:S04]  /*c3c00*/  LDL.LU R14, [R1+0x1268] ;  /* 0x00126800010e7983 */ /* 0x000ea80000300800 */
[----:B------:R-:W2:Y:S01]  /*c3c10*/  LDL.LU R15, [R1+0x126c] ;  /* 0x00126c00010f7983 */ /* 0x000ea20000300800 */
[----:B------:R-:W-:-:S03]  /*c3c20*/  IMAD.MOV.U32 R25, RZ, RZ, R7 ;  /* 0x000000ffff197224 */ /* 0x000fc600078e0007 */
[----:B--2---:R-:W-:Y:S04]  /*c3c30*/  STL.64 [R1+0x5410], R14 ;  /* 0x0054100e01007387 */ /* 0x004fe80000100a00 */
[----:B----4-:R0:W-:Y:S04]  /*c3c40*/  STL.64 [R1+0x5408], R12 ;  /* 0x0054080c01007387 */ /* 0x0101e80000100a00 */
[----:B0-----:R-:W2:Y:S04]  /*c3c50*/  LDL.LU R12, [R1+0x1270] ;  /* 0x00127000010c7983 */ /* 0x001ea80000300800 */
[----:B------:R-:W2:Y:S04]  /*c3c60*/  LDL.LU R13, [R1+0x1274] ;  /* 0x00127400010d7983 */ /* 0x000ea80000300800 */
[----:B------:R-:W2:Y:S04]  /*c3c70*/  LDL.LU R14, [R1+0x1278] ;  /* 0x00127800010e7983 */ /* 0x000ea80000300800 */
[----:B------:R-:W2:Y:S04]  /*c3c80*/  LDL.LU R15, [R1+0x127c] ;  /* 0x00127c00010f7983 */ /* 0x000ea80000300800 */
[----:B------:R0:W-:Y:S04]  /*c3c90*/  STL.64 [R1+0x53f0], R24 ;  /* 0x0053f01801007387 */ /* 0x0001e80000100a00 */
        /* <DEDUP_REMOVED lines=23> */
[----:B0-----:R-:W3:Y:S01]  /*c3e10*/  LDL.LU.64 R16, [R1+0xc0] ;  /* 0x0000c00001107983 */ /* 0x001ee20000300a00 */
[----:B------:R-:W-:-:S02]  /*c3e20*/  IMAD.MOV.U32 R4, RZ, RZ, R2 ;  /* 0x000000ffff047224 */ /* 0x000fc400078e0002 */
[----:B------:R-:W-:-:S07]  /*c3e30*/  IMAD.MOV.U32 R5, RZ, RZ, R0 ;  /* 0x000000ffff057224 */ /* 0x000fce00078e0000 */
[C---:B------:R-:W-:Y:S01]  /*c3e40*/  HMMA.16816.F32.BF16 R4, R8.reuse, R4, R12 ;  /* 0x000000040804723c */ /* 0x040fe2000004180c */
[----:B---3--:R0:W-:Y:S04]  /*c3e50*/  STL.64 [R1+0x5340], R16 ;  /* 0x0053401001007387 */ /* 0x0081e80000100a00 */
[----:B0-----:R-:W3:Y:S04]  /*c3e60*/  LDL.LU.64 R16, [R1+0xd0] ;  /* 0x0000d00001107983 */ /* 0x001ee80000300a00 */
        /* <DEDUP_REMOVED lines=62> */
[----:B------:R-:W4:Y:S01]  /*c4250*/  LDL.LU.64 R24, [R1+0x5380] ;  /* 0x0053800001187983 */ /* 0x000f220000300a00 */
[----:B------:R-:W-:-:S03]  /*c4260*/  MOV R27, R21 ;  /* 0x00000015001b7202 */ /* 0x000fc60000000f00 */
[----:B------:R-:W3:Y:S02]  /*c4270*/  LDL.LU.64 R20, [R1+0x5378] ;  /* 0x0053780001147983 */ /* 0x000ee40000300a00 */
[----:B---3--:R-:W-:-:S15]  /*c4280*/  HMMA.16816.F32.BF16 R16, R8, R20, R16 ;  /* 0x000000140810723c */ /* 0x008fde0000041810 */
[----:B------:R-:W-:-:S08]  /*c4290*/  NOP ;  /* 0x0000000000007918 */ /* 0x000fd00000000000 */
[----:B------:R0:W-:Y:S04]  /*c42a0*/  STL.64 [R1+0xa50], R16 ;  /* 0x000a501001007387 */ /* 0x0001e80000100a00 */
[----:B------:R-:W-:Y:S04]  /*c42b0*/  STL.64 [R1+0xa58], R18 ;  /* 0x000a581201007387 */ /* 0x000fe80000100a00 */
[----:B0-----:R-:W3:Y:S04]  /*c42c0*/  LDL.LU.64 R16, [R1+0x5370] ;  /* 0x0053700001107983 */ /* 0x001ee80000300a00 */
        /* <DEDUP_REMOVED lines=21> */
[----:B------:R-:W-:Y:S04]  /*c4420*/  STL [R1+0x5274], R25 ;  /* 0x0052741901007387 */ /* 0x000fe80000100800 */
[----:B------:R-:W-:Y:S04]  /*c4430*/  STL [R1+0x52f4], R27 ;  /* 0x0052f41b01007387 */ /* 0x000fe80000100800 */
[----:B------:R0:W-:Y:S04]  /*c4440*/  STL [R1+0x52f0], R24 ;  /* 0x0052f01801007387 */ /* 0x0001e80000100800 */
[----:B0-----:R-:W4:Y:S01]  /*c4450*/  LDL.LU.64 R24, [R1+0xa0] ;  /* 0x0000a00001187983 */ /* 0x001f220000300a00 */
[----:B---3--:R-:W-:Y:S03]  /*c4460*/  HMMA.16816.F32.BF16 R8, R8, R4, R12 ;  /* 0x000000040808723c */ /* 0x008fe6000004180c */
[----:B------:R-:W2:Y:S04]  /*c4470*/  LDL.LU.64 R14, [R1+0x5360] ;  /* 0x00536000010e7983 */ /* 0x000ea80000300a00 */
[----:B------:R-:W2:Y:S01]  /*c4480*/  LDL.LU.64 R12, [R1+0x5358] ;  /* 0x00535800010c7983 */ /* 0x000ea20000300a00 */
[----:B------:R-:W-:-:S02]  /*c4490*/  IMAD.MOV.U32 R2, RZ, RZ, R16 ;  /* 0x000000ffff027224 */ /* 0x000fc400078e0010 */
[----:B------:R-:W-:-:S13]  /*c44a0*/  IMAD.MOV.U32 R3, RZ, RZ, R17 ;  /* 0x000000ffff037224 */ /* 0x000fda00078e0011 */
[----:B------:R0:W-:Y:S04]  /*c44b0*/  STL.64 [R1+0x450], R8 ;  /* 0x0004500801007387 */ /* 0x0001e80000100a00 */
[----:B------:R-:W-:Y:S04]  /*c44c0*/  STL.64 [R1+0x458], R10 ;  /* 0x0004580a01007387 */ /* 0x000fe80000100a00 */
[----:B0-----:R-:W3:Y:S01]  /*c44d0*/  LDL.LU.64 R8, [R1+0xb0] ;  /* 0x0000b00001087983 */ /* 0x001ee20000300a00 */
[----:B--2---:R-:W-:-:S15]  /*c44e0*/  HMMA.16816.F32.BF16 R20, R12, R16, R20 ;  /* 0x000000100c14723c */ /* 0x004fde0000041814 */
[----:B------:R-:W-:-:S08]  /*c44f0*/  NOP ;  /* 0x0000000000007918 */ /* 0x000fd00000000000 */
        /* <DEDUP_REMOVED lines=14> */
[----:B---3--:R-:W-:-:S02]  /*c45e0*/  IMAD.MOV.U32 R7, RZ, RZ, R8 ;  /* 0x000000ffff077224 */ /* 0x008fc400078e0008 */
[----:B------:R-:W-:Y:S01]  /*c45f0*/  IMAD.MOV.U32 R6, RZ, RZ, R9 ;  /* 0x000000ffff067224 */ /* 0x000fe200078e0009 */
[----:B----4-:R-:W-:Y:S01]  /*c4600*/  HMMA.16816.F32.BF16 R16, R12, R8, R16 ;  /* 0x000000080c10723c */ /* 0x010fe20000041810 */
[----:B------:R-:W0:-:S15]  /*c4610*/  LDSM.16.MT88.4 R8, [R26+UR4+0xe000] ;  /* 0x00e000041a08783b */ /* 0x000e1e0008004200 */
[----:B------:R-:W-:-:S07]  /*c4620*/  NOP ;  /* 0x0000000000007918 */ /* 0x000fce0000000000 */
[----:B------:R1:W-:Y:S04]  /*c4630*/  STL.64 [R1+0x390], R16 ;  /* 0x0003901001007387 */ /* 0x0003e80000100a00 */
[----:B------:R-:W-:Y:S04]  /*c4640*/  STL.64 [R1+0x398], R18 ;  /* 0x0003981201007387 */ /* 0x000fe80000100a00 */
[----:B-1----:R-:W2:Y:S04]  /*c4650*/  LDL.LU.64 R16, [R1+0x5318] ;  /* 0x0053180001107983 */ /* 0x002ea80000300a00 */
[----:B------:R-:W-:Y:S04]  /*c4660*/  STL.64 [R1+0x5240], R6 ;  /* 0x0052400601007387 */ /* 0x000fe80000100a00 */
[----:B------:R1:W-:Y:S04]  /*c4670*/  STL.64 [R1+0x5238], R4 ;  /* 0x0052380401007387 */ /* 0x0003e80000100a00 */
[----:B-1----:R-:W3:Y:S04]  /*c4680*/  LDL.LU R4, [R1+0x11c0] ;  /* 0x0011c00001047983 */ /* 0x002ee80000300800 */
[----:B------:R-:W3:Y:S04]  /*c4690*/  LDL.LU R5, [R1+0x11c4] ;  /* 0x0011c40001057983 */ /* 0x000ee80000300800 */
[----:B------:R-:W3:Y:S04]  /*c46a0*/  LDL.LU R6, [R1+0x11c8] ;  /* 0x0011c80001067983 */ /* 0x000ee80000300800 */
[----:B------:R-:W3:Y:S04]  /*c46b0*/  LDL.LU R7, [R1+0x11cc] ;  /* 0x0011cc0001077983 */ /* 0x000ee80000300800 */
[----:B0-----:R-:W-:Y:S04]  /*c46c0*/  STL.64 [R1+0x50e0], R10 ;  /* 0x0050e00a01007387 */ /* 0x001fe80000100a00 */
[----:B------:R3:W-:Y:S02]  /*c46d0*/  STL.64 [R1+0x50d8], R8 ;  /* 0x0050d80801007387 */ /* 0x0007e40000100a00 */
[----:B---3--:R-:W-:-:S15]  /*c46e0*/  HMMA.16816.F32.BF16 R8, R12, R24, R4 ;  /* 0x000000180c08723c */ /* 0x008fde0000041804 */
[----:B------:R-:W-:-:S08]  /*c46f0*/  NOP ;  /* 0x0000000000007918 */ /* 0x000fd00000000000 */
[----:B------:R-:W-:Y:S04]  /*c4700*/  STL.64 [R1+0x380], R8 ;  /* 0x0003800801007387 */ /* 0x000fe80000100a00 */
[----:B------:R2:W-:Y:S02]  /*c4710*/  STL.64 [R1+0x388], R10 ;  /* 0x0003880a01007387 */ /* 0x0005e40000100a00 */
[----:B--2---:R-:W-:Y:S06]  /*c4720*/  HMMA.16816.F32.BF16 R8, R12, R16, R20 ;  /* 0x000000100c08723c */ /* 0x004fec0000041814 */
[----:B------:R-:W-:-:S02]  /*c4730*/  IMAD.MOV.U32 R7, RZ, RZ, R16 ;  /* 0x000000ffff077224 */ /* 0x000fc400078e0010 */
[----:B------:R-:W-:Y:S02]  /*c4740*/  IMAD.MOV.U32 R6, RZ, RZ, R17 ;  /* 0x000000ffff067224 */ /* 0x000fe400078e0011 */
[----:B------:R-:W-:Y:S02]  /*c4750*/  IMAD.MOV.U32 R5, RZ, RZ, R24 ;  /* 0x000000ffff057224 */ /* 0x000fe400078e0018 */
[----:B------:R-:W-:-:S11]  /*c4760*/  IMAD.MOV.U32 R4, RZ, RZ, R25 ;  /* 0x000000ffff047224 */ /* 0x000fd600078e0019 */
        /* <DEDUP_REMOVED lines=28> */
[----:B0-----:R-:W2:Y:S04]  /*c4930*/  LDL.LU.64 R24, [R1+0x70] ;  /* 0x0000700001187983 */ /* 0x001ea80000300a00 */
[----:B--2---:R0:W-:Y:S04]  /*c4940*/  STL.64 [R1+0x5310], R24 ;  /* 0x0053101801007387 */ /* 0x0041e80000100a00 */
[----:B0-----:R-:W2:Y:S04]  /*c4950*/  LDL.LU.64 R24, [R1+0x80] ;  /* 0x0000800001187983 */ /* 0x001ea80000300a00 */
[----:B---3--:R-:W-:Y:S04]  /*c4960*/  STL.64 [R1+0x52e8], R22 ;  /* 0x0052e81601007387 */ /* 0x008fe80000100a00 */
[----:B------:R0:W-:Y:S04]  /*c4970*/  STL.64 [R1+0x52e0], R20 ;  /* 0x0052e01401007387 */ /* 0x0001e80000100a00 */
[----:B0-----:R-:W3:Y:S04]  /*c4980*/  LDL.LU.64 R20, [R1+0x60] ;  /* 0x0000600001147983 */ /* 0x001ee80000300a00 */
        /* <DEDUP_REMOVED lines=8> */
[----:B0-----:R-:W3:Y:S01]  /*c4a10*/  LDL.LU.64 R4, [R1+0x20] ;  /* 0x0000200001047983 */ /* 0x001ee20000300a00 */
[----:B--2---:R-:W-:Y:S03]  /*c4a20*/  HMMA.16816.F32.BF16 R16, R12, R24, R16 ;  /* 0x000000180c10723c */ /* 0x004fe60000041810 */
[----:B---3--:R0:W-:Y:S04]  /*c4a30*/  STL.64 [R1+0x52a8], R4 ;  /* 0x0052a80401007387 */ /* 0x0081e80000100a00 */
[----:B0-----:R-:W2:Y:S04]  /*c4a40*/  LDL.LU.64 R4, [R1+0x30] ;  /* 0x0000300001047983 */ /* 0x001ea80000300a00 */
[----:B--2---:R0:W-:Y:S04]  /*c4a50*/  STL.64 [R1+0x52c0], R4 ;  /* 0x0052c00401007387 */ /* 0x0041e80000100a00 */
[----:B0-----:R-:W2:Y:S08]  /*c4a60*/  LDL R4, [R1+0x40] ;  /* 0x0000400001047983 */ /* 0x001eb00000100800 */
[----:B------:R0:W-:Y:S04]  /*c4a70*/  STL.64 [R1+0x360], R16 ;  /* 0x0003601001007387 */ /* 0x0001e80000100a00 */
[----:B------:R1:W-:Y:S01]  /*c4a80*/  STL.64 [R1+0x368], R18 ;  /* 0x0003681201007387 */ /* 0x0003e20000100a00 */
[----:B0-----:R-:W-:-:S02]  /*c4a90*/  IMAD.MOV.U32 R17, RZ, RZ, R24 ;  /* 0x000000ffff117224 */ /* 0x001fc400078e0018 */
[----:B------:R-:W-:Y:S02]  /*c4aa0*/  IMAD.MOV.U32 R16, RZ, RZ, R25 ;  /* 0x000000ffff107224 */ /* 0x000fe400078e0019 */
[----:B------:R-:W3:Y:S02]  /*c4ab0*/  LDL.LU.64 R24, [R1+0x5310] ;  /* 0x0053100001187983 */ /* 0x000ee40000300a00 */
[----:B---3--:R-:W-:Y:S06]  /*c4ac0*/  HMMA.16816.F32.BF16 R20, R12, R24, R20 ;  /* 0x000000180c14723c */ /* 0x008fec0000041814 */
[----:B-1----:R-:W-:-:S02]  /*c4ad0*/  IMAD.MOV.U32 R19, RZ, RZ, R24 ;  /* 0x000000ffff137224 */ /* 0x002fc400078e0018 */
[----:B------:R-:W-:-:S15]  /*c4ae0*/  IMAD.MOV.U32 R18, RZ, RZ, R25 ;  /* 0x000000ffff127224 */ /* 0x000fde00078e0019 */
[----:B------:R0:W-:Y:S04]  /*c4af0*/  STL.64 [R1+0x350], R20 ;  /* 0x0003501401007387 */ /* 0x0001e80000100a00 */
[----:B------:R-:W-:Y:S04]  /*c4b00*/  STL.64 [R1+0x358], R22 ;  /* 0x0003581601007387 */ /* 0x000fe80000100a00 */
[----:B0-----:R-:W3:Y:S04]  /*c4b10*/  LDL.LU.64 R20, [R1+0x5308] ;  /* 0x0053080001147983 */ /* 0x001ee80000300a00 */
[----:B------:R-:W3:Y:S04]  /*c4b20*/  LDL.LU.64 R26, [R1+0x5300] ;  /* 0x00530000011a7983 */ /* 0x000ee80000300a00 */
[----:B------:R-:W3:Y:S04]  /*c4b30*/  LDL.LU.64 R24, [R1+0x52f8] ;  /* 0x0052f80001187983 */ /* 0x000ee80000300a00 */
        /* <DEDUP_REMOVED lines=12> */
[----:B---3--:R-:W-:Y:S01]  /*c4c00*/  HMMA.16816.F32.BF16 R24, R12, R20, R24 ;  /* 0x000000140c18723c */ /* 0x008fe20000041818 */
[----:B------:R-:W-:-:S05]  /*c4c10*/  IMAD.MOV.U32 R5, RZ, RZ, R28 ;  /* 0x000000ffff057224 */ /* 0x000fca00078e001c */
[----:B------:R-:W-:Y:S01]  /*c4c20*/  MOV R28, R21 ;  /* 0x00000015001c7202 */ /* 0x000fe20000000f00 */
        /* <DEDUP_REMOVED lines=9> */
[----:B------:R-:W4:Y:S01]  /*c4cc0*/  LDL.LU R24, [R1+0x52f0] ;  /* 0x0052f00001187983 */ /* 0x000f220000300800 */
        /* <DEDUP_REMOVED lines=10> */
[----:B------:R-:W3:Y:S04]  /*c4d70*/  LDL.LU R8, [R1+0x100] ;  /* 0x0001000001087983 */ /* 0x000ee80000300800 */
[----:B------:R-:W3:Y:S04]  /*c4d80*/  LDL.LU R9, [R1+0x104] ;  /* 0x0001040001097983 */ /* 0x000ee80000300800 */
[----:B------:R-:W4:Y:S04]  /*c4d90*/  LDL.LU R10, [R1+0x108] ;  /* 0x00010800010a7983 */ /* 0x000f280000300800 */
[----:B------:R-:W4:Y:S01]  /*c4da0*/  LDL.LU R11, [R1+0x10c] ;  /* 0x00010c00010b7983 */ /* 0x000f220000300800 */
[C---:B------:R-:W-:Y:S03]  /*c4db0*/  HMMA.16816.F32.BF16 R4, R12.reuse, R4, R16 ;  /* 0x000000040c04723c */ /* 0x040fe60000041810 */
[----:B----4-:R-:W-:Y:S04]  /*c4dc0*/  STL.64 [R1+0x50f0], R10 ;  /* 0x0050f00a01007387 */ /* 0x010fe80000100a00 */
[----:B---3--:R0:W-:Y:S04]  /*c4dd0*/  STL.64 [R1+0x50e8], R8 ;  /* 0x0050e80801007387 */ /* 0x0081e80000100a00 */
[----:B0-----:R-:W3:Y:S04]  /*c4de0*/  LDL.LU R8, [R1+0x10] ;  /* 0x0000100001087983 */ /* 0x001ee80000300800 */
        /* <DEDUP_REMOVED lines=37> */
[----:B--2---:R-:W-:-:S15]  /*c5040*/  HMMA.16816.F32.BF16 R4, R12, R20, R4 ;  /* 0x000000140c04723c */ /* 0x004fde0000041804 */
[----:B------:R-:W-:-:S08]  /*c5050*/  NOP ;  /* 0x0000000000007918 */ /* 0x000fd00000000000 */
[----:B------:R-:W-:Y:S04]  /*c5060*/  STL.64 [R1+0x2e0], R4 ;  /* 0x0002e00401007387 */ /* 0x000fe80000100a00 */
[----:B------:R0:W-:Y:S04]  /*c5070*/  STL.64 [R1+0x2e8], R6 ;  /* 0x0002e80601007387 */ /* 0x0001e80000100a00 */
[----:B0-----:R-:W2:Y:S04]  /*c5080*/  LDL.LU.64 R6, [R1+0x5268] ;  /* 0x0052680001067983 */ /* 0x001ea80000300a00 */
        /* <DEDUP_REMOVED lines=10> */
[----:B------:R-:W-:Y:S04]  /*c5130*/  STL.64 [R1+0x5160], R8 ;  /* 0x0051600801007387 */ /* 0x000fe80000100a00 */
[----:B------:R0:W-:Y:S04]  /*c5140*/  STL.64 [R1+0x50f8], R20 ;  /* 0x0050f81401007387 */ /* 0x0001e80000100a00 */
        /* <DEDUP_REMOVED lines=15> */
[----:B------:R-:W-:Y:S01]  /*c5240*/  IMAD.MOV.U32 R8, RZ, RZ, R19 ;  /* 0x000000ffff087224 */ /* 0x000fe200078e0013 */
[----:B------:R-:W-:-:S05]  /*c5250*/  MOV R9, R18 ;  /* 0x0000001200097202 */ /* 0x000fca0000000f00 */
        /* <DEDUP_REMOVED lines=74> */
[----:B------:R-:W-:Y:S01]  /*c5700*/  IMAD.MOV.U32 R21, RZ, RZ, R3 ;  /* 0x000000ffff157224 */ /* 0x000fe200078e0003 */
[----:B------:R-:W4:Y:S04]  /*c5710*/  LDL.LU R2, [R1+0x524c] ;  /* 0x00524c0001027983 */ /* 0x000f280000300800 */
[----:B------:R-:W2:Y:S04]  /*c5720*/  LDL.LU R3, [R1+0x5248] ;  /* 0x0052480001037983 */ /* 0x000ea80000300800 */
        /* <DEDUP_REMOVED lines=8> */
[----:B------:R-:W3:Y:S04]  /*c57b0*/  LDL.LU R26, [R1+0xf8] ;  /* 0x0000f800011a7983 */ /* 0x000ee80000300800 */
[----:B------:R-:W3:Y:S01]  /*c57c0*/  LDL.LU R27, [R1+0xfc] ;  /* 0x0000fc00011b7983 */ /* 0x000ee20000300800 */
[----:B------:R-:W0:Y:S01]  /*c57d0*/  S2R R11, SR_TID.X ;  /* 0x00000000000b7919 */ /* 0x000e220000002100 */
[----:B----4-:R-:W-:Y:S02]  /*c57e0*/  HMMA.16816.F32.BF16 R12, R12, R4, R16 ;  /* 0x000000040c0c723c */ /* 0x010fe40000041810 */
[----:B---3--:R-:W-:Y:S04]  /*c57f0*/  STL.64 [R1+0x5218], R26 ;  /* 0x0052181a01007387 */ /* 0x008fe80000100a00 */
[----:B--2---:R1:W-:Y:S04]  /*c5800*/  STL.64 [R1+0x5210], R24 ;  /* 0x0052101801007387 */ /* 0x0043e80000100a00 */
[----:B-1----:R-:W2:Y:S04]  /*c5810*/  LDL.LU R24, [R1+0x10d0] ;  /* 0x0010d00001187983 */ /* 0x002ea80000300800 */
[----:B------:R-:W2:Y:S04]  /*c5820*/  LDL.LU R25, [R1+0x10d4] ;  /* 0x0010d40001197983 */ /* 0x000ea80000300800 */
[----:B------:R-:W2:Y:S04]  /*c5830*/  LDL.LU R26, [R1+0x10d8] ;  /* 0x0010d800011a7983 */ /* 0x000ea80000300800 */
[----:B------:R-:W2:Y:S04]  /*c5840*/  LDL.LU R27, [R1+0x10dc] ;  /* 0x0010dc00011b7983 */ /* 0x000ea80000300800 */
[----:B------:R-:W2:Y:S04]  /*c5850*/  LDL.LU.64 R18, [R1+0x5230] ;  /* 0x0052300001127983 */ /* 0x000ea80000300a00 */
[----:B------:R-:W2:Y:S01]  /*c5860*/  LDL.LU.64 R16, [R1+0x5228] ;  /* 0x0052280001107983 */ /* 0x000ea20000300a00 */
[C---:B0-----:R-:W-:Y:S01]  /*c5870*/  LOP3.LUT R23, R11.reuse, 0x7, RZ, 0xc0, !PT ;  /* 0x000000070b177812 */ /* 0x041fe200078ec0ff */
[----:B------:R-:W-:-:S02]  /*c5880*/  IMAD.SHL.U32 R10, R11, 0x100, RZ ;  /* 0x000001000b0a7824 */ /* 0x000fc400078e00ff */
[----:B------:R-:W-:Y:S02]  /*c5890*/  IMAD.SHL.U32 R11, R11, 0x2, RZ ;  /* 0x000000020b0b7824 */ /* 0x000fe400078e00ff */
[----:B------:R-:W-:-:S05]  /*c58a0*/  IMAD R23, R23, 0x210, RZ ;  /* 0x0000021017177824 */ /* 0x000fca00078e02ff */
[----:B------:R-:W-:Y:S01]  /*c58b0*/  LOP3.LUT R11, R23, 0x10, R11, 0x78, !PT ;  /* 0x00000010170b7812 */ /* 0x000fe200078e780b */
[----:B------:R0:W-:Y:S04]  /*c58c0*/  STL.64 [R1+0x1e0], R12 ;  /* 0x0001e00c01007387 */ /* 0x0001e80000100a00 */
[----:B------:R-:W-:Y:S01]  /*c58d0*/  STL.64 [R1+0x1e8], R14 ;  /* 0x0001e80e01007387 */ /* 0x000fe20000100a00 */
[----:B0-----:R-:W-:Y:S02]  /*c58e0*/  IMAD.MOV.U32 R12, RZ, RZ, R7 ;  /* 0x000000ffff0c7224 */ /* 0x001fe400078e0007 */
[----:B------:R-:W-:Y:S01]  /*c58f0*/  IMAD.MOV.U32 R13, RZ, RZ, R6 ;  /* 0x000000ffff0d7224 */ /* 0x000fe200078e0006 */
[----:B------:R-:W3:Y:S04]  /*c5900*/  LDL.LU R7, [R1+0x5224] ;  /* 0x0052240001077983 */ /* 0x000ee80000300800 */
[----:B------:R-:W4:Y:S01]  /*c5910*/  LDL.LU R6, [R1+0x5220] ;  /* 0x0052200001067983 */ /* 0x000f220000300800 */
        /* <DEDUP_REMOVED lines=9> */
[----:B------:R-:W4:-:S15]  /*c59b0*/  LDL.LU.64 R24, [R1+0x51f8] ;  /* 0x0051f80001187983 */ /* 0x000f1e0000300a00 */
[----:B------:R-:W-:-:S02]  /*c59c0*/  NOP ;  /* 0x0000000000007918 */ /* 0x000fc40000000000 */
[----:B------:R-:W-:Y:S04]  /*c59d0*/  STL.64 [R1+0x1c0], R20 ;  /* 0x0001c01401007387 */ /* 0x000fe80000100a00 */
[----:B------:R0:W-:Y:S04]  /*c59e0*/  STL.64 [R1+0x1c8], R22 ;  /* 0x0001c81601007387 */ /* 0x0001e80000100a00 */
[----:B0-----:R-:W3:Y:S04]  /*c59f0*/  LDL.LU.64 R22, [R1+0x51f0] ;  /* 0x0051f00001167983 */ /* 0x001ee80000300a00 */
[----:B------:R-:W3:Y:S01]  /*c5a00*/  LDL.LU.64 R20, [R1+0x51e8] ;  /* 0x0051e80001147983 */ /* 0x000ee20000300a00 */
[----:B------:R-:W-:Y:S01]  /*c5a10*/  LOP3.LUT R11, R11, 0x1000, R10, 0xf8, !PT ;  /* 0x000010000b0b7812 */ /* 0x000fe200078ef80a */
[----:B---3--:R-:W-:Y:S02]  /*c5a20*/  HMMA.16816.F32.BF16 R12, R16, R12, R20 ;  /* 0x0000000c100c723c */ /* 0x008fe40000041814 */
[----:B------:R-:W3:Y:S04]  /*c5a30*/  LDL.LU.64 R22, [R1+0x51e0] ;  /* 0x0051e00001167983 */ /* 0x000ee80000300a00 */
[----:B------:R-:W3:-:S15]  /*c5a40*/  LDL.LU.64 R20, [R1+0x51d8] ;  /* 0x0051d80001147983 */ /* 0x000ede0000300a00 */
[----:B------:R-:W-:-:S02]  /*c5a50*/  NOP ;  /* 0x0000000000007918 */ /* 0x000fc40000000000 */
[----:B------:R-:W-:Y:S04]  /*c5a60*/  STL.64 [R1+0x1b0], R12 ;  /* 0x0001b00c01007387 */ /* 0x000fe80000100a00 */
[----:B------:R-:W-:Y:S04]  /*c5a70*/  STL.64 [R1+0x1b8], R14 ;  /* 0x0001b80e01007387 */ /* 0x000fe80000100a00 */
[----:B------:R-:W0:Y:S04]  /*c5a80*/  LDSM.16.MT88.4 R12, [R11+UR4+0xe080] ;  /* 0x00e080040b0c783b */ /* 0x000e280008004200 */
[----:B0-----:R-:W-:Y:S04]  /*c5a90*/  STL.64 [R1+0x4fa8], R14 ;  /* 0x004fa80e01007387 */ /* 0x001fe80000100a00 */
[----:B------:R0:W-:Y:S04]  /*c5aa0*/  STL.64 [R1+0x4fa0], R12 ;  /* 0x004fa00c01007387 */ /* 0x0001e80000100a00 */
[----:B0-----:R-:W2:Y:S04]  /*c5ab0*/  LDL.LU.64 R12, [R1+0x40] ;  /* 0x00004000010c7983 */ /* 0x001ea80000300a00 */
[----:B------:R-:W4:Y:S01]  /*c5ac0*/  LDL.64 R14, [R1+0x48] ;  /* 0x00004800010e7983 */ /* 0x000f220000100a00 */
        /* <DEDUP_REMOVED lines=47> */
[----:B0-----:R-:W3:Y:S04]  /*c5dc0*/  LDL.LU.64 R8, [R1+0x5138] ;  /* 0x0051380001087983 */ /* 0x001ee80000300a00 */
[----:B----4-:R-:W-:Y:S01]  /*c5dd0*/  STL.64 [R1+0x5020], R14 ;  /* 0x0050200e01007387 */ /* 0x010fe20000100a00 */
[----:B------:R-:W-:-:S03]  /*c5de0*/  IMAD.MOV.U32 R12, RZ, RZ, R7 ;  /* 0x000000ffff0c7224 */ /* 0x000fc600078e0007 */
[----:B------:R-:W2:Y:S01]  /*c5df0*/  LDL.LU R7, [R1+0x5130] ;  /* 0x0051300001077983 */ /* 0x000ea20000300800 */
        /* <DEDUP_REMOVED lines=20> */
[----:B------:R-:W3:Y:S01]  /*c5f40*/  LDL.LU.64 R8, [R1+0x50e8] ;  /* 0x0050e80001087983 */ /* 0x000ee20000300a00 */
[----:B------:R-:W-:Y:S01]  /*c5f50*/  IMAD.MOV.U32 R13, RZ, RZ, R3 ;  /* 0x000000ffff0d7224 */ /* 0x000fe200078e0003 */
[----:B------:R-:W-:Y:S01]  /*c5f60*/  MOV R14, R2 ;  /* 0x00000002000e7202 */ /* 0x000fe20000000f00 */
[----:B------:R-:W-:Y:S01]  /*c5f70*/  IMAD.MOV.U32 R15, RZ, RZ, R0 ;  /* 0x000000ffff0f7224 */ /* 0x000fe200078e0000 */
[----:B---3--:R-:W-:Y:S01]  /*c5f80*/  HMMA.16816.F32.BF16 R20, R16, R20, R8 ;  /* 0x000000141014723c */ /* 0x008fe20000041808 */
[----:B------:R-:W3:Y:S04]  /*c5f90*/  LDL.LU.64 R10, [R1+0x50e0] ;  /* 0x0050e000010a7983 */ /* 0x000ee80000300a00 */
[----:B------:R-:W3:-:S15]  /*c5fa0*/  LDL.LU.64 R8, [R1+0x50d8] ;  /* 0x0050d80001087983 */ /* 0x000ede0000300a00 */
[----:B------:R-:W-:-:S03]  /*c5fb0*/  NOP ;  /* 0x0000000000007918 */ /* 0x000fc60000000000 */
[----:B------:R-:W-:Y:S04]  /*c5fc0*/  STL.64 [R1+0x100], R20 ;  /* 0x0001001401007387 */ /* 0x000fe80000100a00 */
[----:B------:R0:W-:Y:S04]  /*c5fd0*/  STL.64 [R1+0x108], R22 ;  /* 0x0001081601007387 */ /* 0x0001e80000100a00 */
[----:B0-----:R-:W4:Y:S04]  /*c5fe0*/  LDL.LU.64 R22, [R1+0x50d0] ;  /* 0x0050d00001167983 */ /* 0x001f280000300a00 */
[----:B------:R-:W4:Y:S01]  /*c5ff0*/  LDL.LU.64 R20, [R1+0x50c8] ;  /* 0x0050c80001147983 */ /* 0x000f220000300a00 */
[----:B------:R-:W-:-:S15]  /*c6000*/  HMMA.16816.F32.BF16 R12, R16, R24, R12 ;  /* 0x00000018100c723c */ /* 0x000fde000004180c */
[----:B------:R-:W-:-:S08]  /*c6010*/  NOP ;  /* 0x0000000000007918 */ /* 0x000fd00000000000 */
[----:B------:R-:W-:Y:S04]  /*c6020*/  STL.64 [R1+0xf0], R12 ;  /* 0x0000f00c01007387 */ /* 0x000fe80000100a00 */
[----:B------:R4:W-:Y:S02]  /*c6030*/  STL.64 [R1+0xf8], R14 ;  /* 0x0000f80e01007387 */ /* 0x0009e40000100a00 */
[----:B----4-:R-:W-:-:S15]  /*c6040*/  HMMA.16816.F32.BF16 R12, R16, R4, R20 ;  /* 0x00000004100c723c */ /* 0x010fde0000041814 */
[----:B------:R-:W-:-:S09]  /*c6050*/  NOP ;  /* 0x0000000000007918 */ /* 0x000fd20000000000 */
[----:B------:R-:W-:Y:S02]  /*c6060*/  IMAD.MOV.U32 R0, RZ, RZ, R15 ;  /* 0x000000ffff007224 */ /* 0x000fe400078e000f */
[----:B------:R-:W0:Y:S01]  /*c6070*/  S2R R15, SR_TID.X ;  /* 0x00000000000f7919 */ /* 0x000e220000002100 */
[----:B------:R-:W-:Y:S01]  /*c6080*/  STL [R1+0xe0], R12 ;  /* 0x0000e00c01007387 */ /* 0x000fe20000100800 */
[----:B------:R-:W-:-:S03]  /*c6090*/  IMAD.MOV.U32 R2, RZ, RZ, R13 ;  /* 0x000000ffff027224 */ /* 0x000fc600078e000d */
[----:B------:R-:W3:Y:S04]  /*c60a0*/  LDL.64 R18, [R1+0xd8] ;  /* 0x0000d80001127983 */ /* 0x000ee80000100a00 */
[----:B--2---:R1:W-:Y:S04]  /*c60b0*/  STL.64 [R1+0x5090], R6 ;  /* 0x0050900601007387 */ /* 0x0043e80000100a00 */
[----:B------:R-:W3:Y:S01]  /*c60c0*/  LDL.LU R4, [R1+0x590] ;  /* 0x0005900001047983 */ /* 0x000ee20000300800 */
[----:B------:R-:W-:-:S03]  /*c60d0*/  IMAD.MOV.U32 R3, RZ, RZ, R14 ;  /* 0x000000ffff037224 */ /* 0x000fc600078e000e */
[----:B------:R-:W3:Y:S04]  /*c60e0*/  LDL.LU R5, [R1+0x594] ;  /* 0x0005940001057983 */ /* 0x000ee80000300800 */
[----:B-1----:R-:W3:Y:S04]  /*c60f0*/  LDL.LU R6, [R1+0x598] ;  /* 0x0005980001067983 */ /* 0x002ee80000300800 */
[----:B------:R-:W3:Y:S04]  /*c6100*/  LDL.LU R7, [R1+0x59c] ;  /* 0x00059c0001077983 */ /* 0x000ee80000300800 */
[----:B------:R-:W2:Y:S04]  /*c6110*/  LDL R22, [R1+0x28] ;  /* 0x0000280001167983 */ /* 0x000ea80000100800 */
[----:B------:R-:W2:Y:S01]  /*c6120*/  LDL R23, [R1+0x2c] ;  /* 0x00002c0001177983 */ /* 0x000ea20000100800 */
[C---:B0-----:R-:W-:Y:S01]  /*c6130*/  LOP3.LUT R12, R15.reuse, 0x7, RZ, 0xc0, !PT ;  /* 0x000000070f0c7812 */ /* 0x041fe200078ec0ff */
[----:B------:R-:W-:-:S04]  /*c6140*/  IMAD.SHL.U32 R25, R15, 0x2, RZ ;  /* 0x000000020f197824 */ /* 0x000fc800078e00ff */
[----:B------:R-:W-:Y:S02]  /*c6150*/  IMAD R12, R12, 0x210, RZ ;  /* 0x000002100c0c7824 */ /* 0x000fe400078e02ff */
[----:B------:R-:W-:-:S03]  /*c6160*/  IMAD.SHL.U32 R13, R15, 0x100, RZ ;  /* 0x000001000f0d7824 */ /* 0x000fc600078e00ff */
[----:B------:R-:W-:Y:S01]  /*c6170*/  LOP3.LUT R25, R12, 0x10, R25, 0x78, !PT ;  /* 0x000000100c197812 */ /* 0x000fe200078e7819 */
[----:B------:R-:W-:Y:S04]  /*c6180*/  STL [R1+0x3fb0], R0 ;  /* 0x003fb00001007387 */ /* 0x000fe80000100800 */
[----:B------:R-:W-:Y:S01]  /*c6190*/  STL [R1+0x3f8c], R3 ;  /* 0x003f8c0301007387 */ /* 0x000fe20000100800 */
[----:B------:R-:W-:-:S03]  /*c61a0*/  LOP3.LUT R25, R25, 0x1000, R13, 0xf8, !PT ;  /* 0x0000100019197812 */ /* 0x000fc600078ef80d */
[----:B------:R-:W-:Y:S04]  /*c61b0*/  STL [R1+0x3f88], R2 ;  /* 0x003f880201007387 */ /* 0x000fe80000100800 */
[----:B------:R-:W-:Y:S04]  /*c61c0*/  STL.64 [R1+0x50b8], R26 ;  /* 0x0050b81a01007387 */ /* 0x000fe80000100a00 */
[----:B------:R-:W-:Y:S04]  /*c61d0*/  STL [R1+0x50b0], R25 ;  /* 0x0050b01901007387 */ /* 0x000fe80000100800 */
[----:B------:R-:W4:Y:S04]  /*c61e0*/  LDL.LU R12, [R1+0x1060] ;  /* 0x00106000010c7983 */ /* 0x000f280000300800 */
[----:B------:R-:W4:Y:S01]  /*c61f0*/  LDL.LU R13, [R1+0x1064] ;  /* 0x00106400010d7983 */ /* 0x000f220000300800 */
[----:B------:R-:W-:-:S02]  /*c6200*/  IMAD.MOV.U32 R14, RZ, RZ, R29 ;  /* 0x000000ffff0e7224 */ /* 0x000fc400078e001d */
[----:B------:R-:W-:Y:S01]  /*c6210*/  IMAD.MOV.U32 R15, RZ, RZ, R28 ;  /* 0x000000ffff0f7224 */ /* 0x000fe200078e001c */
[----:B------:R-:W2:Y:S04]  /*c6220*/  LDL.LU R29, [R1+0x50c4] ;  /* 0x0050c400011d7983 */ /* 0x000ea80000300800 */
[----:B------:R0:W-:Y:S04]  /*c6230*/  STL.64 [R1+0x5030], R14 ;  /* 0x0050300e01007387 */ /* 0x0001e80000100a00 */
[----:B----4-:R-:W-:Y:S04]  /*c6240*/  STL.64 [R1+0x5028], R12 ;  /* 0x0050280c01007387 */ /* 0x010fe80000100a00 */
[----:B0-----:R-:W4:Y:S01]  /*c6250*/  LDL.64 R14, [R1+0x68] ;  /* 0x00006800010e7983 */ /* 0x001f220000100a00 */
[----:B---3--:R-:W-:Y:S03]  /*c6260*/  HMMA.16816.F32.BF16 R4, R8, R18, R4 ;  /* 0x000000120804723c */ /* 0x008fe60000041804 */
[----:B----4-:R0:W-:Y:S04]  /*c6270*/  STL.64 [R1+0x5038], R14 ;  /* 0x0050380e01007387 */ /* 0x0101e80000100a00 */
[----:B0-----:R-:W3:-:S15]  /*c6280*/  LDL.64 R14, [R1+0x78] ;  /* 0x00007800010e7983 */ /* 0x001ede0000100a00 */
[----:B------:R-:W-:-:S02]  /*c6290*/  NOP ;  /* 0x0000000000007918 */ /* 0x000fc40000000000 */
[----:B------:R-:W-:Y:S01]  /*c62a0*/  IMAD.MOV.U32 R28, RZ, RZ, R4 ;  /* 0x000000ffff1c7224 */ /* 0x000fe200078e0004 */
[----:B---3--:R0:W-:Y:S04]  /*c62b0*/  STL.64 [R1+0x5050], R14 ;  /* 0x0050500e01007387 */ /* 0x0081e80000100a00 */
[----:B------:R1:W-:Y:S04]  /*c62c0*/  STL.64 [R1+0x1ae0], R4 ;  /* 0x001ae00401007387 */ /* 0x0003e80000100a00 */
[----:B------:R3:W-:Y:S04]  /*c62d0*/  STL.64 [R1+0x1ae8], R6 ;  /* 0x001ae80601007387 */ /* 0x0007e80000100a00 */
[----:B0-----:R-:W4:Y:S04]  /*c62e0*/  LDL R14, [R1+0x88] ;  /* 0x00008800010e7983 */ /* 0x001f280000100800 */
[----:B------:R-:W4:Y:S04]  /*c62f0*/  LDL R15, [R1+0x8c] ;  /* 0x00008c00010f7983 */ /* 0x000f280000100800 */
[----:B-1----:R-:W2:Y:S04]  /*c6300*/  LDL.LU R4, [R1+0x10b0] ;  /* 0x0010b00001047983 */ /* 0x002ea80000300800 */
[----:B------:R-:W2:Y:S04]  /*c6310*/  LDL.LU R5, [R1+0x10b4] ;  /* 0x0010b40001057983 */ /* 0x000ea80000300800 */
[----:B---3--:R-:W3:Y:S04]  /*c6320*/  LDL.LU R6, [R1+0x10b8] ;  /* 0x0010b80001067983 */ /* 0x008ee80000300800 */
[----:B------:R-:W3:Y:S04]  /*c6330*/  LDL.LU R7, [R1+0x10bc] ;  /* 0x0010bc0001077983 */ /* 0x000ee80000300800 */
[----:B------:R-:W4:Y:S04]  /*c6340*/  LDL.LU R24, [R1+0x580] ;  /* 0x0005800001187983 */ /* 0x000f280000300800 */
[----:B------:R-:W4:Y:S04]  /*c6350*/  LDL.LU R25, [R1+0x584] ;  /* 0x0005840001197983 */ /* 0x000f280000300800 */
[----:B------:R-:W4:Y:S01]  /*c6360*/  LDL.LU R26, [R1+0x588] ;  /* 0x00058800011a7983 */ /* 0x000f220000300800 */
[----:B------:R-:W-:-:S03]  /*c6370*/  IMAD.MOV.U32 R21, RZ, RZ, R19 ;  /* 0x000000ffff157224 */ /* 0x000fc600078e0013 */
[----:B------:R-:W4:Y:S04]  /*c6380*/  LDL.LU R27, [R1+0x58c] ;  /* 0x00058c00011b7983 */ /* 0x000f280000300800 */
[----:B------:R-:W4:Y:S04]  /*c6390*/  LDL.64 R18, [R1+0xc8] ;  /* 0x0000c80001127983 */ /* 0x000f280000100a00 */
[----:B---3--:R0:W-:Y:S04]  /*c63a0*/  STL.64 [R1+0x50a0], R6 ;  /* 0x0050a00601007387 */ /* 0x0081e80000100a00 */
[----:B--2---:R-:W-:Y:S04]  /*c63b0*/  STL.64 [R1+0x5098], R4 ;  /* 0x0050980401007387 */ /* 0x004fe80000100a00 */
[----:B0-----:R-:W2:Y:S04]  /*c63c0*/  LDL R6, [R1+0xb8] ;  /* 0x0000b80001067983 */ /* 0x001ea80000100800 */
[----:B------:R-:W2:Y:S04]  /*c63d0*/  LDL R7, [R1+0xbc] ;  /* 0x0000bc0001077983 */ /* 0x000ea80000100800 */
[----:B----4-:R0:W-:Y:S04]  /*c63e0*/  STL.64 [R1+0x5068], R14 ;  /* 0x0050680e01007387 */ /* 0x0101e80000100a00 */
[----:B0-----:R-:W3:Y:S04]  /*c63f0*/  LDL.64 R14, [R1+0x98] ;  /* 0x00009800010e7983 */ /* 0x001ee80000100a00 */
[----:B---3--:R0:W-:Y:S04]  /*c6400*/  STL.64 [R1+0x5088], R14 ;  /* 0x0050880e01007387 */ /* 0x0081e80000100a00 */
[----:B0-----:R-:W3:Y:S04]  /*c6410*/  LDL.64 R14, [R1+0xa8] ;  /* 0x0000a800010e7983 */ /* 0x001ee80000100a00 */
[----:B---3--:R0:W-:Y:S04]  /*c6420*/  STL.64 [R1+0x50a8], R14 ;  /* 0x0050a80e01007387 */ /* 0x0081e80000100a00 */
[----:B------:R-:W2:Y:S04]  /*c6430*/  LDL.LU R12, [R1+0x10c0] ;  /* 0x0010c000010c7983 */ /* 0x000ea80000300800 */
[----:B------:R-:W2:Y:S04]  /*c6440*/  LDL.LU R13, [R1+0x10c4] ;  /* 0x0010c400010d7983 */ /* 0x000ea80000300800 */
[----:B0-----:R-:W2:Y:S04]  /*c6450*/  LDL.LU R14, [R1+0x10c8] ;  /* 0x0010c800010e7983 */ /* 0x001ea80000300800 */
[----:B------:R-:W2:Y:S04]  /*c6460*/  LDL.LU R15, [R1+0x10cc] ;  /* 0x0010cc00010f7983 */ /* 0x000ea80000300800 */
[----:B------:R-:W-:Y:S04]  /*c6470*/  STL.64 [R1+0x5048], R22 ;  /* 0x0050481601007387 */ /* 0x000fe80000100a00 */
[----:B------:R0:W-:Y:S04]  /*c6480*/  STL [R1+0x5040], R21 ;  /* 0x0050401501007387 */ /* 0x0001e80000100800 */
[----:B------:R-:W3:Y:S04]  /*c6490*/  LDL.LU R20, [R1+0x1080] ;  /* 0x0010800001147983 */ /* 0x000ee80000300800 */
[----:B0-----:R-:W3:Y:S04]  /*c64a0*/  LDL.LU R21, [R1+0x1084] ;  /* 0x0010840001157983 */ /* 0x001ee80000300800 */
[----:B------:R-:W4:Y:S01]  /*c64b0*/  LDL.LU R22, [R1+0x1088] ;  /* 0x0010880001167983 */ /* 0x000f220000300800 */
[----:B------:R-:W-:-:S03]  /*c64c0*/  IMAD.MOV.U32 R23, RZ, RZ, R29 ;  /* 0x000000ffff177224 */ /* 0x000fc600078e001d */
[----:B------:R-:W2:Y:S01]  /*c64d0*/  LDL.LU R29, [R1+0x50c0] ;  /* 0x0050c000011d7983 */ /* 0x000ea20000300800 */
        /* <DEDUP_REMOVED lines=12> */
[----:B------:R-:W-:Y:S04]  /*c65a0*/  STL [R1+0x3b2c], R28 ;  /* 0x003b2c1c01007387 */ /* 0x000fe80000100800 */
[----:B------:R-:W-:Y:S04]  /*c65b0*/  STL.64 [R1+0x19e0], R24 ;  /* 0x0019e01801007387 */ /* 0x000fe80000100a00 */
[----:B------:R0:W-:Y:S04]  /*c65c0*/  STL.64 [R1+0x19e8], R26 ;  /* 0x0019e81a01007387 */ /* 0x0001e80000100a00 */
[----:B0-----:R-:W4:Y:S04]  /*c65d0*/  LDL.LU.64 R26, [R1+0x50b8] ;  /* 0x0050b800011a7983 */ /* 0x001f280000300a00 */
[----:B------:R-:W3:Y:S01]  /*c65e0*/  LDL.LU R25, [R1+0x50b0] ;  /* 0x0050b00001197983 */ /* 0x000ee20000300800 */
[----:B--2---:R-:W-:-:S02]  /*c65f0*/  IMAD.MOV.U32 R23, RZ, RZ, R29 ;  /* 0x000000ffff177224 */ /* 0x004fc400078e001d */
[----:B------:R-:W-:Y:S01]  /*c6600*/  IMAD.MOV.U32 R29, RZ, RZ, R19 ;  /* 0x000000ffff1d7224 */ /* 0x000fe200078e0013 */
[C---:B------:R-:W-:Y:S01]  /*c6610*/  HMMA.16816.F32.BF16 R4, R8.reuse, R6, R12 ;  /* 0x000000060804723c */ /* 0x040fe2000004180c */
[----:B---3--:R-:W0:Y:S04]  /*c6620*/  LDSM.16.MT88.4 R16, [R25+UR4+0xe100] ;  /* 0x00e100041910783b */ /* 0x008e280008004200 */
[----:B0-----:R-:W-:Y:S04]  /*c6630*/  STL.64 [R1+0x4e90], R18 ;  /* 0x004e901201007387 */ /* 0x001fe80000100a00 */
[----:B------:R0:W-:Y:S04]  /*c6640*/  STL.64 [R1+0x4e88], R16 ;  /* 0x004e881001007387 */ /* 0x0001e80000100a00 */
        /* <DEDUP_REMOVED lines=18> */
[----:B---3--:R0:W-:Y:S04]  /*c6770*/  STL.64 [R1+0x4fb8], R6 ;  /* 0x004fb80601007387 */ /* 0x0081e80000100a00 */
[----:B------:R1:W-:Y:S01]  /*c6780*/  STL.64 [R1+0x4fb0], R4 ;  /* 0x004fb00401007387 */ /* 0x0003e20000100a00 */
[----:B------:R-:W-:Y:S02]  /*c6790*/  IMAD.MOV.U32 R28, RZ, RZ, R14 ;  /* 0x000000ffff1c7224 */ /* 0x000fe400078e000e */
[----:B------:R-:W-:Y:S01]  /*c67a0*/  IMAD.MOV.U32 R24, RZ, RZ, R15 ;  /* 0x000000ffff187224 */ /* 0x000fe200078e000f */
[----:B0-----:R-:W-:Y:S01]  /*c67b0*/  MOV R6, R27 ;  /* 0x0000001b00067202 */ /* 0x001fe20000000f00 */
[----:B-1----:R-:W3:Y:S01]  /*c67c0*/  LDL.LU R4, [R1+0x1050] ;  /* 0x0010500001047983 */ /* 0x002ee20000300800 */
[----:B------:R-:W-:-:S03]  /*c67d0*/  IMAD.MOV.U32 R5, RZ, RZ, R26 ;  /* 0x000000ffff057224 */ /* 0x000fc600078e001a */
[----:B------:R-:W4:Y:S04]  /*c67e0*/  LDL.LU R26, [R1+0x5084] ;  /* 0x00508400011a7983 */ /* 0x000f280000300800 */
[----:B------:R-:W4:Y:S04]  /*c67f0*/  LDL.LU R27, [R1+0x5080] ;  /* 0x00508000011b7983 */ /* 0x000f280000300800 */
[----:B------:R-:W3:Y:S04]  /*c6800*/  LDL.LU R7, [R1+0x105c] ;  /* 0x00105c0001077983 */ /* 0x000ee80000300800 */
[----:B------:R-:W-:Y:S04]  /*c6810*/  STL.64 [R1+0x16f0], R20 ;  /* 0x0016f01401007387 */ /* 0x000fe80000100a00 */
[----:B------:R0:W-:Y:S04]  /*c6820*/  STL.64 [R1+0x16f8], R22 ;  /* 0x0016f81601007387 */ /* 0x0001e80000100a00 */
[----:B0-----:R-:W2:Y:S04]  /*c6830*/  LDL.LU.64 R22, [R1+0x5078] ;  /* 0x0050780001167983 */ /* 0x001ea80000300a00 */
[----:B------:R-:W2:Y:S04]  /*c6840*/  LDL.LU.64 R20, [R1+0x5070] ;  /* 0x0050700001147983 */ /* 0x000ea80000300a00 */
[----:B------:R-:W2:Y:S04]  /*c6850*/  LDL.LU.64 R14, [R1+0x5068] ;  /* 0x00506800010e7983 */ /* 0x000ea80000300a00 */
[----:B----4-:R0:W-:Y:S04]  /*c6860*/  STL.64 [R1+0x4fc8], R26 ;  /* 0x004fc81a01007387 */ /* 0x0101e80000100a00 */
        /* <DEDUP_REMOVED lines=15> */
[----:B------:R-:W2:Y:S04]  /*c6960*/  LDL.LU R21, [R1+0x5040] ;  /* 0x0050400001157983 */ /* 0x000ea80000300800 */
[----:B------:R-:W3:Y:S02]  /*c6970*/  LDL.LU.64 R14, [R1+0x5038] ;  /* 0x00503800010e7983 */ /* 0x000ee40000300a00 */
[----:B---3--:R-:W-:Y:S06]  /*c6980*/  HMMA.16816.F32.BF16 R16, R8, R14, R16 ;  /* 0x0000000e0810723c */ /* 0x008fec0000041810 */
[----:B------:R-:W-:-:S15]  /*c6990*/  IMAD.MOV.U32 R3, RZ, RZ, R15 ;  /* 0x000000ffff037224 */ /* 0x000fde00078e000f */
[----:B------:R-:W-:-:S02]  /*c69a0*/  NOP ;  /* 0x0000000000007918 */ /* 0x000fc40000000000 */
[----:B------:R0:W-:Y:S04]  /*c69b0*/  STL.64 [R1+0x13e0], R16 ;  /* 0x0013e01001007387 */ /* 0x0001e80000100a00 */
[----:B------:R-:W-:Y:S01]  /*c69c0*/  STL.64 [R1+0x13e8], R18 ;  /* 0x0013e81201007387 */ /* 0x000fe20000100a00 */
[----:B0-----:R-:W-:-:S03]  /*c69d0*/  IMAD.MOV.U32 R16, RZ, RZ, R14 ;  /* 0x000000ffff107224 */ /* 0x001fc600078e000e */
[----:B------:R-:W4:Y:S04]  /*c69e0*/  LDL.LU.64 R14, [R1+0x5030] ;  /* 0x00503000010e7983 */ /* 0x000f280000300a00 */
[----:B------:R-:W4:Y:S02]  /*c69f0*/  LDL.LU.64 R12, [R1+0x5028] ;  /* 0x00502800010c7983 */ /* 0x000f240000300a00 */
[----:B----4-:R-:W-:-:S15]  /*c6a00*/  HMMA.16816.F32.BF16 R12, R8, R26, R12 ;  /* 0x0000001a080c723c */ /* 0x010fde000004180c */
[----:B------:R-:W-:-:S08]  /*c6a10*/  NOP ;  /* 0x0000000000007918 */ /* 0x000fd00000000000 */
[----:B------:R-:W-:Y:S04]  /*c6a20*/  STL.64 [R1+0x12e0], R12 ;  /* 0x0012e00c01007387 */ /* 0x000fe80000100a00 */
        /* <DEDUP_REMOVED lines=9> */
[----:B--2---:R-:W-:Y:S04]  /*c6ac0*/  STL.64 [R1+0x5008], R22 ;  /* 0x0050081601007387 */ /* 0x004fe80000100a00 */
[----:B------:R-:W-:Y:S04]  /*c6ad0*/  STL [R1+0x5000], R20 ;  /* 0x0050001401007387 */ /* 0x000fe80000100800 */
[----:B------:R-:W-:Y:S04]  /*c6ae0*/  STL.64 [R1+0x4f60], R18 ;  /* 0x004f601201007387 */ /* 0x000fe80000100a00 */
        /* <DEDUP_REMOVED lines=14> */
[----:B---3--:R0:W-:Y:S04]  /*c6bd0*/  STL.64 [R1+0x4ff8], R26 ;  /* 0x004ff81a01007387 */ /* 0x0081e80000100a00 */
[----:B------:R-:W3:Y:S04]  /*c6be0*/  LDL.LU R24, [R1+0x1030] ;  /* 0x0010300001187983 */ /* 0x000ee80000300800 */
[----:B------:R-:W3:Y:S04]  /*c6bf0*/  LDL.LU R25, [R1+0x1034] ;  /* 0x0010340001197983 */ /* 0x000ee80000300800 */
[----:B0-----:R-:W4:Y:S04]  /*c6c00*/  LDL.LU R26, [R1+0x1038] ;  /* 0x00103800011a7983 */ /* 0x001f280000300800 */
[----:B------:R-:W4:Y:S04]  /*c6c10*/  LDL.LU R27, [R1+0x103c] ;  /* 0x00103c00011b7983 */ /* 0x000f280000300800 */
[----:B----4-:R-:W-:Y:S04]  /*c6c20*/  STL.64 [R1+0x5018], R26 ;  /* 0x0050181a01007387 */ /* 0x010fe80000100a00 */
[----:B---3--:R0:W-:Y:S04]  /*c6c30*/  STL.64 [R1+0x5010], R24 ;  /* 0x0050101801007387 */ /* 0x0081e80000100a00 */
[----:B------:R-:W3:Y:S04]  /*c6c40*/  LDL R22, [R1+0x38] ;  /* 0x0000380001167983 */ /* 0x000ee80000100800 */
[----:B------:R-:W3:Y:S04]  /*c6c50*/  LDL R23, [R1+0x3c] ;  /* 0x00003c0001177983 */ /* 0x000ee80000100800 */
[----:B0-----:R-:W3:Y:S04]  /*c6c60*/  LDL.LU R24, [R1+0x1040] ;  /* 0x0010400001187983 */ /* 0x001ee80000300800 */
[----:B------:R-:W3:Y:S04]  /*c6c70*/  LDL.LU R25, [R1+0x1044] ;  /* 0x0010440001197983 */ /* 0x000ee80000300800 */
[----:B------:R-:W3:Y:S04]  /*c6c80*/  LDL.LU R26, [R1+0x1048] ;  /* 0x00104800011a7983 */ /* 0x000ee80000300800 */
[----:B------:R-:W3:Y:S04]  /*c6c90*/  LDL.LU R27, [R1+0x104c] ;  /* 0x00104c00011b7983 */ /* 0x000ee80000300800 */
[----:B--2---:R-:W-:Y:S04]  /*c6ca0*/  STL.64 [R1+0x4fd8], R6 ;  /* 0x004fd80601007387 */ /* 0x004fe80000100a00 */
[----:B------:R0:W-:Y:S04]  /*c6cb0*/  STL.64 [R1+0x4fd0], R4 ;  /* 0x004fd00401007387 */ /* 0x0001e80000100a00 */
        /* <DEDUP_REMOVED lines=26> */
[----:B---3--:R0:W-:Y:S02]  /*c6e60*/  STL.64 [R1+0x4f90], R18 ;  /* 0x004f901201007387 */ /* 0x0081e40000100a00 */
[----:B0-----:R-:W-:-:S02]  /*c6e70*/  IMAD.MOV.U32 R19, RZ, RZ, R21 ;  /* 0x000000ffff137224 */ /* 0x001fc400078e0015 */
[C---:B------:R-:W-:Y:S01]  /*c6e80*/  HMMA.16816.F32.BF16 R20, R8.reuse, R22, R24 ;  /* 0x000000160814723c */ /* 0x040fe20000041818 */
[----:B--2---:R-:W-:Y:S04]  /*c6e90*/  STL.64 [R1+0x4f88], R16 ;  /* 0x004f881001007387 */ /* 0x004fe80000100a00 */
[----:B------:R-:W2:Y:S04]  /*c6ea0*/  LDL R18, [R1+0xd8] ;  /* 0x0000d80001127983 */ /* 0x000ea80000100800 */
[----:B------:R-:W3:Y:S04]  /*c6eb0*/  LDL.LU.64 R26, [R1+0x5018] ;  /* 0x00501800011a7983 */ /* 0x000ee80000300a00 */
[----:B------:R-:W3:Y:S10]  /*c6ec0*/  LDL.LU.64 R24, [R1+0x5010] ;  /* 0x0050100001187983 */ /* 0x000ef40000300a00 */
[----:B------:R-:W-:Y:S04]  /*c6ed0*/  STL.64 [R1+0x1230], R20 ;  /* 0x0012301401007387 */ /* 0x000fe80000100a00 */
[----:B------:R0:W-:Y:S04]  /*c6ee0*/  STL.64 [R1+0x1238], R22 ;  /* 0x0012381601007387 */ /* 0x0001e80000100a00 */
[----:B0-----:R-:W3:Y:S04]  /*c6ef0*/  LDL.LU.64 R22, [R1+0x5008] ;  /* 0x0050080001167983 */ /* 0x001ee80000300a00 */
[----:B------:R-:W4:Y:S01]  /*c6f00*/  LDL.LU R20, [R1+0x5000] ;  /* 0x0050000001147983 */ /* 0x000f220000300800 */
[----:B---3--:R-:W-:-:S15]  /*c6f10*/  HMMA.16816.F32.BF16 R24, R8, R22, R24 ;  /* 0x000000160818723c */ /* 0x008fde0000041818 */
[----:B------:R-:W-:-:S08]  /*c6f20*/  NOP ;  /* 0x0000000000007918 */ /* 0x000fd00000000000 */
[----:B------:R-:W-:Y:S04]  /*c6f30*/  STL.64 [R1+0x1220], R24 ;  /* 0x0012201801007387 */ /* 0x000fe80000100a00 */
[----:B------:R0:W-:Y:S04]  /*c6f40*/  STL.64 [R1+0x1228], R26 ;  /* 0x0012281a01007387 */ /* 0x0001e80000100a00 */
[----:B0-----:R-:W3:Y:S04]  /*c6f50*/  LDL.LU.64 R26, [R1+0x4ff8] ;  /* 0x004ff800011a7983 */ /* 0x001ee80000300a00 */
[----:B------:R-:W-:Y:S04]  /*c6f60*/  STL.64 [R1+0x4ed0], R22 ;  /* 0x004ed01601007387 */ /* 0x000fe80000100a00 */
[----:B----4-:R0:W-:Y:S04]  /*c6f70*/  STL [R1+0x4f98], R20 ;  /* 0x004f981401007387 */ /* 0x0101e80000100800 */
[----:B0-----:R-:W2:Y:S04]  /*c6f80*/  LDL.LU R20, [R1+0x4e0] ;  /* 0x0004e00001147983 */ /* 0x001ea80000300800 */
[----:B------:R-:W2:Y:S04]  /*c6f90*/  LDL.LU R21, [R1+0x4e4] ;  /* 0x0004e40001157983 */ /* 0x000ea80000300800 */
[----:B------:R-:W2:Y:S04]  /*c6fa0*/  LDL.LU R22, [R1+0x4e8] ;  /* 0x0004e80001167983 */ /* 0x000ea80000300800 */
[----:B------:R-:W2:Y:S01]  /*c6fb0*/  LDL.LU R23, [R1+0x4ec] ;  /* 0x0004ec0001177983 */ /* 0x000ea20000300800 */
        /* <DEDUP_REMOVED lines=13> */
[----:B0-----:R-:W3:Y:S04]  /*c7090*/  LDL.LU.64 R26, [R1+0x4fc8] ;  /* 0x004fc800011a7983 */ /* 0x001ee80000300a00 */
[----:B------:R-:W4:Y:S01]  /*c70a0*/  LDL.LU.64 R24, [R1+0x4fc0] ;  /* 0x004fc00001187983 */ /* 0x000f220000300a00 */
[----:B---3--:R-:W-:-:S15]  /*c70b0*/  HMMA.16816.F32.BF16 R4, R8, R26, R4 ;  /* 0x0000001a0804723c */ /* 0x008fde0000041804 */
[----:B------:R-:W-:-:S08]  /*c70c0*/  NOP ;  /* 0x0000000000007918 */ /* 0x000fd00000000000 */
[----:B------:R-:W-:Y:S04]  /*c70d0*/  STL.64 [R1+0x11f0], R4 ;  /* 0x0011f00401007387 */ /* 0x000fe80000100a00 */
[----:B------:R0:W-:Y:S04]  /*c70e0*/  STL.64 [R1+0x11f8], R6 ;  /* 0x0011f80601007387 */ /* 0x0001e80000100a00 */
[----:B0-----:R-:W3:Y:S04]  /*c70f0*/  LDL.LU.64 R6, [R1+0x4fb8] ;  /* 0x004fb80001067983 */ /* 0x001ee80000300a00 */
[----:B------:R-:W4:Y:S04]  /*c7100*/  LDL.LU.64 R4, [R1+0x4fb0] ;  /* 0x004fb00001047983 */ /* 0x000f280000300a00 */
[----:B------:R0:W-:Y:S04]  /*c7110*/  STL.64 [R1+0x4ea8], R26 ;  /* 0x004ea81a01007387 */ /* 0x0001e80000100a00 */
[----:B0-----:R-:W4:Y:S04]  /*c7120*/  LDL R26, [R1+0xb8] ;  /* 0x0000b800011a7983 */ /* 0x001f280000100800 */
[----:B------:R-:W4:Y:S01]  /*c7130*/  LDL R27, [R1+0xbc] ;  /* 0x0000bc00011b7983 */ /* 0x000f220000100800 */
[----:B---3--:R-:W-:Y:S03]  /*c7140*/  HMMA.16816.F32.BF16 R8, R8, R6, R12 ;  /* 0x000000060808723c */ /* 0x008fe6000004180c */
[----:B------:R-:W2:Y:S04]  /*c7150*/  LDL.LU.64 R14, [R1+0x4fa8] ;  /* 0x004fa800010e7983 */ /* 0x000ea80000300a00 */
[----:B------:R-:W2:-:S15]  /*c7160*/  LDL.LU.64 R12, [R1+0x4fa0] ;  /* 0x004fa000010c7983 */ /* 0x000e9e0000300a00 */
[----:B------:R-:W-:-:S01]  /*c7170*/  NOP ;  /* 0x0000000000007918 */ /* 0x000fc20000000000 */
[----:B------:R-:W-:Y:S04]  /*c7180*/  STL.64 [R1+0x570], R8 ;  /* 0x0005700801007387 */ /* 0x000fe80000100a00 */
[----:B------:R0:W-:Y:S04]  /*c7190*/  STL.64 [R1+0x578], R10 ;  /* 0x0005780a01007387 */ /* 0x0001e80000100a00 */
[----:B0-----:R-:W3:Y:S04]  /*c71a0*/  LDL R10, [R1+0xc8] ;  /* 0x0000c800010a7983 */ /* 0x001ee80000100800 */
[----:B------:R-:W-:Y:S01]  /*c71b0*/  STL.64 [R1+0x4ed8], R6 ;  /* 0x004ed80601007387 */ /* 0x000fe20000100a00 */
[----:B------:R-:W-:Y:S01]  /*c71c0*/  IMAD.MOV.U32 R11, RZ, RZ, R29 ;  /* 0x000000ffff0b7224 */ /* 0x000fe200078e001d */
[----:B--2---:R-:W-:Y:S02]  /*c71d0*/  HMMA.16816.F32.BF16 R16, R12, R18, R20 ;  /* 0x000000120c10723c */ /* 0x004fe40000041814 */
[----:B------:R-:W2:-:S15]  /*c71e0*/  LDL.LU R20, [R1+0x4f98] ;  /* 0x004f980001147983 */ /* 0x000e9e0000300800 */
[----:B------:R-:W-:-:S06]  /*c71f0*/  NOP ;  /* 0x0000000000007918 */ /* 0x000fcc0000000000 */
[----:B------:R-:W-:Y:S04]  /*c7200*/  STL.64 [R1+0x1ad0], R16 ;  /* 0x001ad01001007387 */ /* 0x000fe80000100a00 */
[----:B------:R0:W-:Y:S01]  /*c7210*/  STL.64 [R1+0x1ad8], R18 ;  /* 0x001ad81201007387 */ /* 0x0001e20000100a00 */
[----:B------:R-:W-:-:S03]  /*c7220*/  IMAD.MOV.U32 R29, RZ, RZ, R16 ;  /* 0x000000ffff1d7224 */ /* 0x000fc600078e0010 */
[----:B0-----:R-:W3:Y:S04]  /*c7230*/  LDL.LU.64 R18, [R1+0x4f90] ;  /* 0x004f900001127983 */ /* 0x001ee80000300a00 */
[----:B------:R-:W3:Y:S04]  /*c7240*/  LDL.LU.64 R16, [R1+0x4f88] ;  /* 0x004f880001107983 */ /* 0x000ee80000300a00 */
[----:B------:R-:W-:Y:S01]  /*c7250*/  STL [R1+0x3b30], R29 ;  /* 0x003b301d01007387 */ /* 0x000fe20000100800 */
[----:B---3--:R-:W-:Y:S03]  /*c7260*/  HMMA.16816.F32.BF16 R8, R12, R10, R16 ;  /* 0x0000000a0c08723c */ /* 0x008fe60000041810 */
[----:B------:R-:W3:Y:S04]  /*c7270*/  LDL.LU.64 R18, [R1+0x4f80] ;  /* 0x004f800001127983 */ /* 0x000ee80000300a00 */
[----:B------:R-:W3:-:S15]  /*c7280*/  LDL.LU.64 R16, [R1+0x4f78] ;  /* 0x004f780001107983 */ /* 0x000ede0000300a00 */
[----:B------:R-:W-:-:S01]  /*c7290*/  NOP ;  /* 0x0000000000007918 */ /* 0x000fc20000000000 */
[----:B------:R-:W-:Y:S04]  /*c72a0*/  STL.64 [R1+0x19d0], R8 ;  /* 0x0019d00801007387 */ /* 0x000fe80000100a00 */
[----:B------:R-:W-:Y:S04]  /*c72b0*/  STL.64 [R1+0x19d8], R10 ;  /* 0x0019d80a01007387 */ /* 0x000fe80000100a00 */
[----:B----4-:R-:W0:Y:S01]  /*c72c0*/  LDSM.16.MT88.4 R8, [R25+UR4+0xe180] ;  /* 0x00e180041908783b */ /* 0x010e220008004200 */
[----:B------:R-:W-:-:S03]  /*c72d0*/  IMAD.MOV.U32 R7, RZ, RZ, R24 ;  /* 0x000000ffff077224 */ /* 0x000fc600078e0018 */
[----:B0-----:R-:W-:Y:S04]  /*c72e0*/  STL.64 [R1+0x4d78], R10 ;  /* 0x004d780a01007387 */ /* 0x001fe80000100a00 */
        /* <DEDUP_REMOVED lines=11> */
[----:B0-----:R-:W2:Y:S01]  /*c73a0*/  LDL.64 R26, [R1+0x8] ;  /* 0x00000800011a7983 */ /* 0x001ea20000100a00 */
[----:B------:R-:W-:-:S07]  /*c73b0*/  IMAD.MOV.U32 R6, RZ, RZ, R28 ;  /* 0x000000ffff067224 */ /* 0x000fce00078e001c */
[----:B----4-:R-:W-:Y:S01]  /*c73c0*/  HMMA.16816.F32.BF16 R8, R12, R6, R8 ;  /* 0x000000060c08723c */ /* 0x010fe20000041808 */
[----:B--2---:R0:W-:Y:S02]  /*c73d0*/  STL.64 [R1+0x4eb0], R26 ;  /* 0x004eb01a01007387 */ /* 0x0041e40000100a00 */
[----:B0-----:R-:W-:Y:S01]  /*c73e0*/  IMAD.MOV.U32 R26, RZ, RZ, R5 ;  /* 0x000000ffff1a7224 */ /* 0x001fe200078e0005 */
[----:B------:R-:W-:-:S07]  /*c73f0*/  MOV R27, R4 ;  /* 0x00000004001b7202 */ /* 0x000fce0000000f00 */
[----:B---3--:R-:W-:Y:S01]  /*c7400*/  HMMA.16816.F32.BF16 R24, R12, R26, R16 ;  /* 0x0000001a0c18723c */ /* 0x008fe20000041810 */
[----:B------:R-:W2:Y:S04]  /*c7410*/  LDL.LU.64 R18, [R1+0x4f60] ;  /* 0x004f600001127983 */ /* 0x000ea80000300a00 */
[----:B------:R-:W3:Y:S04]  /*c7420*/  LDL.LU.64 R16, [R1+0x4f58] ;  /* 0x004f580001107983 */ /* 0x000ee80000300a00 */
[----:B------:R-:W4:-:S14]  /*c7430*/  LDL.LU R4, [R1+0xd10] ;  /* 0x000d100001047983 */ /* 0x000f1c0000300800 */
[----:B------:R-:W-:Y:S04]  /*c7440*/  STL.64 [R1+0x17e0], R24 ;  /* 0x0017e01801007387 */ /* 0x000fe80000100a00 */
[----:B------:R-:W-:Y:S04]  /*c7450*/  STL.64 [R1+0x17e8], R26 ;  /* 0x0017e81a01007387 */ /* 0x000fe80000100a00 */
[----:B------:R-:W-:Y:S04]  /*c7460*/  STL.64 [R1+0x16d0], R8 ;  /* 0x0016d00801007387 */ /* 0x000fe80000100a00 */
[----:B------:R-:W-:Y:S04]  /*c7470*/  STL.64 [R1+0x16d8], R10 ;  /* 0x0016d80a01007387 */ /* 0x000fe80000100a00 */
        /* <DEDUP_REMOVED lines=8> */
[----:B------:R-:W2:Y:S04]  /*c7500*/  LDL.64 R22, [R1+0x38] ;  /* 0x0000380001167983 */ /* 0x000ea80000100a00 */
[----:B--2---:R0:W-:Y:S04]  /*c7510*/  STL.64 [R1+0x4ef0], R22 ;  /* 0x004ef01601007387 */ /* 0x0041e80000100a00 */
[----:B------:R-:W2:Y:S04]  /*c7520*/  LDL.LU R20, [R1+0xd20] ;  /* 0x000d200001147983 */ /* 0x000ea80000300800 */
[----:B------:R-:W2:Y:S04]  /*c7530*/  LDL.LU R21, [R1+0xd24] ;  /* 0x000d240001157983 */ /* 0x000ea80000300800 */
[----:B0-----:R-:W4:Y:S04]  /*c7540*/  LDL.LU R22, [R1+0xd28] ;  /* 0x000d280001167983 */ /* 0x001f280000300800 */
[----:B------:R-:W4:Y:S01]  /*c7550*/  LDL.LU R23, [R1+0xd2c] ;  /* 0x000d2c0001177983 */ /* 0x000f220000300800 */
[----:B------:R-:W-:-:S02]  /*c7560*/  IMAD.MOV.U32 R6, RZ, RZ, R18 ;  /* 0x000000ffff067224 */ /* 0x000fc400078e0012 */
[----:B---3--:R-:W-:Y:S01]  /*c7570*/  IMAD.MOV.U32 R7, RZ, RZ, R17 ;  /* 0x000000ffff077224 */ /* 0x008fe200078e0011 */
[----:B----4-:R-:W-:Y:S04]  /*c7580*/  STL.64 [R1+0x4f08], R22 ;  /* 0x004f081601007387 */ /* 0x010fe80000100a00 */
        /* <DEDUP_REMOVED lines=31> */
[----:B------:R-:W2:Y:S04]  /*c7780*/  LDL.64 R26, [R1+0x18] ;  /* 0x00001800011a7983 */ /* 0x000ea80000100a00 */
        /* <DEDUP_REMOVED lines=20> */
[----:B------:R-:W3:Y:S04]  /*c78d0*/  LDL.LU R18, [R1+0xcf8] ;  /* 0x000cf80001127983 */ /* 0x000ee80000300800 */
[----:B------:R-:W3:Y:S04]  /*c78e0*/  LDL.LU R19, [R1+0xcfc] ;  /* 0x000cfc0001137983 */ /* 0x000ee80000300800 */
[----:B------:R-:W4:Y:S01]  /*c78f0*/  LDL.64 R10, [R1+0xc8] ;  /* 0x0000c800010a7983 */ /* 0x000f220000100a00 */
[----:B------:R-:W-:-:S02]  /*c7900*/  IMAD.MOV.U32 R2, RZ, RZ, R6 ;  /* 0x000000ffff027224 */ /* 0x000fc400078e0006 */
[----:B------:R-:W-:Y:S01]  /*c7910*/  IMAD.MOV.U32 R0, RZ, RZ, R7 ;  /* 0x000000ffff007224 */ /* 0x000fe200078e0007 */
[----:B----4-:R0:W-:Y:S04]  /*c7920*/  STL.64 [R1+0x4e78], R10 ;  /* 0x004e780a01007387 */ /* 0x0101e80000100a00 */
[----:B0-----:R-:W4:Y:S04]  /*c7930*/  LDL.64 R10, [R1+0xd8] ;  /* 0x0000d800010a7983 */ /* 0x001f280000100a00 */
        /* <DEDUP_REMOVED lines=40> */
[----:B------:R-:W3:Y:S02]  /*c7bc0*/  LDL.LU.64 R22, [R1+0x4ed0] ;  /* 0x004ed00001167983 */ /* 0x000ee40000300a00 */
[----:B---3--:R-:W-:-:S15]  /*c7bd0*/  HMMA.16816.F32.BF16 R24, R12, R22, R24 ;  /* 0x000000160c18723c */ /* 0x008fde0000041818 */
[----:B------:R-:W-:-:S08]  /*c7be0*/  NOP ;  /* 0x0000000000007918 */ /* 0x000fd00000000000 */
[----:B------:R-:W-:Y:S04]  /*c7bf0*/  STL.64 [R1+0xd20], R24 ;  /* 0x000d201801007387 */ /* 0x000fe80000100a00 */
[----:B------:R0:W-:Y:S04]  /*c7c00*/  STL.64 [R1+0xd28], R26 ;  /* 0x000d281a01007387 */ /* 0x0001e80000100a00 */
[----:B0-----:R-:W3:Y:S04]  /*c7c10*/  LDL.LU.64 R26, [R1+0x4ec8] ;  /* 0x004ec800011a7983 */ /* 0x001ee80000300a00 */
[----:B------:R0:W-:Y:S04]  /*c7c20*/  STL [R1+0x4dd4], R22 ;  /* 0x004dd41601007387 */ /* 0x0001e80000100800 */
[----:B------:R1:W-:Y:S04]  /*c7c30*/  STL [R1+0x4dd0], R23 ;  /* 0x004dd01701007387 */ /* 0x0003e80000100800 */
[----:B------:R-:W4:Y:S04]  /*c7c40*/  LDL.LU R20, [R1+0xce0] ;  /* 0x000ce00001147983 */ /* 0x000f280000300800 */
[----:B------:R-:W4:Y:S04]  /*c7c50*/  LDL.LU R21, [R1+0xce4] ;  /* 0x000ce40001157983 */ /* 0x000f280000300800 */
[----:B0-----:R-:W4:Y:S04]  /*c7c60*/  LDL.LU R22, [R1+0xce8] ;  /* 0x000ce80001167983 */ /* 0x001f280000300800 */
[----:B-1----:R-:W4:Y:S01]  /*c7c70*/  LDL.LU R23, [R1+0xcec] ;  /* 0x000cec0001177983 */ /* 0x002f220000300800 */
[----:B---3--:R-:W-:Y:S06]  /*c7c80*/  HMMA.16816.F32.BF16 R16, R12, R26, R16 ;  /* 0x0000001a0c10723c */ /* 0x008fec0000041810 */
[----:B------:R-:W-:-:S15]  /*c7c90*/  IMAD.MOV.U32 R29, RZ, RZ, R27 ;  /* 0x000000ffff1d7224 */ /* 0x000fde00078e001b */
[----:B------:R-:W-:-:S02]  /*c7ca0*/  NOP ;  /* 0x0000000000007918 */ /* 0x000fc40000000000 */
[----:B------:R-:W-:Y:S04]  /*c7cb0*/  STL.64 [R1+0xd10], R16 ;  /* 0x000d101001007387 */ /* 0x000fe80000100a00 */
[----:B------:R0:W-:Y:S04]  /*c7cc0*/  STL.64 [R1+0xd18], R18 ;  /* 0x000d181201007387 */ /* 0x0001e80000100a00 */
[----:B0-----:R-:W3:Y:S04]  /*c7cd0*/  LDL.LU.64 R18, [R1+0x4ec0] ;  /* 0x004ec00001127983 */ /* 0x001ee80000300a00 */
[----:B------:R-:W3:Y:S04]  /*c7ce0*/  LDL.LU.64 R16, [R1+0x4eb8] ;  /* 0x004eb80001107983 */ /* 0x000ee80000300a00 */
[----:B------:R-:W4:Y:S02]  /*c7cf0*/  LDL.LU.64 R26, [R1+0x4eb0] ;  /* 0x004eb000011a7983 */ /* 0x000f240000300a00 */
[----:B----4-:R-:W-:-:S15]  /*c7d00*/  HMMA.16816.F32.BF16 R20, R12, R26, R20 ;  /* 0x0000001a0c14723c */ /* 0x010fde0000041814 */
[----:B------:R-:W-:-:S08]  /*c7d10*/  NOP ;  /* 0x0000000000007918 */ /* 0x000fd00000000000 */
[----:B------:R-:W-:Y:S04]  /*c7d20*/  STL.64 [R1+0xd00], R20 ;  /* 0x000d001401007387 */ /* 0x000fe80000100a00 */
[----:B------:R0:W-:Y:S02]  /*c7d30*/  STL.64 [R1+0xd08], R22 ;  /* 0x000d081601007387 */ /* 0x0001e40000100a00 */
[----:B0-----:R-:W-:Y:S02]  /*c7d40*/  IMAD.MOV.U32 R22, RZ, RZ, R26 ;  /* 0x000000ffff167224 */ /* 0x001fe400078e001a */
[----:B------:R-:W-:Y:S02]  /*c7d50*/  IMAD.MOV.U32 R23, RZ, RZ, R27 ;  /* 0x000000ffff177224 */ /* 0x000fe400078e001b */
[----:B------:R-:W3:Y:S04]  /*c7d60*/  LDL.LU.64 R26, [R1+0x4ea8] ;  /* 0x004ea800011a7983 */ /* 0x000ee80000300a00 */
[----:B------:R0:W-:Y:S04]  /*c7d70*/  STL.64 [R1+0x4e80], R22 ;  /* 0x004e801601007387 */ /* 0x0001e80000100a00 */
[----:B------:R-:W4:Y:S04]  /*c7d80*/  LDL.LU R20, [R1+0x440] ;  /* 0x0004400001147983 */ /* 0x000f280000300800 */
[----:B------:R-:W4:Y:S04]  /*c7d90*/  LDL.LU R21, [R1+0x444] ;  /* 0x0004440001157983 */ /* 0x000f280000300800 */
[----:B0-----:R-:W4:Y:S04]  /*c7da0*/  LDL.LU R22, [R1+0x448] ;  /* 0x0004480001167983 */ /* 0x001f280000300800 */
        /* <DEDUP_REMOVED lines=27> */
[----:B---3--:R0:W-:Y:S04]  /*c7f60*/  STL.64 [R1+0x4de0], R22 ;  /* 0x004de01601007387 */ /* 0x0081e80000100a00 */
[----:B------:R-:W-:-:S15]  /*c7f70*/  STL.64 [R1+0x4dd8], R20 ;  /* 0x004dd81401007387 */ /* 0x000fde0000100a00 */
[----:B------:R-:W-:-:S02]  /*c7f80*/  NOP ;  /* 0x0000000000007918 */ /* 0x000fc40000000000 */
[----:B------:R-:W-:Y:S04]  /*c7f90*/  STL.64 [R1+0x1960], R12 ;  /* 0x0019600c01007387 */ /* 0x000fe80000100a00 */
[----:B------:R-:W-:Y:S04]  /*c7fa0*/  STL.64 [R1+0x1968], R14 ;  /* 0x0019680e01007387 */ /* 0x000fe80000100a00 */
[----:B0-----:R-:W2:Y:S01]  /*c7fb0*/  LDL.64 R22, [R1+0x48] ;  /* 0x0000480001167983 */ /* 0x001ea20000100a00 */
[----:B------:R-:W0:Y:S03]  /*c7fc0*/  S2R R25, SR_TID.X ;  /* 0x0000000000197919 */ /* 0x000e260000002100 */
[----:B--2---:R1:W-:Y:S04]  /*c7fd0*/  STL.64 [R1+0x4df0], R22 ;  /* 0x004df01601007387 */ /* 0x0043e80000100a00 */
[----:B-1----:R-:W2:Y:S01]  /*c7fe0*/  LDL.64 R22, [R1+0x58] ;  /* 0x0000580001167983 */ /* 0x002ea20000100a00 */
[C---:B0-----:R-:W-:Y:S01]  /*c7ff0*/  LOP3.LUT R5, R25.reuse, 0x7, RZ, 0xc0, !PT ;  /* 0x0000000719057812 */ /* 0x041fe200078ec0ff */
[C---:B------:R-:W-:Y:S01]  /*c8000*/  IMAD.SHL.U32 R24, R25.reuse, 0x100, RZ ;  /* 0x0000010019187824 */ /* 0x040fe200078e00ff */
[----:B------:R-:W-:-:S03]  /*c8010*/  SHF.L.U32 R25, R25, 0x1, RZ ;  /* 0x0000000119197819 */ /* 0x000fc600000006ff */
[----:B------:R-:W-:-:S05]  /*c8020*/  IMAD R5, R5, 0x210, RZ ;  /* 0x0000021005057824 */ /* 0x000fca00078e02ff */
[----:B------:R-:W-:-:S04]  /*c8030*/  LOP3.LUT R25, R5, 0x10, R25, 0x78, !PT ;  /* 0x0000001005197812 */ /* 0x000fc800078e7819 */
[----:B------:R-:W-:Y:S01]  /*c8040*/  LOP3.LUT R25, R25, 0x1000, R24, 0xf8, !PT ;  /* 0x0000100019197812 */ /* 0x000fe200078ef818 */
[----:B------:R-:W-:-:S03]  /*c8050*/  IMAD.MOV.U32 R24, RZ, RZ, R11 ;  /* 0x000000ffff187224 */ /* 0x000fc600078e000b */
[----:B------:R-:W-:-:S05]  /*c8060*/  LOP3.LUT R25, R25, 0x20, RZ, 0x3c, !PT ;  /* 0x0000002019197812 */ /* 0x000fca00078e3cff */
[----:B------:R-:W0:Y:S04]  /*c8070*/  LDSM.16.MT88.4 R12, [R25+UR4+0xe000] ;  /* 0x00e00004190c783b */ /* 0x000e280008004200 */
[----:B--2---:R1:W-:Y:S04]  /*c8080*/  STL.64 [R1+0x4e08], R22 ;  /* 0x004e081601007387 */ /* 0x0043e80000100a00 */
[----:B------:R2:W-:Y:S04]  /*c8090*/  STL.64 [R1+0x4d98], R26 ;  /* 0x004d981a01007387 */ /* 0x0005e80000100a00 */
[----:B------:R3:W-:Y:S04]  /*c80a0*/  STL.64 [R1+0x4d90], R24 ;  /* 0x004d901801007387 */ /* 0x0007e80000100a00 */
[----:B-1----:R-:W4:Y:S01]  /*c80b0*/  LDL.64 R22, [R1+0x68] ;  /* 0x0000680001167983 */ /* 0x002f220000100a00 */
[----:B--2---:R-:W-:-:S02]  /*c80c0*/  IMAD.MOV.U32 R26, RZ, RZ, R4 ;  /* 0x000000ffff1a7224 */ /* 0x004fc400078e0004 */
[----:B------:R-:W-:Y:S01]  /*c80d0*/  IMAD.MOV.U32 R27, RZ, RZ, R3 ;  /* 0x000000ffff1b7224 */ /* 0x000fe200078e0003 */
[----:B----4-:R-:W-:Y:S04]  /*c80e0*/  STL.64 [R1+0x4e20], R22 ;  /* 0x004e201601007387 */ /* 0x010fe80000100a00 */
[----:B------:R1:W-:Y:S04]  /*c80f0*/  STL.64 [R1+0x4de8], R26 ;  /* 0x004de81a01007387 */ /* 0x0003e80000100a00 */
[----:B---3--:R-:W2:Y:S04]  /*c8100*/  LDL.LU R24, [R1+0x9c0] ;  /* 0x0009c00001187983 */ /* 0x008ea80000300800 */
        /* <DEDUP_REMOVED lines=14> */
[----:B------:R-:W2:Y:S04]  /*c81f0*/  LDL.LU R10, [R1+0xa38] ;  /* 0x000a3800010a7983 */ /* 0x000ea80000300800 */
[----:B------:R-:W2:Y:S04]  /*c8200*/  LDL.LU R11, [R1+0xa3c] ;  /* 0x000a3c00010b7983 */ /* 0x000ea80000300800 */
[----:B----4-:R1:W-:Y:S04]  /*c8210*/  STL.64 [R1+0x4e60], R6 ;  /* 0x004e600601007387 */ /* 0x0103e80000100a00 */
[----:B---3--:R-:W-:Y:S04]  /*c8220*/  STL.64 [R1+0x4e58], R4 ;  /* 0x004e580401007387 */ /* 0x008fe80000100a00 */
[----:B-1----:R-:W3:Y:S04]  /*c8230*/  LDL.64 R6, [R1+0xa8] ;  /* 0x0000a80001067983 */ /* 0x002ee80000100a00 */
[----:B---3--:R1:W-:Y:S04]  /*c8240*/  STL.64 [R1+0x4e70], R6 ;  /* 0x004e700601007387 */ /* 0x0083e80000100a00 */
[----:B-1----:R-:W3:Y:S04]  /*c8250*/  LDL.64 R6, [R1+0xb8] ;  /* 0x0000b80001067983 */ /* 0x002ee80000100a00 */
[----:B--2---:R1:W-:Y:S04]  /*c8260*/  STL.64 [R1+0x4e30], R22 ;  /* 0x004e301601007387 */ /* 0x0043e80000100a00 */
[----:B------:R-:W-:Y:S01]  /*c8270*/  STL.64 [R1+0x4e28], R20 ;  /* 0x004e281401007387 */ /* 0x000fe20000100a00 */
[----:B-1----:R-:W-:-:S02]  /*c8280*/  IMAD.MOV.U32 R22, RZ, RZ, R2 ;  /* 0x000000ffff167224 */ /* 0x002fc400078e0002 */
[----:B------:R-:W-:-:S05]  /*c8290*/  IMAD.MOV.U32 R23, RZ, RZ, R0 ;  /* 0x000000ffff177224 */ /* 0x000fca00078e0000 */
[----:B------:R1:W-:Y:S04]  /*c82a0*/  STL.64 [R1+0x4e48], R22 ;  /* 0x004e481601007387 */ /* 0x0003e80000100a00 */
[----:B-1----:R-:W2:Y:S04]  /*c82b0*/  LDL.64 R22, [R1+0x98] ;  /* 0x0000980001167983 */ /* 0x002ea80000100a00 */
[----:B--2---:R1:W-:Y:S04]  /*c82c0*/  STL.64 [R1+0x4e68], R22 ;  /* 0x004e681601007387 */ /* 0x0043e80000100a00 */
[----:B------:R-:W2:Y:S04]  /*c82d0*/  LDL.LU R20, [R1+0xa20] ;  /* 0x000a200001147983 */ /* 0x000ea80000300800 */
[----:B------:R-:W2:Y:S04]  /*c82e0*/  LDL.LU R21, [R1+0xa24] ;  /* 0x000a240001157983 */ /* 0x000ea80000300800 */
[----:B-1----:R-:W2:Y:S04]  /*c82f0*/  LDL.LU R22, [R1+0xa28] ;  /* 0x000a280001167983 */ /* 0x002ea80000300800 */
[----:B------:R-:W2:Y:S04]  /*c8300*/  LDL.LU R23, [R1+0xa2c] ;  /* 0x000a2c0001177983 */ /* 0x000ea80000300800 */
[----:B------:R-:W-:Y:S04]  /*c8310*/  STL.64 [R1+0x4e00], R26 ;  /* 0x004e001a01007387 */ /* 0x000fe80000100a00 */
[----:B------:R1:W-:Y:S04]  /*c8320*/  STL.64 [R1+0x4df8], R24 ;  /* 0x004df81801007387 */ /* 0x0003e80000100a00 */
[----:B-1----:R-:W4:Y:S04]  /*c8330*/  LDL.LU R24, [R1+0x9d0] ;  /* 0x0009d00001187983 */ /* 0x002f280000300800 */
[----:B------:R-:W4:Y:S04]  /*c8340*/  LDL.LU R25, [R1+0x9d4] ;  /* 0x0009d40001197983 */ /* 0x000f280000300800 */
[----:B------:R-:W2:Y:S04]  /*c8350*/  LDL.LU R26, [R1+0x9d8] ;  /* 0x0009d800011a7983 */ /* 0x000ea80000300800 */
[----:B------:R-:W2:Y:S01]  /*c8360*/  LDL.LU R27, [R1+0x9dc] ;  /* 0x0009dc00011b7983 */ /* 0x000ea20000300800 */
[----:B---3--:R-:W-:Y:S03]  /*c8370*/  HMMA.16816.F32.BF16 R8, R16, R6, R8 ;  /* 0x000000061008723c */ /* 0x008fe60000041808 */
[----:B--2---:R-:W-:Y:S04]  /*c8380*/  STL.64 [R1+0x4e18], R26 ;  /* 0x004e181a01007387 */ /* 0x004fe80000100a00 */
[----:B----4-:R1:W-:Y:S04]  /*c8390*/  STL.64 [R1+0x4e10], R24 ;  /* 0x004e101801007387 */ /* 0x0103e80000100a00 */
        /* <DEDUP_REMOVED lines=10> */
[----:B0-----:R0:W-:Y:S04]  /*c8440*/  STL.64 [R1+0x4c60], R14 ;  /* 0x004c600e01007387 */ /* 0x0011e80000100a00 */
[----:B------:R-:W-:Y:S04]  /*c8450*/  STL.64 [R1+0x4c58], R12 ;  /* 0x004c580c01007387 */ /* 0x000fe80000100a00 */
[----:B0-----:R-:W3:Y:S04]  /*c8460*/  LDL.64 R14, [R1+0x78] ;  /* 0x00007800010e7983 */ /* 0x001ee80000100a00 */
[----:B------:R0:W-:Y:S04]  /*c8470*/  STL.64 [R1+0x1860], R8 ;  /* 0x0018600801007387 */ /* 0x0001e80000100a00 */
[----:B------:R1:W-:Y:S01]  /*c8480*/  STL.64 [R1+0x1868], R10 ;  /* 0x0018680a01007387 */ /* 0x0003e20000100a00 */
[----:B0-----:R-:W-:-:S02]  /*c8490*/  IMAD.MOV.U32 R9, RZ, RZ, R6 ;  /* 0x000000ffff097224 */ /* 0x001fc400078e0006 */
[----:B------:R-:W-:Y:S02]  /*c84a0*/  IMAD.MOV.U32 R8, RZ, RZ, R7 ;  /* 0x000000ffff087224 */ /* 0x000fe400078e0007 */
[----:B------:R-:W4:Y:S02]  /*c84b0*/  LDL.LU.64 R6, [R1+0x4e70] ;  /* 0x004e700001067983 */ /* 0x000f240000300a00 */
[----:B----4-:R-:W-:Y:S06]  /*c84c0*/  HMMA.16816.F32.BF16 R20, R16, R6, R20 ;  /* 0x000000061014723c */ /* 0x010fec0000041814 */
[----:B-1----:R-:W-:-:S02]  /*c84d0*/  IMAD.MOV.U32 R11, RZ, RZ, R6 ;  /* 0x000000ffff0b7224 */ /* 0x002fc400078e0006 */
        /* <DEDUP_REMOVED lines=22> */
[----:B------:R-:W4:Y:S04]  /*c8640*/  LDL.LU.64 R24, [R1+0x4e38] ;  /* 0x004e380001187983 */ /* 0x000f280000300a00 */
        /* <DEDUP_REMOVED lines=9> */
[----:B------:R-:W-:Y:S01]  /*c86e0*/  STL [R1+0x4d10], R15 ;  /* 0x004d100f01007387 */ /* 0x000fe20000100800 */
[----:B----4-:R-:W-:Y:S06]  /*c86f0*/  HMMA.16816.F32.BF16 R24, R16, R22, R24 ;  /* 0x000000161018723c */ /* 0x010fec0000041818 */
        /* <DEDUP_REMOVED lines=16> */
[----:B---3--:R-:W-:-:S15]  /*c8800*/  HMMA.16816.F32.BF16 R24, R16, R22, R24 ;  /* 0x000000161018723c */ /* 0x008fde0000041818 */
[----:B------:R-:W-:-:S08]  /*c8810*/  NOP ;  /* 0x0000000000007918 */ /* 0x000fd00000000000 */
[----:B------:R-:W-:Y:S04]  /*c8820*/  STL.64 [R1+0x9c0], R24 ;  /* 0x0009c01801007387 */ /* 0x000fe80000100a00 */
[----:B------:R0:W-:Y:S04]  /*c8830*/  STL.64 [R1+0x9c8], R26 ;  /* 0x0009c81a01007387 */ /* 0x0001e80000100a00 */
[----:B0-----:R-:W2:Y:S01]  /*c8840*/  LDL.LU.64 R26, [R1+0x4de8] ;  /* 0x004de800011a7983 */ /* 0x001ea20000300a00 */
[----:B------:R-:W-:Y:S02]  /*c8850*/  IMAD.MOV.U32 R15, RZ, RZ, R22 ;  /* 0x000000ffff0f7224 */ /* 0x000fe400078e0016 */
[----:B------:R-:W-:-:S02]  /*c8860*/  IMAD.MOV.U32 R13, RZ, RZ, R23 ;  /* 0x000000ffff0d7224 */ /* 0x000fc400078e0017 */
[----:B------:R-:W3:Y:S04]  /*c8870*/  LDL.LU.64 R22, [R1+0x4de0] ;  /* 0x004de00001167983 */ /* 0x000ee80000300a00 */
[----:B------:R-:W4:Y:S04]  /*c8880*/  LDL.LU.64 R20, [R1+0x4dd8] ;  /* 0x004dd80001147983 */ /* 0x000f280000300a00 */
[----:B------:R0:W-:Y:S04]  /*c8890*/  STL.64 [R1+0x4d20], R14 ;  /* 0x004d200e01007387 */ /* 0x0001e80000100a00 */
[----:B------:R-:W-:Y:S01]  /*c88a0*/  STL.64 [R1+0x4d18], R12 ;  /* 0x004d180c01007387 */ /* 0x000fe20000100a00 */
[----:B0-----:R-:W-:-:S02]  /*c88b0*/  IMAD.MOV.U32 R14, RZ, RZ, R11 ;  /* 0x000000ffff0e7224 */ /* 0x001fc400078e000b */
[----:B------:R-:W-:-:S05]  /*c88c0*/  IMAD.MOV.U32 R15, RZ, RZ, R10 ;  /* 0x000000ffff0f7224 */ /* 0x000fca00078e000a */
[----:B------:R0:W-:Y:S02]  /*c88d0*/  STL.64 [R1+0x4d30], R14 ;  /* 0x004d300e01007387 */ /* 0x0001e40000100a00 */
[----:B0-----:R-:W-:Y:S02]  /*c88e0*/  IMAD.MOV.U32 R15, RZ, RZ, R8 ;  /* 0x000000ffff0f7224 */ /* 0x001fe400078e0008 */
[----:B------:R-:W-:Y:S01]  /*c88f0*/  IMAD.MOV.U32 R14, RZ, RZ, R9 ;  /* 0x000000ffff0e7224 */ /* 0x000fe200078e0009 */
[----:B--2---:R-:W-:-:S15]  /*c8900*/  HMMA.16816.F32.BF16 R4, R16, R26, R4 ;  /* 0x0000001a1004723c */ /* 0x004fde0000041804 */
[----:B------:R-:W-:-:S08]  /*c8910*/  NOP ;  /* 0x0000000000007918 */ /* 0x000fd00000000000 */
[----:B------:R0:W-:Y:S04]  /*c8920*/  STL.64 [R1+0x9b0], R4 ;  /* 0x0009b00401007387 */ /* 0x0001e80000100a00 */
[----:B------:R1:W-:Y:S04]  /*c8930*/  STL.64 [R1+0x9b8], R6 ;  /* 0x0009b80601007387 */ /* 0x0003e80000100a00 */
[----:B------:R-:W2:Y:S04]  /*c8940*/  LDL.LU R8, [R1+0x420] ;  /* 0x0004200001087983 */ /* 0x000ea80000300800 */
[----:B------:R-:W2:Y:S04]  /*c8950*/  LDL.LU R9, [R1+0x424] ;  /* 0x0004240001097983 */ /* 0x000ea80000300800 */
[----:B------:R-:W3:Y:S04]  /*c8960*/  LDL.LU R10, [R1+0x428] ;  /* 0x00042800010a7983 */ /* 0x000ee80000300800 */
[----:B------:R-:W3:Y:S04]  /*c8970*/  LDL.LU R11, [R1+0x42c] ;  /* 0x00042c00010b7983 */ /* 0x000ee80000300800 */
[----:B---3--:R-:W-:Y:S04]  /*c8980*/  STL.64 [R1+0x4da8], R10 ;  /* 0x004da80a01007387 */ /* 0x008fe80000100a00 */
[----:B--2---:R-:W-:Y:S04]  /*c8990*/  STL.64 [R1+0x4da0], R8 ;  /* 0x004da00801007387 */ /* 0x004fe80000100a00 */
[----:B0-----:R-:W2:Y:S04]  /*c89a0*/  LDL.LU R4, [R1+0x970] ;  /* 0x0009700001047983 */ /* 0x001ea80000300800 */
[----:B------:R-:W2:Y:S04]  /*c89b0*/  LDL.LU R5, [R1+0x974] ;  /* 0x0009740001057983 */ /* 0x000ea80000300800 */
[----:B-1----:R-:W3:Y:S04]  /*c89c0*/  LDL.LU R6, [R1+0x978] ;  /* 0x0009780001067983 */ /* 0x002ee80000300800 */
[----:B------:R-:W3:Y:S01]  /*c89d0*/  LDL.LU R7, [R1+0x97c] ;  /* 0x00097c0001077983 */ /* 0x000ee20000300800 */
[----:B------:R-:W-:-:S02]  /*c89e0*/  IMAD.MOV.U32 R26, RZ, RZ, R22 ;  /* 0x000000ffff1a7224 */ /* 0x000fc400078e0016 */
[----:B------:R-:W-:Y:S01]  /*c89f0*/  IMAD.MOV.U32 R27, RZ, RZ, R23 ;  /* 0x000000ffff1b7224 */ /* 0x000fe200078e0017 */
[----:B---3--:R0:W-:Y:S04]  /*c8a00*/  STL.64 [R1+0x4db8], R6 ;  /* 0x004db80601007387 */ /* 0x0081e80000100a00 */
[----:B--2---:R1:W-:Y:S04]  /*c8a10*/  STL.64 [R1+0x4db0], R4 ;  /* 0x004db00401007387 */ /* 0x0043e80000100a00 */
[----:B------:R-:W2:Y:S04]  /*c8a20*/  LDL.LU R22, [R1+0x4dd4] ;  /* 0x004dd40001167983 */ /* 0x000ea80000300800 */
[----:B------:R-:W2:Y:S04]  /*c8a30*/  LDL.LU R23, [R1+0x4dd0] ;  /* 0x004dd00001177983 */ /* 0x000ea80000300800 */
[----:B------:R-:W-:Y:S04]  /*c8a40*/  STL.64 [R1+0x4dc0], R26 ;  /* 0x004dc01a01007387 */ /* 0x000fe80000100a00 */
[----:B0-----:R-:W3:Y:S01]  /*c8a50*/  LDL R6, [R1+0x18] ;  /* 0x0000180001067983 */ /* 0x001ee20000100800 */
[----:B------:R-:W-:-:S05]  /*c8a60*/  IMAD.MOV.U32 R7, RZ, RZ, R29 ;  /* 0x000000ffff077224 */ /* 0x000fca00078e001d */
[----:B---3--:R0:W-:Y:S04]  /*c8a70*/  STL.64 [R1+0x4dc8], R6 ;  /* 0x004dc80601007387 */ /* 0x0081e80000100a00 */
[----:B-1----:R-:W2:Y:S04]  /*c8a80*/  LDL.LU R4, [R1+0x9a0] ;  /* 0x0009a00001047983 */ /* 0x002ea80000300800 */
[----:B------:R-:W2:Y:S04]  /*c8a90*/  LDL.LU R5, [R1+0x9a4] ;  /* 0x0009a40001057983 */ /* 0x000ea80000300800 */
[----:B0-----:R-:W2:Y:S04]  /*c8aa0*/  LDL.LU R6, [R1+0x9a8] ;  /* 0x0009a80001067983 */ /* 0x001ea80000300800 */
[----:B------:R-:W2:Y:S04]  /*c8ab0*/  LDL.LU R7, [R1+0x9ac] ;  /* 0x0009ac0001077983 */ /* 0x000ea80000300800 */
        /* <DEDUP_REMOVED lines=9> */
[----:B------:R-:W4:Y:S04]  /*c8b50*/  LDL.LU R12, [R1+0x2b0] ;  /* 0x0002b000010c7983 */ /* 0x000f280000300800 */
[----:B------:R-:W4:Y:S04]  /*c8b60*/  LDL.LU R13, [R1+0x2b4] ;  /* 0x0002b400010d7983 */ /* 0x000f280000300800 */
[----:B0-----:R-:W3:Y:S04]  /*c8b70*/  LDL.LU R14, [R1+0x2b8] ;  /* 0x0002b800010e7983 */ /* 0x001ee80000300800 */
[----:B------:R-:W3:Y:S01]  /*c8b80*/  LDL.LU R15, [R1+0x2bc] ;  /* 0x0002bc00010f7983 */ /* 0x000ee20000300800 */
[----:B--2---:R-:W-:Y:S03]  /*c8b90*/  HMMA.16816.F32.BF16 R4, R16, R22, R4 ;  /* 0x000000161004723c */ /* 0x004fe60000041804 */
[----:B---3--:R-:W-:Y:S04]  /*c8ba0*/  STL.64 [R1+0x4d58], R14 ;  /* 0x004d580e01007387 */ /* 0x008fe80000100a00 */
[----:B----4-:R-:W-:-:S15]  /*c8bb0*/  STL.64 [R1+0x4d50], R12 ;  /* 0x004d500c01007387 */ /* 0x010fde0000100a00 */
[----:B------:R-:W-:-:S01]  /*c8bc0*/  NOP ;  /* 0x0000000000007918 */ /* 0x000fc20000000000 */
[----:B------:R-:W-:Y:S04]  /*c8bd0*/  STL.64 [R1+0x9a0], R4 ;  /* 0x0009a00401007387 */ /* 0x000fe80000100a00 */
[----:B------:R0:W-:Y:S04]  /*c8be0*/  STL.64 [R1+0x9a8], R6 ;  /* 0x0009a80601007387 */ /* 0x0001e80000100a00 */
[----:B0-----:R-:W2:Y:S04]  /*c8bf0*/  LDL.LU.64 R6, [R1+0x4dc8] ;  /* 0x004dc80001067983 */ /* 0x001ea80000300a00 */
[----:B------:R0:W-:Y:S04]  /*c8c00*/  STL.64 [R1+0x4cc0], R22 ;  /* 0x004cc01601007387 */ /* 0x0001e80000100a00 */
        /* <DEDUP_REMOVED lines=32> */
[----:B0-----:R-:W4:Y:S04]  /*c8e10*/  LDL.LU.64 R26, [R1+0x4d98] ;  /* 0x004d9800011a7983 */ /* 0x001f280000300a00 */
[----:B------:R-:W2:Y:S01]  /*c8e20*/  LDL.LU.64 R24, [R1+0x4d90] ;  /* 0x004d900001187983 */ /* 0x000ea20000300a00 */
[----:B----4-:R-:W-:-:S15]  /*c8e30*/  HMMA.16816.F32.BF16 R4, R16, R26, R4 ;  /* 0x0000001a1004723c */ /* 0x010fde0000041804 */
[----:B------:R-:W-:-:S08]  /*c8e40*/  NOP ;  /* 0x0000000000007918 */ /* 0x000fd00000000000 */
[----:B------:R-:W-:Y:S04]  /*c8e50*/  STL.64 [R1+0x970], R4 ;  /* 0x0009700401007387 */ /* 0x000fe80000100a00 */
[----:B------:R0:W-:Y:S04]  /*c8e60*/  STL.64 [R1+0x978], R6 ;  /* 0x0009780601007387 */ /* 0x0001e80000100a00 */
[----:B0-----:R-:W3:Y:S04]  /*c8e70*/  LDL.LU.64 R6, [R1+0x4d88] ;  /* 0x004d880001067983 */ /* 0x001ee80000300a00 */
[----:B------:R-:W4:Y:S01]  /*c8e80*/  LDL.LU.64 R4, [R1+0x4d80] ;  /* 0x004d800001047983 */ /* 0x000f220000300a00 */
[----:B---3--:R-:W-:Y:S03]  /*c8e90*/  HMMA.16816.F32.BF16 R16, R16, R6, R8 ;  /* 0x000000061010723c */ /* 0x008fe60000041808 */
[----:B------:R-:W2:Y:S04]  /*c8ea0*/  LDL.LU.64 R10, [R1+0x4d78] ;  /* 0x004d7800010a7983 */ /* 0x000ea80000300a00 */
[----:B------:R-:W2:-:S15]  /*c8eb0*/  LDL.LU.64 R8, [R1+0x4d70] ;  /* 0x004d700001087983 */ /* 0x000e9e0000300a00 */
[----:B------:R-:W-:-:S01]  /*c8ec0*/  NOP ;  /* 0x0000000000007918 */ /* 0x000fc20000000000 */
        /* <DEDUP_REMOVED lines=19> */
[----:B------:R-:W-:Y:S04]  /*c9000*/  STL.64 [R1+0x4c80], R26 ;  /* 0x004c801a01007387 */ /* 0x000fe80000100a00 */
[----:B------:R1:W-:Y:S04]  /*c9010*/  STL [R1+0x4c78], R25 ;  /* 0x004c781901007387 */ /* 0x0003e80000100800 */
[----:B------:R-:W3:Y:S04]  /*c9020*/  LDL.LU R24, [R1+0x790] ;  /* 0x0007900001187983 */ /* 0x000ee80000300800 */
[----:B-1----:R-:W3:Y:S04]  /*c9030*/  LDL.LU R25, [R1+0x794] ;  /* 0x0007940001197983 */ /* 0x002ee80000300800 */
[----:B------:R-:W3:Y:S04]  /*c9040*/  LDL.LU R26, [R1+0x798] ;  /* 0x00079800011a7983 */ /* 0x000ee80000300800 */
[----:B------:R-:W3:Y:S04]  /*c9050*/  LDL.LU R27, [R1+0x79c] ;  /* 0x00079c00011b7983 */ /* 0x000ee80000300800 */
[----:B0-----:R-:W-:Y:S04]  /*c9060*/  STL.64 [R1+0x4b28], R18 ;  /* 0x004b281201007387 */ /* 0x001fe80000100a00 */
[----:B------:R0:W-:Y:S04]  /*c9070*/  STL.64 [R1+0x4b20], R16 ;  /* 0x004b201001007387 */ /* 0x0001e80000100a00 */
[----:B0-----:R-:W3:Y:S04]  /*c9080*/  LDL.LU R16, [R1+0x7a0] ;  /* 0x0007a00001107983 */ /* 0x001ee80000300800 */
[----:B------:R-:W3:Y:S04]  /*c9090*/  LDL.LU R17, [R1+0x7a4] ;  /* 0x0007a40001117983 */ /* 0x000ee80000300800 */
        /* <DEDUP_REMOVED lines=8> */
[----:B0-----:R-:W2:Y:S01]  /*c9120*/  LDL.LU.64 R14, [R1+0x4d30] ;  /* 0x004d3000010e7983 */ /* 0x001ea20000300a00 */
[----:B----4-:R-:W-:Y:S02]  /*c9130*/  IMAD.MOV.U32 R6, RZ, RZ, R5 ;  /* 0x000000ffff067224 */ /* 0x010fe400078e0005 */
[----:B------:R-:W-:-:S07]  /*c9140*/  IMAD.MOV.U32 R7, RZ, RZ, R4 ;  /* 0x000000ffff077224 */ /* 0x000fce00078e0004 */
[C---:B---3--:R-:W-:Y:S06]  /*c9150*/  HMMA.16816.F32.BF16 R16, R8.reuse, R6, R16 ;  /* 0x000000060810723c */ /* 0x048fec0000041810 */
[----:B--2---:R-:W-:Y:S01]  /*c9160*/  HMMA.16816.F32.BF16 R12, R8, R14, R20 ;  /* 0x0000000e080c723c */ /* 0x004fe20000041814 */
[----:B------:R-:W2:-:S15]  /*c9170*/  LDL.LU.64 R22, [R1+0x4d28] ;  /* 0x004d280001167983 */ /* 0x000e9e0000300a00 */
[----:B------:R-:W-:-:S07]  /*c9180*/  NOP ;  /* 0x0000000000007918 */ /* 0x000fce0000000000 */
[----:B------:R-:W-:Y:S04]  /*c9190*/  STL.64 [R1+0x1750], R12 ;  /* 0x0017500c01007387 */ /* 0x000fe80000100a00 */
[----:B------:R0:W-:Y:S04]  /*c91a0*/  STL.64 [R1+0x1758], R14 ;  /* 0x0017580e01007387 */ /* 0x0001e80000100a00 */
[----:B0-----:R-:W3:Y:S04]  /*c91b0*/  LDL.LU.64 R14, [R1+0x4d20] ;  /* 0x004d2000010e7983 */ /* 0x001ee80000300a00 */
[----:B------:R-:W4:Y:S04]  /*c91c0*/  LDL.LU.64 R12, [R1+0x4d18] ;  /* 0x004d1800010c7983 */ /* 0x000f280000300a00 */
[----:B------:R-:W3:Y:S01]  /*c91d0*/  LDL.64 R6, [R1+0x18] ;  /* 0x0000180001067983 */ /* 0x000ee20000100a00 */
[----:B--2---:R-:W-:Y:S01]  /*c91e0*/  MOV R29, R22 ;  /* 0x00000016001d7202 */ /* 0x004fe20000000f00 */
[----:B------:R-:W-:-:S02]  /*c91f0*/  IMAD.MOV.U32 R28, RZ, RZ, R23 ;  /* 0x000000ffff1c7224 */ /* 0x000fc400078e0017 */
[----:B---3--:R0:W-:Y:S02]  /*c9200*/  STL.64 [R1+0x4ca8], R6 ;  /* 0x004ca80601007387 */ /* 0x0081e40000100a00 */
[----:B0-----:R-:W-:Y:S02]  /*c9210*/  HMMA.16816.F32.BF16 R4, R8, R22, R24 ;  /* 0x000000160804723c */ /* 0x001fe40000041818 */
[----:B------:R-:W-:Y:S04]  /*c9220*/  STL.64 [R1+0x1640], R16 ;  /* 0x0016401001007387 */ /* 0x000fe80000100a00 */
[----:B------:R-:W-:-:S15]  /*c9230*/  STL.64 [R1+0x1648], R18 ;  /* 0x0016481201007387 */ /* 0x000fde0000100a00 */
[----:B------:R-:W-:-:S02]  /*c9240*/  NOP ;  /* 0x0000000000007918 */ /* 0x000fc40000000000 */
        /* <DEDUP_REMOVED lines=15> */
[----:B----4-:R-:W-:Y:S01]  /*c9340*/  STL.64 [R1+0x4cc8], R20 ;  /* 0x004cc81401007387 */ /* 0x010fe20000100a00 */
[----:B0-----:R-:W-:-:S02]  /*c9350*/  IMAD.MOV.U32 R22, RZ, RZ, R15 ;  /* 0x000000ffff167224 */ /* 0x001fc400078e000f */
[----:B------:R-:W-:Y:S01]  /*c9360*/  IMAD.MOV.U32 R23, RZ, RZ, R13 ;  /* 0x000000ffff177224 */ /* 0x000fe200078e000d */
[----:B------:R-:W2:Y:S04]  /*c9370*/  LDL.LU R15, [R1+0x4d10] ;  /* 0x004d1000010f7983 */ /* 0x000ea80000300800 */
[----:B------:R0:W-:Y:S02]  /*c9380*/  STL.64 [R1+0x4ce0], R22 ;  /* 0x004ce01601007387 */ /* 0x0001e40000100a00 */
[----:B0-----:R-:W-:Y:S02]  /*c9390*/  IMAD.MOV.U32 R22, RZ, RZ, R12 ;  /* 0x000000ffff167224 */ /* 0x001fe400078e000c */
[----:B------:R-:W-:-:S05]  /*c93a0*/  IMAD.MOV.U32 R23, RZ, RZ, R3 ;  /* 0x000000ffff177224 */ /* 0x000fca00078e0003 */
[----:B------:R-:W-:Y:S04]  /*c93b0*/  STL.64 [R1+0x4cf8], R22 ;  /* 0x004cf81601007387 */ /* 0x000fe80000100a00 */
[----:B---3--:R0:W-:Y:S04]  /*c93c0*/  STL.64 [R1+0x4cb8], R6 ;  /* 0x004cb80601007387 */ /* 0x0081e80000100a00 */
[----:B------:R1:W-:Y:S04]  /*c93d0*/  STL.64 [R1+0x4cb0], R4 ;  /* 0x004cb00401007387 */ /* 0x0003e80000100a00 */
[----:B0-----:R-:W3:Y:S04]  /*c93e0*/  LDL.64 R6, [R1+0x38] ;  /* 0x0000380001067983 */ /* 0x001ee80000100a00 */
[----:B---3--:R0:W-:Y:S04]  /*c93f0*/  STL.64 [R1+0x4cd8], R6 ;  /* 0x004cd80601007387 */ /* 0x0081e80000100a00 */
[----:B-1----:R-:W3:Y:S04]  /*c9400*/  LDL.LU R4, [R1+0x750] ;  /* 0x0007500001047983 */ /* 0x002ee80000300800 */
[----:B------:R-:W3:Y:S04]  /*c9410*/  LDL.LU R5, [R1+0x754] ;  /* 0x0007540001057983 */ /* 0x000ee80000300800 */
[----:B0-----:R-:W4:Y:S04]  /*c9420*/  LDL.LU R6, [R1+0x758] ;  /* 0x0007580001067983 */ /* 0x001f280000300800 */
        /* <DEDUP_REMOVED lines=16> */
[----:B0-----:R-:W3:Y:S01]  /*c9530*/  LDL.64 R26, [R1+0x8] ;  /* 0x00000800011a7983 */ /* 0x001ee20000100a00 */
[----:B------:R-:W-:-:S02]  /*c9540*/  IMAD.MOV.U32 R18, RZ, RZ, R14 ;  /* 0x000000ffff127224 */ /* 0x000fc400078e000e */
[----:B------:R-:W-:Y:S01]  /*c9550*/  IMAD.MOV.U32 R17, RZ, RZ, R15 ;  /* 0x000000ffff117224 */ /* 0x000fe200078e000f */
[----:B---3--:R0:W-:Y:S04]  /*c9560*/  STL.64 [R1+0x4ca0], R26 ;  /* 0x004ca01a01007387 */ /* 0x0081e80000100a00 */
[----:B------:R-:W3:Y:S04]  /*c9570*/  LDL.LU R24, [R1+0x720] ;  /* 0x0007200001187983 */ /* 0x000ee80000300800 */
[----:B------:R-:W3:Y:S04]  /*c9580*/  LDL.LU R25, [R1+0x724] ;  /* 0x0007240001197983 */ /* 0x000ee80000300800 */
[----:B0-----:R-:W3:Y:S04]  /*c9590*/  LDL.LU R26, [R1+0x728] ;  /* 0x00072800011a7983 */ /* 0x001ee80000300800 */
[----:B------:R-:W3:Y:S04]  /*c95a0*/  LDL.LU R27, [R1+0x72c] ;  /* 0x00072c00011b7983 */ /* 0x000ee80000300800 */
[----:B------:R-:W4:Y:S04]  /*c95b0*/  LDL.LU R12, [R1+0x2a0] ;  /* 0x0002a000010c7983 */ /* 0x000f280000300800 */
[----:B------:R-:W4:Y:S04]  /*c95c0*/  LDL.LU R13, [R1+0x2a4] ;  /* 0x0002a400010d7983 */ /* 0x000f280000300800 */
[----:B------:R-:W3:Y:S04]  /*c95d0*/  LDL.LU R14, [R1+0x2a8] ;  /* 0x0002a800010e7983 */ /* 0x000ee80000300800 */
[----:B------:R-:W3:Y:S01]  /*c95e0*/  LDL.LU R15, [R1+0x2ac] ;  /* 0x0002ac00010f7983 */ /* 0x000ee20000300800 */
[----:B------:R-:W-:-:S02]  /*c95f0*/  IMAD.MOV.U32 R22, RZ, RZ, R2 ;  /* 0x000000ffff167224 */ /* 0x000fc400078e0002 */
        /* <DEDUP_REMOVED lines=37> */
[----:B------:R1:W-:Y:S01]  /*c9850*/  STL.64 [R1+0x748], R22 ;  /* 0x0007481601007387 */ /* 0x0003e20000100a00 */
[----:B0-----:R-:W-:-:S03]  /*c9860*/  IMAD.MOV.U32 R20, RZ, RZ, R6 ;  /* 0x000000ffff147224 */ /* 0x001fc600078e0006 */
[----:B-1----:R-:W3:Y:S04]  /*c9870*/  LDL.LU.64 R22, [R1+0x4cc0] ;  /* 0x004cc00001167983 */ /* 0x002ee80000300a00 */
[----:B------:R-:W3:Y:S04]  /*c9880*/  LDL.LU.64 R6, [R1+0x4cb8] ;  /* 0x004cb80001067983 */ /* 0x000ee80000300a00 */
[----:B------:R-:W3:Y:S02]  /*c9890*/  LDL.LU.64 R4, [R1+0x4cb0] ;  /* 0x004cb00001047983 */ /* 0x000ee40000300a00 */
[----:B---3--:R-:W-:-:S15]  /*c98a0*/  HMMA.16816.F32.BF16 R4, R8, R22, R4 ;  /* 0x000000160804723c */ /* 0x008fde0000041804 */
[----:B------:R-:W-:-:S08]  /*c98b0*/  NOP ;  /* 0x0000000000007918 */ /* 0x000fd00000000000 */
[----:B------:R-:W-:Y:S04]  /*c98c0*/  STL.64 [R1+0x730], R4 ;  /* 0x0007300401007387 */ /* 0x000fe80000100a00 */
[----:B------:R0:W-:Y:S04]  /*c98d0*/  STL.64 [R1+0x738], R6 ;  /* 0x0007380601007387 */ /* 0x0001e80000100a00 */
[----:B0-----:R-:W3:Y:S04]  /*c98e0*/  LDL.LU.64 R6, [R1+0x4ca8] ;  /* 0x004ca80001067983 */ /* 0x001ee80000300a00 */
[----:B------:R-:W-:Y:S01]  /*c98f0*/  STL.64 [R1+0x4b90], R22 ;  /* 0x004b901601007387 */ /* 0x000fe20000100a00 */
[----:B---3--:R-:W-:Y:S06]  /*c9900*/  HMMA.16816.F32.BF16 R24, R8, R6, R24 ;  /* 0x000000060818723c */ /* 0x008fec0000041818 */
[----:B------:R-:W-:-:S02]  /*c9910*/  IMAD.MOV.U32 R16, RZ, RZ, R6 ;  /* 0x000000ffff107224 */ /* 0x000fc400078e0006 */
[----:B------:R-:W-:-:S15]  /*c9920*/  IMAD.MOV.U32 R5, RZ, RZ, R7 ;  /* 0x000000ffff057224 */ /* 0x000fde00078e0007 */
[----:B------:R-:W-:Y:S04]  /*c9930*/  STL.64 [R1+0x720], R24 ;  /* 0x0007201801007387 */ /* 0x000fe80000100a00 */
[----:B------:R0:W-:Y:S04]  /*c9940*/  STL.64 [R1+0x728], R26 ;  /* 0x0007281a01007387 */ /* 0x0001e80000100a00 */
[----:B0-----:R-:W2:Y:S04]  /*c9950*/  LDL.LU.64 R26, [R1+0x4ca0] ;  /* 0x004ca000011a7983 */ /* 0x001ea80000300a00 */
[----:B------:R-:W3:Y:S04]  /*c9960*/  LDL.LU.64 R6, [R1+0x4c98] ;  /* 0x004c980001067983 */ /* 0x000ee80000300a00 */
[----:B------:R-:W-:Y:S04]  /*c9970*/  STL.64 [R1+0x4c30], R18 ;  /* 0x004c301201007387 */ /* 0x000fe80000100a00 */
[----:B------:R0:W-:Y:S04]  /*c9980*/  STL.64 [R1+0x4c28], R16 ;  /* 0x004c281001007387 */ /* 0x0001e80000100a00 */
[----:B0-----:R-:W4:Y:S04]  /*c9990*/  LDL.LU R16, [R1+0x550] ;  /* 0x0005500001107983 */ /* 0x001f280000300800 */
[----:B------:R-:W4:Y:S04]  /*c99a0*/  LDL.LU R17, [R1+0x554] ;  /* 0x0005540001117983 */ /* 0x000f280000300800 */
[----:B------:R-:W3:Y:S04]  /*c99b0*/  LDL.LU R18, [R1+0x558] ;  /* 0x0005580001127983 */ /* 0x000ee80000300800 */
[----:B------:R-:W3:Y:S01]  /*c99c0*/  LDL.LU R19, [R1+0x55c] ;  /* 0x00055c0001137983 */ /* 0x000ee20000300800 */
[----:B--2---:R-:W-:Y:S06]  /*c99d0*/  HMMA.16816.F32.BF16 R12, R8, R26, R12 ;  /* 0x0000001a080c723c */ /* 0x004fec000004180c */
[----:B------:R-:W-:-:S02]  /*c99e0*/  IMAD.MOV.U32 R22, RZ, RZ, R26 ;  /* 0x000000ffff167224 */ /* 0x000fc400078e001a */
[----:B------:R-:W-:Y:S01]  /*c99f0*/  IMAD.MOV.U32 R21, RZ, RZ, R27 ;  /* 0x000000ffff157224 */ /* 0x000fe200078e001b */
[----:B---3--:R0:W-:Y:S04]  /*c9a00*/  STL.64 [R1+0x4c40], R18 ;  /* 0x004c401201007387 */ /* 0x0081e80000100a00 */
[----:B----4-:R-:W-:Y:S04]  /*c9a10*/  STL.64 [R1+0x4c38], R16 ;  /* 0x004c381001007387 */ /* 0x010fe80000100a00 */
[----:B0-----:R-:W2:Y:S06]  /*c9a20*/  LDL.64 R18, [R1+0xd8] ;  /* 0x0000d80001127983 */ /* 0x001eac0000100a00 */
[----:B------:R-:W-:Y:S04]  /*c9a30*/  STL.64 [R1+0x5a0], R12 ;  /* 0x0005a00c01007387 */ /* 0x000fe80000100a00 */
[----:B------:R0:W-:Y:S04]  /*c9a40*/  STL.64 [R1+0x5a8], R14 ;  /* 0x0005a80e01007387 */ /* 0x0001e80000100a00 */
[----:B0-----:R-:W3:Y:S04]  /*c9a50*/  LDL.LU.64 R14, [R1+0x4c90] ;  /* 0x004c9000010e7983 */ /* 0x001ee80000300a00 */
[----:B------:R-:W3:Y:S04]  /*c9a60*/  LDL.LU.64 R12, [R1+0x4c88] ;  /* 0x004c8800010c7983 */ /* 0x000ee80000300a00 */
[----:B------:R-:W3:Y:S04]  /*c9a70*/  LDL.LU.64 R26, [R1+0x4c80] ;  /* 0x004c8000011a7983 */ /* 0x000ee80000300a00 */
[----:B------:R-:W4:Y:S04]  /*c9a80*/  LDL.LU R25, [R1+0x4c78] ;  /* 0x004c780001197983 */ /* 0x000f280000300800 */
[----:B------:R-:W-:Y:S04]  /*c9a90*/  STL [R1+0x4c50], R22 ;  /* 0x004c501601007387 */ /* 0x000fe80000100800 */
        /* <DEDUP_REMOVED lines=10> */
[----:B------:R-:W3:Y:S02]  /*c9b40*/  LDL.LU.64 R12, [R1+0x4c68] ;  /* 0x004c6800010c7983 */ /* 0x000ee40000300a00 */
[----:B---3--:R-:W-:Y:S02]  /*c9b50*/  HMMA.16816.F32.BF16 R8, R8, R6, R12 ;  /* 0x000000060808723c */ /* 0x008fe4000004180c */
[----:B------:R-:W4:Y:S04]  /*c9b60*/  LDL.LU.64 R14, [R1+0x4c60] ;  /* 0x004c6000010e7983 */ /* 0x000f280000300a00 */
[----:B------:R-:W4:Y:S01]  /*c9b70*/  LDL.LU.64 R12, [R1+0x4c58] ;  /* 0x004c5800010c7983 */ /* 0x000f220000300a00 */
[----:B--2---:R-:W-:Y:S01]  /*c9b80*/  IMAD.MOV.U32 R4, RZ, RZ, R18 ;  /* 0x000000ffff047224 */ /* 0x004fe200078e0012 */
[----:B------:R-:W-:-:S15]  /*c9b90*/  MOV R3, R19 ;  /* 0x0000001300037202 */ /* 0x000fde0000000f00 */
[----:B------:R-:W-:Y:S04]  /*c9ba0*/  STL.64 [R1+0x2a0], R8 ;  /* 0x0002a00801007387 */ /* 0x000fe80000100a00 */
[----:B------:R0:W-:Y:S04]  /*c9bb0*/  STL.64 [R1+0x2a8], R10 ;  /* 0x0002a80a01007387 */ /* 0x0001e80000100a00 */
[----:B0-----:R-:W2:Y:S04]  /*c9bc0*/  LDL.64 R10, [R1+0xc8] ;  /* 0x0000c800010a7983 */ /* 0x001ea80000100a00 */
[----:B------:R-:W-:Y:S04]  /*c9bd0*/  STL [R1+0x4b34], R6 ;  /* 0x004b340601007387 */ /* 0x000fe80000100800 */
[----:B------:R-:W-:Y:S01]  /*c9be0*/  STL [R1+0x4b30], R7 ;  /* 0x004b300701007387 */ /* 0x000fe20000100800 */
[----:B----4-:R-:W-:-:S15]  /*c9bf0*/  HMMA.16816.F32.BF16 R20, R12, R18, R20 ;  /* 0x000000120c14723c */ /* 0x010fde0000041814 */
[----:B------:R-:W-:-:S08]  /*c9c00*/  NOP ;  /* 0x0000000000007918 */ /* 0x000fd00000000000 */
[----:B------:R-:W-:Y:S04]  /*c9c10*/  STL.64 [R1+0x1ac0], R20 ;  /* 0x001ac01401007387 */ /* 0x000fe80000100a00 */
[----:B------:R0:W-:Y:S04]  /*c9c20*/  STL.64 [R1+0x1ac8], R22 ;  /* 0x001ac81601007387 */ /* 0x0001e80000100a00 */
[----:B0-----:R-:W3:Y:S04]  /*c9c30*/  LDL.LU R22, [R1+0x4c50] ;  /* 0x004c500001167983 */ /* 0x001ee80000300800 */
[----:B------:R-:W4:Y:S04]  /*c9c40*/  LDL.LU.64 R20, [R1+0x4c48] ;  /* 0x004c480001147983 */ /* 0x000f280000300a00 */
[----:B------:R-:W3:Y:S04]  /*c9c50*/  LDL.LU.64 R18, [R1+0x4c40] ;  /* 0x004c400001127983 */ /* 0x000ee80000300a00 */
[----:B------:R-:W3:Y:S01]  /*c9c60*/  LDL.LU.64 R16, [R1+0x4c38] ;  /* 0x004c380001107983 */ /* 0x000ee20000300a00 */
[----:B--2---:R-:W-:-:S02]  /*c9c70*/  IMAD.MOV.U32 R2, RZ, RZ, R10 ;  /* 0x000000ffff027224 */ /* 0x004fc400078e000a */
[----:B------:R-:W-:Y:S01]  /*c9c80*/  IMAD.MOV.U32 R0, RZ, RZ, R11 ;  /* 0x000000ffff007224 */ /* 0x000fe200078e000b */
[----:B---3--:R-:W-:Y:S01]  /*c9c90*/  HMMA.16816.F32.BF16 R16, R12, R10, R16 ;  /* 0x0000000a0c10723c */ /* 0x008fe20000041810 */
[----:B------:R-:W0:-:S15]  /*c9ca0*/  LDSM.16.MT88.4 R8, [R25+UR4+0xe100] ;  /* 0x00e100041908783b */ /* 0x000e1e0008004200 */
[----:B------:R-:W-:-:S07]  /*c9cb0*/  NOP ;  /* 0x0000000000007918 */ /* 0x000fce0000000000 */
[----:B------:R-:W-:Y:S04]  /*c9cc0*/  STL.64 [R1+0x19c0], R16 ;  /* 0x0019c01001007387 */ /* 0x000fe80000100a00 */
[----:B------:R1:W-:Y:S04]  /*c9cd0*/  STL.64 [R1+0x19c8], R18 ;  /* 0x0019c81201007387 */ /* 0x0003e80000100a00 */
[----:B-1----:R-:W2:Y:S04]  /*c9ce0*/  LDL.LU.64 R18, [R1+0x4c30] ;  /* 0x004c300001127983 */ /* 0x002ea80000300a00 */
[----:B------:R-:W3:Y:S04]  /*c9cf0*/  LDL.LU.64 R16, [R1+0x4c28] ;  /* 0x004c280001107983 */ /* 0x000ee80000300a00 */
[----:B------:R1:W-:Y:S04]  /*c9d00*/  STL.64 [R1+0x4c08], R26 ;  /* 0x004c081a01007387 */ /* 0x0003e80000100a00 */
[----:B------:R-:W-:Y:S04]  /*c9d10*/  STL [R1+0x4c00], R25 ;  /* 0x004c001901007387 */ /* 0x000fe80000100800 */
[----:B-1----:R-:W2:Y:S04]  /*c9d20*/  LDL.64 R26, [R1+0xb8] ;  /* 0x0000b800011a7983 */ /* 0x002ea80000100a00 */
[----:B0-----:R0:W-:Y:S04]  /*c9d30*/  STL.64 [R1+0x49f8], R10 ;  /* 0x0049f80a01007387 */ /* 0x0011e80000100a00 */
[----:B------:R-:W-:Y:S01]  /*c9d40*/  STL.64 [R1+0x49f0], R8 ;  /* 0x0049f00801007387 */ /* 0x000fe20000100a00 */
[----:B0-----:R-:W-:-:S02]  /*c9d50*/  IMAD.MOV.U32 R10, RZ, RZ, R22 ;  /* 0x000000ffff0a7224 */ /* 0x001fc400078e0016 */
[----:B----4-:R-:W-:-:S05]  /*c9d60*/  IMAD.MOV.U32 R11, RZ, RZ, R21 ;  /* 0x000000ffff0b7224 */ /* 0x010fca00078e0015 */
[----:B------:R0:W-:Y:S02]  /*c9d70*/  STL.64 [R1+0x4b48], R10 ;  /* 0x004b480a01007387 */ /* 0x0001e40000100a00 */
[----:B0-----:R-:W-:Y:S02]  /*c9d80*/  IMAD.MOV.U32 R11, RZ, RZ, R5 ;  /* 0x000000ffff0b7224 */ /* 0x001fe400078e0005 */
[----:B---3--:R-:W-:-:S05]  /*c9d90*/  IMAD.MOV.U32 R10, RZ, RZ, R16 ;  /* 0x000000ffff0a7224 */ /* 0x008fca00078e0010 */
[----:B------:R0:W-:Y:S04]  /*c9da0*/  STL.64 [R1+0x4b60], R10 ;  /* 0x004b600a01007387 */ /* 0x0001e80000100a00 */
[----:B------:R-:W3:Y:S04]  /*c9db0*/  LDL.LU R8, [R1+0xff0] ;  /* 0x000ff00001087983 */ /* 0x000ee80000300800 */
[----:B------:R-:W3:Y:S04]  /*c9dc0*/  LDL.LU R9, [R1+0xff4] ;  /* 0x000ff40001097983 */ /* 0x000ee80000300800 */
[----:B0-----:R-:W3:Y:S04]  /*c9dd0*/  LDL.LU R10, [R1+0xff8] ;  /* 0x000ff800010a7983 */ /* 0x001ee80000300800 */
[----:B------:R-:W3:Y:S01]  /*c9de0*/  LDL.LU R11, [R1+0xffc] ;  /* 0x000ffc00010b7983 */ /* 0x000ee20000300800 */
[----:B--2---:R-:W-:-:S02]  /*c9df0*/  IMAD.MOV.U32 R16, RZ, RZ, R26 ;  /* 0x000000ffff107224 */ /* 0x004fc400078e001a */
[----:B------:R-:W-:Y:S01]  /*c9e00*/  IMAD.MOV.U32 R5, RZ, RZ, R27 ;  /* 0x000000ffff057224 */ /* 0x000fe200078e001b */
[----:B---3--:R-:W-:-:S15]  /*c9e10*/  HMMA.16816.F32.BF16 R8, R12, R26, R8 ;  /* 0x0000001a0c08723c */ /* 0x008fde0000041808 */
[----:B------:R-:W-:-:S08]  /*c9e20*/  NOP ;  /* 0x0000000000007918 */ /* 0x000fd00000000000 */
[----:B------:R0:W-:Y:S04]  /*c9e30*/  STL.64 [R1+0x18c0], R8 ;  /* 0x0018c00801007387 */ /* 0x0001e80000100a00 */
[----:B------:R1:W-:Y:S04]  /*c9e40*/  STL.64 [R1+0x18c8], R10 ;  /* 0x0018c80a01007387 */ /* 0x0003e80000100a00 */
[----:B------:R-:W-:Y:S04]  /*c9e50*/  STL [R1+0x4c20], R16 ;  /* 0x004c201001007387 */ /* 0x000fe80000100800 */
[----:B------:R-:W-:Y:S04]  /*c9e60*/  STL.64 [R1+0x4ba8], R4 ;  /* 0x004ba80401007387 */ /* 0x000fe80000100a00 */
[----:B0-----:R-:W2:Y:S04]  /*c9e70*/  LDL.LU R8, [R1+0xf60] ;  /* 0x000f600001087983 */ /* 0x001ea80000300800 */
[----:B------:R-:W2:Y:S04]  /*c9e80*/  LDL.LU R9, [R1+0xf64] ;  /* 0x000f640001097983 */ /* 0x000ea80000300800 */
[----:B-1----:R-:W3:Y:S04]  /*c9e90*/  LDL.LU R10, [R1+0xf68] ;  /* 0x000f6800010a7983 */ /* 0x002ee80000300800 */
[----:B------:R-:W3:Y:S04]  /*c9ea0*/  LDL.LU R11, [R1+0xf6c] ;  /* 0x000f6c00010b7983 */ /* 0x000ee80000300800 */
[----:B---3--:R0:W-:Y:S04]  /*c9eb0*/  STL.64 [R1+0x4b70], R10 ;  /* 0x004b700a01007387 */ /* 0x0081e80000100a00 */
[----:B--2---:R-:W-:Y:S01]  /*c9ec0*/  STL.64 [R1+0x4b68], R8 ;  /* 0x004b680801007387 */ /* 0x004fe20000100a00 */
        /* <DEDUP_REMOVED lines=13> */
[----:B------:R-:W2:Y:S04]  /*c9fa0*/  LDL.LU R24, [R1+0xfd0] ;  /* 0x000fd00001187983 */ /* 0x000ea80000300800 */
[----:B------:R-:W2:Y:S04]  /*c9fb0*/  LDL.LU R25, [R1+0xfd4] ;  /* 0x000fd40001197983 */ /* 0x000ea80000300800 */
[----:B------:R-:W4:Y:S04]  /*c9fc0*/  LDL.LU R26, [R1+0xfd8] ;  /* 0x000fd800011a7983 */ /* 0x000f280000300800 */
[----:B------:R-:W4:Y:S04]  /*c9fd0*/  LDL.LU R27, [R1+0xfdc] ;  /* 0x000fdc00011b7983 */ /* 0x000f280000300800 */
[----:B------:R-:W3:Y:S01]  /*c9fe0*/  LDL.LU R16, [R1+0xfe0] ;  /* 0x000fe00001107983 */ /* 0x000ee20000300800 */
[----:B------:R-:W-:-:S02]  /*c9ff0*/  IMAD.MOV.U32 R11, RZ, RZ, R19 ;  /* 0x000000ffff0b7224 */ /* 0x000fc400078e0013 */
[----:B0-----:R-:W-:Y:S02]  /*ca000*/  IMAD.MOV.U32 R7, RZ, RZ, R17 ;  /* 0x000000ffff077224 */ /* 0x001fe400078e0011 */
[----:B------:R-:W-:Y:S01]  /*ca010*/  IMAD.MOV.U32 R6, RZ, RZ, R18 ;  /* 0x000000ffff067224 */ /* 0x000fe200078e0012 */
[----:B------:R-:W3:Y:S04]  /*ca020*/  LDL.LU R17, [R1+0xfe4] ;  /* 0x000fe40001117983 */ /* 0x000ee80000300800 */
[----:B------:R-:W3:Y:S04]  /*ca030*/  LDL.LU R18, [R1+0xfe8] ;  /* 0x000fe80001127983 */ /* 0x000ee80000300800 */
[----:B------:R-:W3:Y:S04]  /*ca040*/  LDL.LU R19, [R1+0xfec] ;  /* 0x000fec0001137983 */ /* 0x000ee80000300800 */
[----:B----4-:R0:W-:Y:S04]  /*ca050*/  STL.64 [R1+0x4c18], R26 ;  /* 0x004c181a01007387 */ /* 0x0101e80000100a00 */
[----:B--2---:R-:W-:Y:S04]  /*ca060*/  STL.64 [R1+0x4c10], R24 ;  /* 0x004c101801007387 */ /* 0x004fe80000100a00 */
[----:B0-----:R-:W2:Y:S04]  /*ca070*/  LDL.64 R26, [R1+0xa8] ;  /* 0x0000a800011a7983 */ /* 0x001ea80000100a00 */
[----:B------:R-:W-:Y:S04]  /*ca080*/  STL.64 [R1+0x4be0], R6 ;  /* 0x004be00601007387 */ /* 0x000fe80000100a00 */
[----:B---3--:R0:W-:Y:S04]  /*ca090*/  STL.64 [R1+0x4ba0], R22 ;  /* 0x004ba01601007387 */ /* 0x0081e80000100a00 */
[----:B------:R1:W-:Y:S04]  /*ca0a0*/  STL.64 [R1+0x4b98], R20 ;  /* 0x004b981401007387 */ /* 0x0003e80000100a00 */
[----:B0-----:R-:W3:Y:S01]  /*ca0b0*/  LDL.64 R22, [R1+0x58] ;  /* 0x0000580001167983 */ /* 0x001ee20000100a00 */
[----:B------:R-:W-:-:S02]  /*ca0c0*/  IMAD.MOV.U32 R6, RZ, RZ, R29 ;  /* 0x000000ffff067224 */ /* 0x000fc400078e001d */
[----:B------:R-:W-:Y:S01]  /*ca0d0*/  IMAD.MOV.U32 R7, RZ, RZ, R28 ;  /* 0x000000ffff077224 */ /* 0x000fe200078e001c */
[----:B---3--:R0:W-:Y:S04]  /*ca0e0*/  STL.64 [R1+0x4bc0], R22 ;  /* 0x004bc01601007387 */ /* 0x0081e80000100a00 */
[----:B-1----:R-:W3:Y:S04]  /*ca0f0*/  LDL.LU R20, [R1+0xfa0] ;  /* 0x000fa00001147983 */ /* 0x002ee80000300800 */
[----:B------:R-:W3:Y:S04]  /*ca100*/  LDL.LU R21, [R1+0xfa4] ;  /* 0x000fa40001157983 */ /* 0x000ee80000300800 */
[----:B0-----:R-:W4:Y:S04]  /*ca110*/  LDL.LU R22, [R1+0xfa8] ;  /* 0x000fa80001167983 */ /* 0x001f280000300800 */
[----:B------:R-:W4:Y:S04]  /*ca120*/  LDL.LU R23, [R1+0xfac] ;  /* 0x000fac0001177983 */ /* 0x000f280000300800 */
[----:B------:R0:W-:Y:S04]  /*ca130*/  STL.64 [R1+0x4bf8], R6 ;  /* 0x004bf80601007387 */ /* 0x0001e80000100a00 */
[----:B0-----:R-:W2:Y:S04]  /*ca140*/  LDL.64 R6, [R1+0x98] ;  /* 0x0000980001067983 */ /* 0x001ea80000100a00 */
        /* <DEDUP_REMOVED lines=15> */
[----:B------:R0:W-:Y:S04]  /*ca240*/  STL.64 [R1+0x17c0], R16 ;  /* 0x0017c01001007387 */ /* 0x0001e80000100a00 */
[----:B------:R1:W-:Y:S04]  /*ca250*/  STL.64 [R1+0x17c8], R18 ;  /* 0x0017c81201007387 */ /* 0x0003e80000100a00 */
[----:B0-----:R-:W4:Y:S01]  /*ca260*/  LDL.LU R16, [R1+0x4c20] ;  /* 0x004c200001107983 */ /* 0x001f220000300800 */
[----:B-1----:R-:W-:-:S02]  /*ca270*/  IMAD.MOV.U32 R18, RZ, RZ, R26 ;  /* 0x000000ffff127224 */ /* 0x002fc400078e001a */
[----:B------:R-:W-:Y:S02]  /*ca280*/  IMAD.MOV.U32 R17, RZ, RZ, R27 ;  /* 0x000000ffff117224 */ /* 0x000fe400078e001b */
[----:B------:R-:W2:Y:S04]  /*ca290*/  LDL.LU.64 R26, [R1+0x4c18] ;  /* 0x004c1800011a7983 */ /* 0x000ea80000300a00 */
[----:B------:R-:W2:Y:S01]  /*ca2a0*/  LDL.LU.64 R24, [R1+0x4c10] ;  /* 0x004c100001187983 */ /* 0x000ea20000300a00 */
[----:B------:R-:W-:Y:S01]  /*ca2b0*/  IMAD.MOV.U32 R19, RZ, RZ, R7 ;  /* 0x000000ffff137224 */ /* 0x000fe200078e0007 */
[----:B--2---:R-:W-:-:S15]  /*ca2c0*/  HMMA.16816.F32.BF16 R24, R12, R6, R24 ;  /* 0x000000060c18723c */ /* 0x004fde0000041818 */
[----:B------:R-:W-:-:S08]  /*ca2d0*/  NOP ;  /* 0x0000000000007918 */ /* 0x000fd00000000000 */
[----:B------:R0:W-:Y:S04]  /*ca2e0*/  STL.64 [R1+0x16b0], R24 ;  /* 0x0016b01801007387 */ /* 0x0001e80000100a00 */
[----:B------:R1:W-:Y:S01]  /*ca2f0*/  STL.64 [R1+0x16b8], R26 ;  /* 0x0016b81a01007387 */ /* 0x0003e20000100a00 */
[----:B0-----:R-:W-:-:S03]  /*ca300*/  MOV R24, R6 ;  /* 0x0000000600187202 */ /* 0x001fc60000000f00 */
[----:B-1----:R-:W2:Y:S04]  /*ca310*/  LDL.LU.64 R26, [R1+0x4c08] ;  /* 0x004c0800011a7983 */ /* 0x002ea80000300a00 */
[----:B------:R-:W3:Y:S04]  /*ca320*/  LDL.LU R25, [R1+0x4c00] ;  /* 0x004c000001197983 */ /* 0x000ee80000300800 */
[----:B------:R-:W2:Y:S04]  /*ca330*/  LDL.LU.64 R6, [R1+0x4bf8] ;  /* 0x004bf80001067983 */ /* 0x000ea80000300a00 */
[----:B------:R-:W-:Y:S04]  /*ca340*/  STL.64 [R1+0x4b58], R18 ;  /* 0x004b581201007387 */ /* 0x000fe80000100a00 */
        /* <DEDUP_REMOVED lines=67> */
[----:B0-----:R-:W3:Y:S04]  /*ca780*/  LDL.LU.64 R10, [R1+0x4b60] ;  /* 0x004b6000010a7983 */ /* 0x001ee80000300a00 */
[----:B------:R-:W-:Y:S01]  /*ca790*/  STL.64 [R1+0x4a28], R22 ;  /* 0x004a281601007387 */ /* 0x000fe20000100a00 */
[----:B---3--:R-:W-:Y:S03]  /*ca7a0*/  HMMA.16816.F32.BF16 R8, R12, R10, R16 ;  /* 0x0000000a0c08723c */ /* 0x008fe60000041810 */
[----:B------:R-:W2:Y:S04]  /*ca7b0*/  LDL.LU.64 R18, [R1+0x4b58] ;  /* 0x004b580001127983 */ /* 0x000ea80000300a00 */
[----:B------:R-:W3:-:S15]  /*ca7c0*/  LDL.LU.64 R16, [R1+0x4b50] ;  /* 0x004b500001107983 */ /* 0x000ede0000300a00 */
        /* <DEDUP_REMOVED lines=9> */
[----:B------:R-:W2:Y:S04]  /*ca860*/  LDL.LU.64 R24, [R1+0x4b38] ;  /* 0x004b380001187983 */ /* 0x000ea80000300a00 */
[----:B------:R0:W-:Y:S04]  /*ca870*/  STL.64 [R1+0x4a08], R10 ;  /* 0x004a080a01007387 */ /* 0x0001e80000100a00 */
[----:B------:R-:W4:Y:S04]  /*ca880*/  LDL.LU R8, [R1+0xf30] ;  /* 0x000f300001087983 */ /* 0x000f280000300800 */
[----:B------:R-:W4:Y:S04]  /*ca890*/  LDL.LU R9, [R1+0xf34] ;  /* 0x000f340001097983 */ /* 0x000f280000300800 */
[----:B0-----:R-:W4:Y:S04]  /*ca8a0*/  LDL.LU R10, [R1+0xf38] ;  /* 0x000f3800010a7983 */ /* 0x001f280000300800 */
[----:B------:R-:W4:Y:S02]  /*ca8b0*/  LDL.LU R11, [R1+0xf3c] ;  /* 0x000f3c00010b7983 */ /* 0x000f240000300800 */
[----:B----4-:R-:W-:-:S15]  /*ca8c0*/  HMMA.16816.F32.BF16 R8, R12, R26, R8 ;  /* 0x0000001a0c08723c */ /* 0x010fde0000041808 */
[----:B------:R-:W-:-:S08]  /*ca8d0*/  NOP ;  /* 0x0000000000007918 */ /* 0x000fd00000000000 */
[----:B------:R-:W-:Y:S04]  /*ca8e0*/  STL.64 [R1+0x1180], R8 ;  /* 0x0011800801007387 */ /* 0x000fe80000100a00 */
[----:B------:R0:W-:Y:S04]  /*ca8f0*/  STL.64 [R1+0x1188], R10 ;  /* 0x0011880a01007387 */ /* 0x0001e80000100a00 */
[----:B0-----:R-:W4:Y:S04]  /*ca900*/  LDL.64 R10, [R1+0x18] ;  /* 0x00001800010a7983 */ /* 0x001f280000100a00 */
[----:B----4-:R0:W-:Y:S04]  /*ca910*/  STL.64 [R1+0x4a20], R10 ;  /* 0x004a200a01007387 */ /* 0x0101e80000100a00 */
[----:B------:R-:W4:Y:S04]  /*ca920*/  LDL.LU R8, [R1+0xc30] ;  /* 0x000c300001087983 */ /* 0x000f280000300800 */
[----:B------:R-:W4:Y:S04]  /*ca930*/  LDL.LU R9, [R1+0xc34] ;  /* 0x000c340001097983 */ /* 0x000f280000300800 */
[----:B0-----:R-:W3:Y:S04]  /*ca940*/  LDL.LU R10, [R1+0xc38] ;  /* 0x000c3800010a7983 */ /* 0x001ee80000300800 */
[----:B------:R-:W3:Y:S04]  /*ca950*/  LDL.LU R11, [R1+0xc3c] ;  /* 0x000c3c00010b7983 */ /* 0x000ee80000300800 */
[----:B---3--:R0:W-:Y:S04]  /*ca960*/  STL.64 [R1+0x4a38], R10 ;  /* 0x004a380a01007387 */ /* 0x0081e80000100a00 */
[----:B----4-:R-:W-:Y:S01]  /*ca970*/  STL.64 [R1+0x4a30], R8 ;  /* 0x004a300801007387 */ /* 0x010fe20000100a00 */
        /* <DEDUP_REMOVED lines=27> */
[----:B------:R-:W2:Y:S04]  /*cab30*/  LDL.64 R10, [R1+0x78] ;  /* 0x00007800010a7983 */ /* 0x000ea80000100a00 */
[----:B--2---:R0:W-:Y:S04]  /*cab40*/  STL.64 [R1+0x4a98], R10 ;  /* 0x004a980a01007387 */ /* 0x0041e80000100a00 */
[----:B0-----:R-:W2:Y:S04]  /*cab50*/  LDL.64 R10, [R1+0x88] ;  /* 0x00008800010a7983 */ /* 0x001ea80000100a00 */
[----:B--2---:R-:W-:Y:S04]  /*cab60*/  STL.64 [R1+0x4ab0], R10 ;  /* 0x004ab00a01007387 */ /* 0x004fe80000100a00 */
[----:B----4-:R-:W-:Y:S04]  /*cab70*/  STL.64 [R1+0x4a78], R22 ;  /* 0x004a781601007387 */ /* 0x010fe80000100a00 */
[----:B---3--:R0:W-:Y:S04]  /*cab80*/  STL.64 [R1+0x4a70], R20 ;  /* 0x004a701401007387 */ /* 0x0081e80000100a00 */
        /* <DEDUP_REMOVED lines=13> */
[----:B------:R-:W-:Y:S01]  /*cac60*/  IMAD.MOV.U32 R10, RZ, RZ, R18 ;  /* 0x000000ffff0a7224 */ /* 0x000fe200078e0012 */
[----:B------:R-:W-:-:S05]  /*cac70*/  MOV R11, R17 ;  /* 0x00000011000b7202 */ /* 0x000fca0000000f00 */
        /* <DEDUP_REMOVED lines=13> */
[----:B------:R0:W-:Y:S04]  /*cad50*/  STL.64 [R1+0x4af8], R10 ;  /* 0x004af80a01007387 */ /* 0x0001e80000100a00 */
[----:B------:R-:W2:Y:S04]  /*cad60*/  LDL.LU R8, [R1+0x4a0] ;  /* 0x0004a00001087983 */ /* 0x000ea80000300800 */
[----:B------:R-:W2:Y:S04]  /*cad70*/  LDL.LU R9, [R1+0x4a4] ;  /* 0x0004a40001097983 */ /* 0x000ea80000300800 */
[----:B0-----:R-:W3:Y:S04]  /*cad80*/  LDL.LU R10, [R1+0x4a8] ;  /* 0x0004a800010a7983 */ /* 0x001ee80000300800 */
[----:B------:R-:W3:Y:S04]  /*cad90*/  LDL.LU R11, [R1+0x4ac] ;  /* 0x0004ac00010b7983 */ /* 0x000ee80000300800 */
[----:B---3--:R-:W-:Y:S04]  /*cada0*/  STL.64 [R1+0x4b08], R10 ;  /* 0x004b080a01007387 */ /* 0x008fe80000100a00 */
[----:B--2---:R-:W-:Y:S04]  /*cadb0*/  STL.64 [R1+0x4b00], R8 ;  /* 0x004b000801007387 */ /* 0x004fe80000100a00 */
        /* <DEDUP_REMOVED lines=26> */
[----:B------:R-:W2:Y:S04]  /*caf60*/  LDL.LU.64 R18, [R1+0x4b28] ;  /* 0x004b280001127983 */ /* 0x000ea80000300a00 */
[----:B------:R-:W2:Y:S01]  /*caf70*/  LDL.LU.64 R16, [R1+0x4b20] ;  /* 0x004b200001107983 */ /* 0x000ea20000300a00 */
[----:B------:R-:W-:-:S02]  /*caf80*/  IMAD.MOV.U32 R10, RZ, RZ, R4 ;  /* 0x000000ffff0a7224 */ /* 0x000fc400078e0004 */
[----:B------:R-:W-:Y:S01]  /*caf90*/  IMAD.MOV.U32 R11, RZ, RZ, R3 ;  /* 0x000000ffff0b7224 */ /* 0x000fe200078e0003 */
[----:B------:R-:W-:Y:S04]  /*cafa0*/  STL.64 [R1+0x430], R12 ;  /* 0x0004300c01007387 */ /* 0x000fe80000100a00 */
[----:B------:R-:W-:Y:S02]  /*cafb0*/  STL.64 [R1+0x438], R14 ;  /* 0x0004380e01007387 */ /* 0x000fe40000100a00 */
        /* <DEDUP_REMOVED lines=15> */
[----:B------:R0:W1:Y:S04]  /*cb0b0*/  LDSM.16.MT88.4 R12, [R25+UR4+0xe180] ;  /* 0x00e18004190c783b */ /* 0x0000680008004200 */
[----:B------:R-:W3:Y:S04]  /*cb0c0*/  LDL.LU R24, [R1+0xc10] ;  /* 0x000c100001187983 */ /* 0x000ee80000300800 */
[----:B0-----:R-:W3:Y:S04]  /*cb0d0*/  LDL.LU R25, [R1+0xc14] ;  /* 0x000c140001197983 */ /* 0x001ee80000300800 */
        /* <DEDUP_REMOVED lines=9> */
[----:B-1----:R0:W-:Y:S04]  /*cb170*/  STL.64 [R1+0x48e8], R14 ;  /* 0x0048e80e01007387 */ /* 0x0021e80000100a00 */
        /* <DEDUP_REMOVED lines=52> */
[----:B------:R-:W3:Y:S04]  /*cb4c0*/  LDL.LU.64 R22, [R1+0x4a48] ;  /* 0x004a480001167983 */ /* 0x000ee80000300a00 */
[----:B------:R-:W3:-:S15]  /*cb4d0*/  LDL.LU.64 R20, [R1+0x4a40] ;  /* 0x004a400001147983 */ /* 0x000ede0000300a00 */
[----:B------:R-:W-:-:S02]  /*cb4e0*/  NOP ;  /* 0x0000000000007918 */ /* 0x000fc40000000000 */
[----:B------:R-:W-:Y:S04]  /*cb4f0*/  STL.64 [R1+0xce0], R8 ;  /* 0x000ce00801007387 */ /* 0x000fe80000100a00 */
[----:B------:R0:W-:Y:S04]  /*cb500*/  STL.64 [R1+0xce8], R10 ;  /* 0x000ce80a01007387 */ /* 0x0001e80000100a00 */
[----:B0-----:R-:W4:Y:S04]  /*cb510*/  LDL.LU.64 R10, [R1+0x4a38] ;  /* 0x004a3800010a7983 */ /* 0x001f280000300a00 */
[----:B------:R-:W4:Y:S01]  /*cb520*/  LDL.LU.64 R8, [R1+0x4a30] ;  /* 0x004a300001087983 */ /* 0x000f220000300a00 */
[----:B---3--:R-:W-:-:S15]  /*cb530*/  HMMA.16816.F32.BF16 R20, R16, R14, R20 ;  /* 0x0000000e1014723c */ /* 0x008fde0000041814 */
[----:B------:R-:W-:-:S08]  /*cb540*/  NOP ;  /* 0x0000000000007918 */ /* 0x000fd00000000000 */
        /* <DEDUP_REMOVED lines=27> */
[----:B--2---:R-:W-:Y:S03]  /*cb700*/  HMMA.16816.F32.BF16 R8, R16, R10, R24 ;  /* 0x0000000a1008723c */ /* 0x004fe60000041818 */
[----:B------:R-:W4:-:S15]  /*cb710*/  LDL.LU.64 R26, [R1+0x4a00] ;  /* 0x004a0000011a7983 */ /* 0x000f1e0000300a00 */
[----:B------:R-:W-:-:S05]  /*cb720*/  NOP ;  /* 0x0000000000007918 */ /* 0x000fca0000000000 */
[----:B------:R-:W-:Y:S04]  /*cb730*/  STL.64 [R1+0xca0], R8 ;  /* 0x000ca00801007387 */ /* 0x000fe80000100a00 */
[----:B------:R0:W-:Y:S04]  /*cb740*/  STL.64 [R1+0xca8], R10 ;  /* 0x000ca80a01007387 */ /* 0x0001e80000100a00 */
[----:B0-----:R-:W2:Y:S04]  /*cb750*/  LDL.LU.64 R10, [R1+0x49f8] ;  /* 0x0049f800010a7983 */ /* 0x001ea80000300a00 */
[----:B------:R-:W2:Y:S01]  /*cb760*/  LDL.LU.64 R8, [R1+0x49f0] ;  /* 0x0049f00001087983 */ /* 0x000ea20000300a00 */
[----:B----4-:R-:W-:-:S15]  /*cb770*/  HMMA.16816.F32.BF16 R12, R16, R26, R12 ;  /* 0x0000001a100c723c */ /* 0x010fde000004180c */
[----:B------:R-:W-:-:S08]  /*cb780*/  NOP ;  /* 0x0000000000007918 */ /* 0x000fd00000000000 */
[----:B------:R-:W-:Y:S04]  /*cb790*/  STL.64 [R1+0xa30], R12 ;  /* 0x000a300c01007387 */ /* 0x000fe80000100a00 */
[----:B------:R0:W-:Y:S04]  /*cb7a0*/  STL.64 [R1+0xa38], R14 ;  /* 0x000a380e01007387 */ /* 0x0001e80000100a00 */
[----:B------:R-:W-:Y:S04]  /*cb7b0*/  STL.64 [R1+0x49a8], R26 ;  /* 0x0049a81a01007387 */ /* 0x000fe80000100a00 */
[----:B------:R-:W-:Y:S04]  /*cb7c0*/  STL.64 [R1+0x49d0], R6 ;  /* 0x0049d00601007387 */ /* 0x000fe80000100a00 */
[----:B0-----:R-:W4:Y:S01]  /*cb7d0*/  LDL.64 R14, [R1+0x58] ;  /* 0x00005800010e7983 */ /* 0x001f220000100a00 */
[----:B---3--:R-:W-:-:S15]  /*cb7e0*/  HMMA.16816.F32.BF16 R16, R16, R6, R20 ;  /* 0x000000061010723c */ /* 0x008fde0000041814 */
[----:B------:R-:W-:-:S08]  /*cb7f0*/  NOP ;  /* 0x0000000000007918 */ /* 0x000fd00000000000 */
[----:B------:R-:W-:Y:S04]  /*cb800*/  STL.64 [R1+0x2c0], R16 ;  /* 0x0002c01001007387 */ /* 0x000fe80000100a00 */
[----:B------:R-:W-:Y:S04]  /*cb810*/  STL.64 [R1+0x2c8], R18 ;  /* 0x0002c81201007387 */ /* 0x000fe80000100a00 */
[----:B----4-:R0:W-:Y:S04]  /*cb820*/  STL.64 [R1+0x4958], R14 ;  /* 0x0049580e01007387 */ /* 0x0101e80000100a00 */
[----:B0-----:R-:W3:Y:S04]  /*cb830*/  LDL.64 R14, [R1+0x68] ;  /* 0x00006800010e7983 */ /* 0x001ee80000100a00 */
[----:B---3--:R0:W-:Y:S04]  /*cb840*/  STL.64 [R1+0x4970], R14 ;  /* 0x0049700e01007387 */ /* 0x0081e80000100a00 */
        /* <DEDUP_REMOVED lines=16> */
[----:B------:R-:W3:Y:S01]  /*cb950*/  LDL.LU R7, [R1+0x40c] ;  /* 0x00040c0001077983 */ /* 0x000ee20000300800 */
[----:B------:R-:W0:Y:S03]  /*cb960*/  S2R R0, SR_TID.X ;  /* 0x0000000000007919 */ /* 0x000e260000002100 */
[----:B---3--:R1:W-:Y:S04]  /*cb970*/  STL.64 [R1+0x49e0], R6 ;  /* 0x0049e00601007387 */ /* 0x0083e80000100a00 */
[----:B--2---:R-:W-:Y:S04]  /*cb980*/  STL.64 [R1+0x49d8], R4 ;  /* 0x0049d80401007387 */ /* 0x004fe80000100a00 */
[----:B------:R-:W2:Y:S01]  /*cb990*/  LDL.64 R18, [R1+0xc8] ;  /* 0x0000c80001127983 */ /* 0x000ea20000100a00 */
[C---:B0-----:R-:W-:Y:S01]  /*cb9a0*/  LOP3.LUT R24, R0.reuse, 0x7, RZ, 0xc0, !PT ;  /* 0x0000000700187812 */ /* 0x041fe200078ec0ff */
[----:B------:R-:W-:-:S02]  /*cb9b0*/  IMAD.SHL.U32 R25, R0, 0x100, RZ ;  /* 0x0000010000197824 */ /* 0x000fc400078e00ff */
[----:B------:R-:W-:Y:S02]  /*cb9c0*/  IMAD.SHL.U32 R0, R0, 0x2, RZ ;  /* 0x0000000200007824 */ /* 0x000fe400078e00ff */
[----:B------:R-:W-:Y:S01]  /*cb9d0*/  IMAD R24, R24, 0x210, RZ ;  /* 0x0000021018187824 */ /* 0x000fe200078e02ff */
[----:B-1----:R-:W3:Y:S04]  /*cb9e0*/  LDL.64 R6, [R1+0xd8] ;  /* 0x0000d80001067983 */ /* 0x002ee80000100a00 */
[----:B------:R-:W-:-:S04]  /*cb9f0*/  LOP3.LUT R0, R24, 0x10, R0, 0x78, !PT ;  /* 0x0000001018007812 */ /* 0x000fc800078e7800 */
[----:B------:R-:W-:Y:S01]  /*cba00*/  LOP3.LUT R0, R0, 0x1000, R25, 0xf8, !PT ;  /* 0x0000100000007812 */ /* 0x000fe200078ef819 */
[----:B--2---:R0:W-:Y:S04]  /*cba10*/  STL.64 [R1+0x49e8], R18 ;  /* 0x0049e81201007387 */ /* 0x0041e80000100a00 */
[----:B------:R-:W3:Y:S04]  /*cba20*/  LDL.LU R16, [R1+0x410] ;  /* 0x0004100001107983 */ /* 0x000ee80000300800 */
[----:B------:R-:W3:Y:S04]  /*cba30*/  LDL.LU R17, [R1+0x414] ;  /* 0x0004140001117983 */ /* 0x000ee80000300800 */
[----:B0-----:R-:W3:Y:S04]  /*cba40*/  LDL.LU R18, [R1+0x418] ;  /* 0x0004180001127983 */ /* 0x001ee80000300800 */
[----:B------:R-:W3:Y:S04]  /*cba50*/  LDL.LU R19, [R1+0x41c] ;  /* 0x00041c0001137983 */ /* 0x000ee80000300800 */
[----:B------:R-:W2:Y:S04]  /*cba60*/  LDL.LU R24, [R1+0x940] ;  /* 0x0009400001187983 */ /* 0x000ea80000300800 */
[----:B------:R-:W2:Y:S04]  /*cba70*/  LDL.LU R25, [R1+0x944] ;  /* 0x0009440001197983 */ /* 0x000ea80000300800 */
[----:B------:R-:W4:Y:S04]  /*cba80*/  LDL.LU R26, [R1+0x948] ;  /* 0x00094800011a7983 */ /* 0x000f280000300800 */
[----:B------:R-:W4:Y:S01]  /*cba90*/  LDL.LU R27, [R1+0x94c] ;  /* 0x00094c00011b7983 */ /* 0x000f220000300800 */
[----:B------:R-:W-:-:S03]  /*cbaa0*/  MOV R14, R3 ;  /* 0x00000003000e7202 */ /* 0x000fc60000000f00 */
[----:B----4-:R0:W-:Y:S04]  /*cbab0*/  STL.64 [R1+0x49b8], R26 ;  /* 0x0049b81a01007387 */ /* 0x0101e80000100a00 */
[----:B--2---:R-:W-:Y:S04]  /*cbac0*/  STL.64 [R1+0x49b0], R24 ;  /* 0x0049b01801007387 */ /* 0x004fe80000100a00 */
[----:B0-----:R-:W2:Y:S01]  /*cbad0*/  LDL.64 R26, [R1+0xa8] ;  /* 0x0000a800011a7983 */ /* 0x001ea20000100a00 */
[----:B------:R-:W-:-:S03]  /*cbae0*/  IMAD.MOV.U32 R15, RZ, RZ, R2 ;  /* 0x000000ffff0f7224 */ /* 0x000fc600078e0002 */
[----:B--2---:R0:W-:Y:S04]  /*cbaf0*/  STL.64 [R1+0x49c8], R26 ;  /* 0x0049c81a01007387 */ /* 0x0041e80000100a00 */
[----:B0-----:R-:W2:Y:S04]  /*cbb00*/  LDL.64 R26, [R1+0xb8] ;  /* 0x0000b800011a7983 */ /* 0x001ea80000100a00 */
[----:B------:R0:W-:Y:S04]  /*cbb10*/  STL.64 [R1+0x49a0], R14 ;  /* 0x0049a00e01007387 */ /* 0x0001e80000100a00 */
[----:B0-----:R-:W4:Y:S01]  /*cbb20*/  LDL.64 R14, [R1+0x98] ;  /* 0x00009800010e7983 */ /* 0x001f220000100a00 */
[----:B---3--:R-:W-:Y:S03]  /*cbb30*/  HMMA.16816.F32.BF16 R16, R8, R6, R16 ;  /* 0x000000060810723c */ /* 0x008fe60000041810 */
[----:B----4-:R0:W-:Y:S04]  /*cbb40*/  STL.64 [R1+0x49c0], R14 ;  /* 0x0049c00e01007387 */ /* 0x0101e80000100a00 */
        /* <DEDUP_REMOVED lines=25> */
[----:B------:R-:W-:Y:S04]  /*cbce0*/  STL.64 [R1+0x1940], R4 ;  /* 0x0019400401007387 */ /* 0x000fe80000100a00 */
[----:B------:R0:W-:Y:S04]  /*cbcf0*/  STL.64 [R1+0x1948], R6 ;  /* 0x0019480601007387 */ /* 0x0001e80000100a00 */
[----:B0-----:R-:W4:Y:S01]  /*cbd00*/  LDL.LU.64 R6, [R1+0x49d0] ;  /* 0x0049d00001067983 */ /* 0x001f220000300a00 */
[----:B------:R-:W-:Y:S02]  /*cbd10*/  IMAD.MOV.U32 R5, RZ, RZ, R18 ;  /* 0x000000ffff057224 */ /* 0x000fe400078e0012 */
[----:B------:R-:W-:Y:S01]  /*cbd20*/  IMAD.MOV.U32 R4, RZ, RZ, R19 ;  /* 0x000000ffff047224 */ /* 0x000fe200078e0013 */
[----:B------:R-:W-:-:S05]  /*cbd30*/  LOP3.LUT R0, R0, 0x40, RZ, 0x3c, !PT ;  /* 0x0000004000007812 */ /* 0x000fca00078e3cff */
[----:B------:R-:W0:Y:S04]  /*cbd40*/  LDSM.16.MT88.4 R16, [R0+UR4+0xe000] ;  /* 0x00e000040010783b */ /* 0x000e280008004200 */
[----:B----4-:R-:W-:Y:S04]  /*cbd50*/  STL.64 [R1+0x48f8], R6 ;  /* 0x0048f80601007387 */ /* 0x010fe80000100a00 */
[----:B------:R1:W-:Y:S04]  /*cbd60*/  STL.64 [R1+0x48f0], R4 ;  /* 0x0048f00401007387 */ /* 0x0003e80000100a00 */
[----:B-1----:R-:W4:Y:S04]  /*cbd70*/  LDL.LU R4, [R1+0x960] ;  /* 0x0009600001047983 */ /* 0x002f280000300800 */
[----:B------:R-:W4:Y:S04]  /*cbd80*/  LDL.LU R5, [R1+0x964] ;  /* 0x0009640001057983 */ /* 0x000f280000300800 */
[----:B------:R-:W4:Y:S04]  /*cbd90*/  LDL.LU R6, [R1+0x968] ;  /* 0x0009680001067983 */ /* 0x000f280000300800 */
[----:B------:R-:W4:Y:S04]  /*cbda0*/  LDL.LU R7, [R1+0x96c] ;  /* 0x00096c0001077983 */ /* 0x000f280000300800 */
[----:B0-----:R-:W-:Y:S04]  /*cbdb0*/  STL.64 [R1+0x47c8], R18 ;  /* 0x0047c81201007387 */ /* 0x001fe80000100a00 */
        /* <DEDUP_REMOVED lines=8> */
[----:B------:R1:W-:Y:S01]  /*cbe40*/  STL.64 [R1+0x1848], R6 ;  /* 0x0018480601007387 */ /* 0x0003e20000100a00 */
[----:B0-----:R-:W-:Y:S02]  /*cbe50*/  IMAD.MOV.U32 R5, RZ, RZ, R26 ;  /* 0x000000ffff057224 */ /* 0x001fe400078e001a */
[----:B------:R-:W-:Y:S02]  /*cbe60*/  IMAD.MOV.U32 R4, RZ, RZ, R27 ;  /* 0x000000ffff047224 */ /* 0x000fe400078e001b */
[----:B------:R-:W3:Y:S02]  /*cbe70*/  LDL.LU.64 R26, [R1+0x49c8] ;  /* 0x0049c800011a7983 */ /* 0x000ee40000300a00 */
[----:B---3--:R-:W-:Y:S06]  /*cbe80*/  HMMA.16816.F32.BF16 R12, R8, R26, R12 ;  /* 0x0000001a080c723c */ /* 0x008fec000004180c */
[----:B-1----:R-:W-:-:S02]  /*cbe90*/  IMAD.MOV.U32 R7, RZ, RZ, R26 ;  /* 0x000000ffff077224 */ /* 0x002fc400078e001a */
        /* <DEDUP_REMOVED lines=15> */
[----:B---3--:R0:W-:Y:S04]  /*cbf90*/  STL.64 [R1+0x4908], R26 ;  /* 0x0049081a01007387 */ /* 0x0081e80000100a00 */
[----:B------:R-:W-:Y:S04]  /*cbfa0*/  STL.64 [R1+0x4900], R24 ;  /* 0x0049001801007387 */ /* 0x000fe80000100a00 */
[----:B0-----:R-:W2:Y:S04]  /*cbfb0*/  LDL.64 R26, [R1+0x48] ;  /* 0x00004800011a7983 */ /* 0x001ea80000100a00 */
[----:B------:R-:W3:Y:S04]  /*cbfc0*/  LDL.LU.64 R22, [R1+0x4998] ;  /* 0x0049980001167983 */ /* 0x000ee80000300a00 */
[----:B------:R-:W3:Y:S05]  /*cbfd0*/  LDL.LU.64 R20, [R1+0x4990] ;  /* 0x0049900001147983 */ /* 0x000eea0000300a00 */
        /* <DEDUP_REMOVED lines=15> */
[----:B0-----:R-:W2:Y:S04]  /*cc0d0*/  LDL.LU.64 R22, [R1+0x4968] ;  /* 0x0049680001167983 */ /* 0x001ea80000300a00 */
[----:B------:R-:W2:Y:S04]  /*cc0e0*/  LDL.LU.64 R20, [R1+0x4960] ;  /* 0x0049600001147983 */ /* 0x000ea80000300a00 */
[----:B------:R-:W3:Y:S02]  /*cc0f0*/  LDL.LU.64 R14, [R1+0x4958] ;  /* 0x00495800010e7983 */ /* 0x000ee40000300a00 */
[C---:B---3--:R-:W-:Y:S06]  /*cc100*/  HMMA.16816.F32.BF16 R16, R8.reuse, R14, R16 ;  /* 0x0000000e0810723c */ /* 0x048fec0000041810 */
[----:B--2---:R-:W-:-:S15]  /*cc110*/  HMMA.16816.F32.BF16 R20, R8, R26, R20 ;  /* 0x0000001a0814723c */ /* 0x004fde0000041814 */
[----:B------:R-:W-:-:S02]  /*cc120*/  NOP ;  /* 0x0000000000007918 */ /* 0x000fc40000000000 */
[----:B------:R0:W-:Y:S04]  /*cc130*/  STL.64 [R1+0x7c0], R16 ;  /* 0x0007c01001007387 */ /* 0x0001e80000100a00 */
[----:B------:R1:W-:Y:S01]  /*cc140*/  STL.64 [R1+0x7c8], R18 ;  /* 0x0007c81201007387 */ /* 0x0003e20000100a00 */
[----:B0-----:R-:W-:Y:S02]  /*cc150*/  IMAD.MOV.U32 R17, RZ, RZ, R14 ;  /* 0x000000ffff117224 */ /* 0x001fe400078e000e */
[----:B------:R-:W-:Y:S02]  /*cc160*/  IMAD.MOV.U32 R16, RZ, RZ, R15 ;  /* 0x000000ffff107224 */ /* 0x000fe400078e000f */
[----:B-1----:R-:W-:Y:S01]  /*cc170*/  IMAD.MOV.U32 R19, RZ, RZ, R26 ;  /* 0x000000ffff137224 */ /* 0x002fe200078e001a */
[----:B------:R-:W2:Y:S01]  /*cc180*/  LDL.LU.64 R14, [R1+0x4950] ;  /* 0x00495000010e7983 */ /* 0x000ea20000300a00 */
[----:B------:R-:W-:-:S03]  /*cc190*/  MOV R18, R27 ;  /* 0x0000001b00127202 */ /* 0x000fc60000000f00 */
[----:B------:R-:W3:Y:S04]  /*cc1a0*/  LDL.LU.64 R12, [R1+0x4948] ;  /* 0x00494800010c7983 */ /* 0x000ee80000300a00 */
        /* <DEDUP_REMOVED lines=9> */
[----:B------:R-:W4:Y:S04]  /*cc240*/  LDL.64 R26, [R1+0x8] ;  /* 0x00000800011a7983 */ /* 0x000f280000100a00 */
[----:B----4-:R0:W-:Y:S04]  /*cc250*/  STL.64 [R1+0x4920], R26 ;  /* 0x0049201a01007387 */ /* 0x0101e80000100a00 */
[----:B---3--:R-:W-:Y:S04]  /*cc260*/  STL.64 [R1+0x4888], R18 ;  /* 0x0048881201007387 */ /* 0x008fe80000100a00 */
[----:B--2---:R-:W-:Y:S01]  /*cc270*/  STL.64 [R1+0x4880], R16 ;  /* 0x0048801001007387 */ /* 0x004fe20000100a00 */
[----:B0-----:R-:W-:-:S02]  /*cc280*/  IMAD.MOV.U32 R26, RZ, RZ, R13 ;  /* 0x000000ffff1a7224 */ /* 0x001fc400078e000d */
[----:B------:R-:W-:-:S05]  /*cc290*/  IMAD.MOV.U32 R27, RZ, RZ, R12 ;  /* 0x000000ffff1b7224 */ /* 0x000fca00078e000c */
[----:B------:R0:W-:Y:S04]  /*cc2a0*/  STL.64 [R1+0x4938], R26 ;  /* 0x0049381a01007387 */ /* 0x0001e80000100a00 */
[----:B------:R-:W2:Y:S04]  /*cc2b0*/  LDL.LU R24, [R1+0x8e0] ;  /* 0x0008e00001187983 */ /* 0x000ea80000300800 */
[----:B------:R-:W2:Y:S04]  /*cc2c0*/  LDL.LU R25, [R1+0x8e4] ;  /* 0x0008e40001197983 */ /* 0x000ea80000300800 */
[----:B0-----:R-:W2:Y:S04]  /*cc2d0*/  LDL.LU R26, [R1+0x8e8] ;  /* 0x0008e800011a7983 */ /* 0x001ea80000300800 */
[----:B------:R-:W2:Y:S01]  /*cc2e0*/  LDL.LU R27, [R1+0x8ec] ;  /* 0x0008ec00011b7983 */ /* 0x000ea20000300800 */
[----:B------:R-:W-:-:S02]  /*cc2f0*/  IMAD.MOV.U32 R18, RZ, RZ, R7 ;  /* 0x000000ffff127224 */ /* 0x000fc400078e0007 */
[----:B------:R-:W-:-:S05]  /*cc300*/  IMAD.MOV.U32 R19, RZ, RZ, R6 ;  /* 0x000000ffff137224 */ /* 0x000fca00078e0006 */
[----:B------:R2:W-:Y:S02]  /*cc310*/  STL.64 [R1+0x48a0], R18 ;  /* 0x0048a01201007387 */ /* 0x0005e40000100a00 */
[----:B--2---:R-:W-:-:S15]  /*cc320*/  HMMA.16816.F32.BF16 R16, R8, R14, R24 ;  /* 0x0000000e0810723c */ /* 0x004fde0000041818 */
[----:B------:R-:W-:-:S08]  /*cc330*/  NOP ;  /* 0x0000000000007918 */ /* 0x000fd00000000000 */
[----:B------:R-:W-:Y:S04]  /*cc340*/  STL.64 [R1+0x7a0], R16 ;  /* 0x0007a01001007387 */ /* 0x000fe80000100a00 */
        /* <DEDUP_REMOVED lines=8> */
[----:B------:R-:W3:Y:S04]  /*cc3d0*/  LDL.LU R16, [R1+0x280] ;  /* 0x0002800001107983 */ /* 0x000ee80000300800 */
[----:B------:R-:W3:Y:S04]  /*cc3e0*/  LDL.LU R17, [R1+0x284] ;  /* 0x0002840001117983 */ /* 0x000ee80000300800 */
        /* <DEDUP_REMOVED lines=12> */
[----:B------:R-:W-:Y:S01]  /*cc4b0*/  HMMA.16816.F32.BF16 R24, R8, R22, R24 ;  /* 0x000000160818723c */ /* 0x000fe20000041818 */
        /* <DEDUP_REMOVED lines=12> */
[----:B----4-:R-:W-:Y:S04]  /*cc580*/  STL.64 [R1+0x48c8], R18 ;  /* 0x0048c81201007387 */ /* 0x010fe80000100a00 */
[----:B------:R-:W-:Y:S04]  /*cc590*/  STL.64 [R1+0x48c0], R16 ;  /* 0x0048c01001007387 */ /* 0x000fe80000100a00 */
        /* <DEDUP_REMOVED lines=45> */
[----:B---3--:R-:W-:Y:S03]  /*cc870*/  HMMA.16816.F32.BF16 R8, R8, R6, R12 ;  /* 0x000000060808723c */ /* 0x008fe6000004180c */
[----:B------:R-:W2:Y:S04]  /*cc880*/  LDL.LU.64 R14, [R1+0x48e8] ;  /* 0x0048e800010e7983 */ /* 0x000ea80000300a00 */
[----:B------:R-:W2:Y:S01]  /*cc890*/  LDL.LU.64 R12, [R1+0x48e0] ;  /* 0x0048e000010c7983 */ /* 0x000ea20000300a00 */
[----:B------:R-:W-:-:S02]  /*cc8a0*/  IMAD.MOV.U32 R18, RZ, RZ, R29 ;  /* 0x000000ffff127224 */ /* 0x000fc400078e001d */
[----:B------:R-:W-:-:S13]  /*cc8b0*/  IMAD.MOV.U32 R19, RZ, RZ, R28 ;  /* 0x000000ffff137224 */ /* 0x000fda00078e001c */
[----:B------:R-:W-:Y:S04]  /*cc8c0*/  STL.64 [R1+0x2b0], R8 ;  /* 0x0002b00801007387 */ /* 0x000fe80000100a00 */
[----:B------:R4:W-:Y:S04]  /*cc8d0*/  STL.64 [R1+0x2b8], R10 ;  /* 0x0002b80a01007387 */ /* 0x0009e80000100a00 */
[----:B------:R0:W-:Y:S01]  /*cc8e0*/  STL.64 [R1+0x47d0], R6 ;  /* 0x0047d00601007387 */ /* 0x0001e20000100a00 */
[----:B----4-:R-:W-:Y:S02]  /*cc8f0*/  IMAD.MOV.U32 R11, RZ, RZ, R4 ;  /* 0x000000ffff0b7224 */ /* 0x010fe400078e0004 */
[----:B------:R-:W-:Y:S01]  /*cc900*/  IMAD.MOV.U32 R10, RZ, RZ, R5 ;  /* 0x000000ffff0a7224 */ /* 0x000fe200078e0005 */
        /* <DEDUP_REMOVED lines=11> */
[----:B------:R-:W4:Y:S02]  /*cc9c0*/  LDL.LU.64 R16, [R1+0x48c0] ;  /* 0x0048c00001107983 */ /* 0x000f240000300a00 */
[----:B----4-:R-:W-:Y:S02]  /*cc9d0*/  HMMA.16816.F32.BF16 R8, R12, R10, R16 ;  /* 0x0000000a0c08723c */ /* 0x010fe40000041810 */
[----:B------:R-:W2:-:S15]  /*cc9e0*/  LDL.LU.64 R18, [R1+0x48b8] ;  /* 0x0048b80001127983 */ /* 0x000e9e0000300a00 */
[----:B------:R-:W-:-:S06]  /*cc9f0*/  NOP ;  /* 0x0000000000007918 */ /* 0x000fcc0000000000 */
[----:B------:R-:W-:Y:S04]  /*cca00*/  STL.64 [R1+0x1920], R8 ;  /* 0x0019200801007387 */ /* 0x000fe80000100a00 */
[----:B------:R-:W-:Y:S04]  /*cca10*/  STL.64 [R1+0x1928], R10 ;  /* 0x0019280a01007387 */ /* 0x000fe80000100a00 */
[----:B------:R-:W0:Y:S04]  /*cca20*/  LDSM.16.MT88.4 R8, [R0+UR4+0xe080] ;  /* 0x00e080040008783b */ /* 0x000e280008004200 */
[----:B0-----:R-:W-:Y:S04]  /*cca30*/  STL [R1+0x469c], R8 ;  /* 0x00469c0801007387 */ /* 0x001fe80000100800 */
        /* <DEDUP_REMOVED lines=16> */
[----:B0-----:R-:W2:Y:S04]  /*ccb40*/  LDL.LU.64 R18, [R1+0x4888] ;  /* 0x0048880001127983 */ /* 0x001ea80000300a00 */
[----:B------:R-:W2:Y:S01]  /*ccb50*/  LDL.LU.64 R16, [R1+0x4880] ;  /* 0x0048800001107983 */ /* 0x000ea20000300a00 */
[----:B------:R-:W-:-:S02]  /*ccb60*/  IMAD.MOV.U32 R10, RZ, RZ, R25 ;  /* 0x000000ffff0a7224 */ /* 0x000fc400078e0019 */
[----:B------:R-:W-:Y:S01]  /*ccb70*/  IMAD.MOV.U32 R11, RZ, RZ, R24 ;  /* 0x000000ffff0b7224 */ /* 0x000fe200078e0018 */
[C---:B---3--:R-:W-:Y:S06]  /*ccb80*/  HMMA.16816.F32.BF16 R4, R12.reuse, R26, R4 ;  /* 0x0000001a0c04723c */ /* 0x048fec0000041804 */
[----:B--2---:R-:W-:Y:S01]  /*ccb90*/  HMMA.16816.F32.BF16 R8, R12, R10, R16 ;  /* 0x0000000a0c08723c */ /* 0x004fe20000041810 */
[----:B------:R-:W2:Y:S04]  /*ccba0*/  LDL.LU.64 R18, [R1+0x4878] ;  /* 0x0048780001127983 */ /* 0x000ea80000300a00 */
[----:B------:R-:W3:-:S15]  /*ccbb0*/  LDL.LU.64 R16, [R1+0x4870] ;  /* 0x0048700001107983 */ /* 0x000ede0000300a00 */
[----:B------:R-:W-:-:S03]  /*ccbc0*/  NOP ;  /* 0x0000000000007918 */ /* 0x000fc60000000000 */
[----:B------:R0:W-:Y:S04]  /*ccbd0*/  STL.64 [R1+0x1610], R8 ;  /* 0x0016100801007387 */ /* 0x0001e80000100a00 */
[----:B------:R-:W-:Y:S04]  /*ccbe0*/  STL.64 [R1+0x1618], R10 ;  /* 0x0016180a01007387 */ /* 0x000fe80000100a00 */
[----:B------:R1:W-:Y:S04]  /*ccbf0*/  STL.64 [R1+0x1510], R4 ;  /* 0x0015100401007387 */ /* 0x0003e80000100a00 */
[----:B------:R4:W-:Y:S01]  /*ccc00*/  STL.64 [R1+0x1518], R6 ;  /* 0x0015180601007387 */ /* 0x0009e20000100a00 */
[----:B0-----:R-:W-:Y:S01]  /*ccc10*/  MOV R9, R26 ;  /* 0x0000001a00097202 */ /* 0x001fe20000000f00 */
[----:B------:R-:W-:-:S05]  /*ccc20*/  IMAD.MOV.U32 R8, RZ, RZ, R27 ;  /* 0x000000ffff087224 */ /* 0x000fca00078e001b */
[----:B------:R-:W-:Y:S04]  /*ccc30*/  STL.64 [R1+0x4868], R8 ;  /* 0x0048680801007387 */ /* 0x000fe80000100a00 */
[----:B-1----:R-:W2:Y:S04]  /*ccc40*/  LDL.LU R4, [R1+0x630] ;  /* 0x0006300001047983 */ /* 0x002ea80000300800 */
[----:B------:R-:W2:Y:S04]  /*ccc50*/  LDL.LU R5, [R1+0x634] ;  /* 0x0006340001057983 */ /* 0x000ea80000300800 */
[----:B----4-:R-:W4:Y:S04]  /*ccc60*/  LDL.LU R6, [R1+0x638] ;  /* 0x0006380001067983 */ /* 0x010f280000300800 */
[----:B------:R-:W4:Y:S01]  /*ccc70*/  LDL.LU R7, [R1+0x63c] ;  /* 0x00063c0001077983 */ /* 0x000f220000300800 */
[----:B------:R-:W-:-:S02]  /*ccc80*/  IMAD.MOV.U32 R26, RZ, RZ, R23 ;  /* 0x000000ffff1a7224 */ /* 0x000fc400078e0017 */
[----:B------:R-:W-:Y:S02]  /*ccc90*/  IMAD.MOV.U32 R27, RZ, RZ, R22 ;  /* 0x000000ffff1b7224 */ /* 0x000fe400078e0016 */
[----:B------:R-:W-:Y:S02]  /*ccca0*/  IMAD.MOV.U32 R22, RZ, RZ, R21 ;  /* 0x000000ffff167224 */ /* 0x000fe400078e0015 */
[----:B------:R-:W-:Y:S01]  /*cccb0*/  IMAD.MOV.U32 R23, RZ, RZ, R20 ;  /* 0x000000ffff177224 */ /* 0x000fe200078e0014 */
[----:B----4-:R-:W-:Y:S04]  /*cccc0*/  STL.64 [R1+0x47e8], R6 ;  /* 0x0047e80601007387 */ /* 0x010fe80000100a00 */
[----:B--2---:R-:W-:Y:S04]  /*cccd0*/  STL.64 [R1+0x47e0], R4 ;  /* 0x0047e00401007387 */ /* 0x004fe80000100a00 */
[----:B------:R-:W-:Y:S04]  /*ccce0*/  STL.64 [R1+0x4818], R22 ;  /* 0x0048181601007387 */ /* 0x000fe80000100a00 */
[----:B------:R0:W-:Y:S04]  /*cccf0*/  STL.64 [R1+0x47f0], R26 ;  /* 0x0047f01a01007387 */ /* 0x0001e80000100a00 */
[----:B0-----:R-:W2:Y:S01]  /*ccd00*/  LDL.64 R26, [R1+0x18] ;  /* 0x00001800011a7983 */ /* 0x001ea20000100a00 */
[----:B------:R-:W-:-:S02]  /*ccd10*/  IMAD.MOV.U32 R22, RZ, RZ, R19 ;  /* 0x000000ffff167224 */ /* 0x000fc400078e0013 */
[----:B------:R-:W-:Y:S01]  /*ccd20*/  IMAD.MOV.U32 R23, RZ, RZ, R18 ;  /* 0x000000ffff177224 */ /* 0x000fe200078e0012 */
[----:B--2---:R0:W-:Y:S04]  /*ccd30*/  STL.64 [R1+0x47f8], R26 ;  /* 0x0047f81a01007387 */ /* 0x0041e80000100a00 */
[----:B------:R-:W2:Y:S04]  /*ccd40*/  LDL.LU R24, [R1+0x660] ;  /* 0x0006600001187983 */ /* 0x000ea80000300800 */
[----:B------:R-:W2:Y:S04]  /*ccd50*/  LDL.LU R25, [R1+0x664] ;  /* 0x0006640001197983 */ /* 0x000ea80000300800 */
[----:B0-----:R-:W4:Y:S04]  /*ccd60*/  LDL.LU R26, [R1+0x668] ;  /* 0x00066800011a7983 */ /* 0x001f280000300800 */
[----:B------:R-:W4:Y:S04]  /*ccd70*/  LDL.LU R27, [R1+0x66c] ;  /* 0x00066c00011b7983 */ /* 0x000f280000300800 */
        /* <DEDUP_REMOVED lines=14> */
[----:B------:R-:W4:Y:S04]  /*cce60*/  LDL.LU R10, [R1+0x6b8] ;  /* 0x0006b800010a7983 */ /* 0x000f280000300800 */
[----:B------:R-:W4:Y:S04]  /*cce70*/  LDL.LU R11, [R1+0x6bc] ;  /* 0x0006bc00010b7983 */ /* 0x000f280000300800 */
[----:B------:R0:W-:Y:S04]  /*cce80*/  STL.64 [R1+0x4860], R22 ;  /* 0x0048601601007387 */ /* 0x0001e80000100a00 */
[----:B0-----:R-:W4:Y:S04]  /*cce90*/  LDL.64 R22, [R1+0x78] ;  /* 0x0000780001167983 */ /* 0x001f280000100a00 */
        /* <DEDUP_REMOVED lines=29> */
[----:B0-----:R-:W2:Y:S01]  /*cd070*/  LDL.LU.64 R8, [R1+0x4868] ;  /* 0x0048680001087983 */ /* 0x001ea20000300a00 */
[----:B-1----:R-:W-:-:S02]  /*cd080*/  IMAD.MOV.U32 R11, RZ, RZ, R22 ;  /* 0x000000ffff0b7224 */ /* 0x002fc400078e0016 */
[----:B------:R-:W-:Y:S02]  /*cd090*/  IMAD.MOV.U32 R10, RZ, RZ, R23 ;  /* 0x000000ffff0a7224 */ /* 0x000fe400078e0017 */
[----:B------:R-:W3:Y:S04]  /*cd0a0*/  LDL.LU.64 R22, [R1+0x4860] ;  /* 0x0048600001167983 */ /* 0x000ee80000300a00 */
[----:B------:R0:W-:Y:S04]  /*cd0b0*/  STL.64 [R1+0x4798], R10 ;  /* 0x0047980a01007387 */ /* 0x0001e80000100a00 */
[----:B--2---:R1:W-:Y:S04]  /*cd0c0*/  STL.64 [R1+0x4790], R8 ;  /* 0x0047900801007387 */ /* 0x0043e80000100a00 */
[----:B0-----:R-:W2:Y:S01]  /*cd0d0*/  LDL.64 R10, [R1+0xb8] ;  /* 0x0000b800010a7983 */ /* 0x001ea20000100a00 */
[C---:B---3--:R-:W-:Y:S03]  /*cd0e0*/  HMMA.16816.F32.BF16 R20, R12.reuse, R22, R24 ;  /* 0x000000160c14723c */ /* 0x048fe60000041818 */
[----:B--2---:R0:W-:Y:S04]  /*cd0f0*/  STL.64 [R1+0x47a0], R10 ;  /* 0x0047a00a01007387 */ /* 0x0041e80000100a00 */
[----:B-1----:R-:W2:Y:S04]  /*cd100*/  LDL.LU R8, [R1+0x520] ;  /* 0x0005200001087983 */ /* 0x002ea80000300800 */
[----:B------:R-:W2:Y:S04]  /*cd110*/  LDL.LU R9, [R1+0x524] ;  /* 0x0005240001097983 */ /* 0x000ea80000300800 */
[----:B0-----:R-:W3:Y:S04]  /*cd120*/  LDL.LU R10, [R1+0x528] ;  /* 0x00052800010a7983 */ /* 0x001ee80000300800 */
[----:B------:R-:W3:Y:S04]  /*cd130*/  LDL.LU R11, [R1+0x52c] ;  /* 0x00052c00010b7983 */ /* 0x000ee80000300800 */
[----:B---3--:R0:W-:Y:S04]  /*cd140*/  STL.64 [R1+0x47b0], R10 ;  /* 0x0047b00a01007387 */ /* 0x0081e80000100a00 */
[----:B--2---:R-:W-:Y:S04]  /*cd150*/  STL.64 [R1+0x47a8], R8 ;  /* 0x0047a80801007387 */ /* 0x004fe80000100a00 */
[----:B0-----:R-:W2:Y:S04]  /*cd160*/  LDL.64 R10, [R1+0xd8] ;  /* 0x0000d800010a7983 */ /* 0x001ea80000100a00 */
        /* <DEDUP_REMOVED lines=26> */
[----:B---3--:R-:W-:-:S15]  /*cd310*/  HMMA.16816.F32.BF16 R24, R12, R22, R24 ;  /* 0x000000160c18723c */ /* 0x008fde0000041818 */
[----:B------:R-:W-:-:S08]  /*cd320*/  NOP ;  /* 0x0000000000007918 */ /* 0x000fd00000000000 */
[----:B------:R-:W-:Y:S04]  /*cd330*/  STL.64 [R1+0x540], R24 ;  /* 0x0005401801007387 */ /* 0x000fe80000100a00 */
[----:B------:R0:W-:Y:S04]  /*cd340*/  STL.64 [R1+0x548], R26 ;  /* 0x0005481a01007387 */ /* 0x0001e80000100a00 */
[----:B0-----:R-:W3:Y:S04]  /*cd350*/  LDL.LU.64 R26, [R1+0x47f8] ;  /* 0x0047f800011a7983 */ /* 0x001ee80000300a00 */
[----:B------:R0:W-:Y:S04]  /*cd360*/  STL.64 [R1+0x4760], R22 ;  /* 0x0047601601007387 */ /* 0x0001e80000100a00 */
[----:B------:R-:W3:Y:S04]  /*cd370*/  LDL.LU R20, [R1+0x650] ;  /* 0x0006500001147983 */ /* 0x000ee80000300800 */
[----:B------:R-:W3:Y:S04]  /*cd380*/  LDL.LU R21, [R1+0x654] ;  /* 0x0006540001157983 */ /* 0x000ee80000300800 */
[----:B0-----:R-:W3:Y:S04]  /*cd390*/  LDL.LU R22, [R1+0x658] ;  /* 0x0006580001167983 */ /* 0x001ee80000300800 */
        /* <DEDUP_REMOVED lines=8> */
[----:B------:R0:W-:Y:S04]  /*cd420*/  STL.64 [R1+0x47b8], R20 ;  /* 0x0047b81401007387 */ /* 0x0001e80000100a00 */
        /* <DEDUP_REMOVED lines=11> */
[----:B---3--:R-:W-:-:S15]  /*cd4e0*/  HMMA.16816.F32.BF16 R4, R12, R26, R4 ;  /* 0x0000001a0c04723c */ /* 0x008fde0000041804 */
[----:B------:R-:W-:-:S08]  /*cd4f0*/  NOP ;  /* 0x0000000000007918 */ /* 0x000fd00000000000 */
[----:B------:R-:W-:Y:S04]  /*cd500*/  STL.64 [R1+0x440], R4 ;  /* 0x0004400401007387 */ /* 0x000fe80000100a00 */
[----:B------:R0:W-:Y:S04]  /*cd510*/  STL.64 [R1+0x448], R6 ;  /* 0x0004480601007387 */ /* 0x0001e80000100a00 */
[----:B0-----:R-:W4:Y:S04]  /*cd520*/  LDL.LU.64 R6, [R1+0x47d0] ;  /* 0x0047d00001067983 */ /* 0x001f280000300a00 */
[----:B------:R0:W-:Y:S04]  /*cd530*/  STL.64 [R1+0x4758], R26 ;  /* 0x0047581a01007387 */ /* 0x0001e80000100a00 */
[----:B0-----:R-:W3:Y:S01]  /*cd540*/  LDL.64 R26, [R1+0xa8] ;  /* 0x0000a800011a7983 */ /* 0x001ee20000100a00 */
[----:B----4-:R-:W-:Y:S03]  /*cd550*/  HMMA.16816.F32.BF16 R12, R12, R6, R16 ;  /* 0x000000060c0c723c */ /* 0x010fe60000041810 */
[----:B------:R-:W4:Y:S04]  /*cd560*/  LDL.LU.64 R18, [R1+0x47c8] ;  /* 0x0047c80001127983 */ /* 0x000f280000300a00 */
[----:B------:R-:W4:Y:S01]  /*cd570*/  LDL.LU.64 R16, [R1+0x47c0] ;  /* 0x0047c00001107983 */ /* 0x000f220000300a00 */
[----:B--2---:R-:W-:Y:S01]  /*cd580*/  IMAD.MOV.U32 R3, RZ, RZ, R10 ;  /* 0x000000ffff037224 */ /* 0x004fe200078e000a */
[----:B------:R-:W-:-:S14]  /*cd590*/  MOV R2, R11 ;  /* 0x0000000b00027202 */ /* 0x000fdc0000000f00 */
[----:B------:R-:W-:Y:S04]  /*cd5a0*/  STL.64 [R1+0x270], R12 ;  /* 0x0002700c01007387 */ /* 0x000fe80000100a00 */
[----:B------:R0:W-:Y:S04]  /*cd5b0*/  STL.64 [R1+0x278], R14 ;  /* 0x0002780e01007387 */ /* 0x0001e80000100a00 */
[----:B0-----:R-:W2:Y:S04]  /*cd5c0*/  LDL.64 R14, [R1+0xc8] ;  /* 0x0000c800010e7983 */ /* 0x001ea80000100a00 */
[----:B------:R0:W-:Y:S04]  /*cd5d0*/  STL.64 [R1+0x46d8], R6 ;  /* 0x0046d80601007387 */ /* 0x0001e80000100a00 */
[----:B------:R-:W3:Y:S04]  /*cd5e0*/  LDL.LU R4, [R1+0xf10] ;  /* 0x000f100001047983 */ /* 0x000ee80000300800 */
[----:B------:R-:W3:Y:S04]  /*cd5f0*/  LDL.LU R5, [R1+0xf14] ;  /* 0x000f140001057983 */ /* 0x000ee80000300800 */
[----:B0-----:R-:W3:Y:S04]  /*cd600*/  LDL.LU R6, [R1+0xf18] ;  /* 0x000f180001067983 */ /* 0x001ee80000300800 */
[----:B------:R-:W3:Y:S01]  /*cd610*/  LDL.LU R7, [R1+0xf1c] ;  /* 0x000f1c0001077983 */ /* 0x000ee20000300800 */
[----:B----4-:R-:W-:-:S15]  /*cd620*/  HMMA.16816.F32.BF16 R20, R16, R10, R20 ;  /* 0x0000000a1014723c */ /* 0x010fde0000041814 */
[----:B------:R-:W-:-:S08]  /*cd630*/  NOP ;  /* 0x0000000000007918 */ /* 0x000fd00000000000 */
[----:B------:R0:W-:Y:S04]  /*cd640*/  STL.64 [R1+0x1ab0], R20 ;  /* 0x001ab01401007387 */ /* 0x0001e80000100a00 */
[----:B------:R-:W-:Y:S04]  /*cd650*/  STL.64 [R1+0x1ab8], R22 ;  /* 0x001ab81601007387 */ /* 0x000fe80000100a00 */
[----:B0-----:R-:W4:Y:S04]  /*cd660*/  LDL.LU.64 R20, [R1+0x47b8] ;  /* 0x0047b80001147983 */ /* 0x001f280000300a00 */
[----:B------:R-:W3:Y:S04]  /*cd670*/  LDL.LU.64 R10, [R1+0x47b0] ;  /* 0x0047b000010a7983 */ /* 0x000ee80000300a00 */
[----:B------:R-:W3:Y:S01]  /*cd680*/  LDL.LU.64 R8, [R1+0x47a8] ;  /* 0x0047a80001087983 */ /* 0x000ee20000300a00 */
[----:B--2---:R-:W-:-:S02]  /*cd690*/  IMAD.MOV.U32 R29, RZ, RZ, R14 ;  /* 0x000000ffff1d7224 */ /* 0x004fc400078e000e */
[----:B------:R-:W-:Y:S01]  /*cd6a0*/  IMAD.MOV.U32 R28, RZ, RZ, R15 ;  /* 0x000000ffff1c7224 */ /* 0x000fe200078e000f */
[----:B------:R-:W-:Y:S04]  /*cd6b0*/  STL [R1+0x46a4], R2 ;  /* 0x0046a40201007387 */ /* 0x000fe80000100800 */
[----:B------:R-:W-:Y:S01]  /*cd6c0*/  STL [R1+0x46a0], R3 ;  /* 0x0046a00301007387 */ /* 0x000fe20000100800 */
[----:B---3--:R-:W-:Y:S03]  /*cd6d0*/  HMMA.16816.F32.BF16 R8, R16, R14, R8 ;  /* 0x0000000e1008723c */ /* 0x008fe60000041808 */
[----:B------:R-:W0:-:S15]  /*cd6e0*/  LDSM.16.MT88.4 R12, [R0+UR4+0xe100] ;  /* 0x00e10004000c783b */ /* 0x000e1e0008004200 */
[----:B------:R-:W-:-:S05]  /*cd6f0*/  NOP ;  /* 0x0000000000007918 */ /* 0x000fca0000000000 */
[----:B------:R-:W-:Y:S04]  /*cd700*/  STL.64 [R1+0x19b0], R8 ;  /* 0x0019b00801007387 */ /* 0x000fe80000100a00 */
[----:B------:R1:W-:Y:S04]  /*cd710*/  STL.64 [R1+0x19b8], R10 ;  /* 0x0019b80a01007387 */ /* 0x0003e80000100a00 */
[----:B-1----:R-:W2:Y:S04]  /*cd720*/  LDL.LU.64 R10, [R1+0x47a0] ;  /* 0x0047a000010a7983 */ /* 0x002ea80000300a00 */
[----:B0-----:R-:W-:Y:S04]  /*cd730*/  STL.64 [R1+0x4560], R14 ;  /* 0x0045600e01007387 */ /* 0x001fe80000100a00 */
[----:B------:R0:W-:Y:S04]  /*cd740*/  STL.64 [R1+0x4558], R12 ;  /* 0x0045580c01007387 */ /* 0x0001e80000100a00 */
[----:B0-----:R-:W2:Y:S04]  /*cd750*/  LDL.LU R12, [R1+0xf20] ;  /* 0x000f2000010c7983 */ /* 0x001ea80000300800 */
[----:B------:R-:W2:Y:S04]  /*cd760*/  LDL.LU R13, [R1+0xf24] ;  /* 0x000f2400010d7983 */ /* 0x000ea80000300800 */
[----:B------:R-:W2:Y:S04]  /*cd770*/  LDL.LU R14, [R1+0xf28] ;  /* 0x000f2800010e7983 */ /* 0x000ea80000300800 */
[----:B------:R-:W2:Y:S01]  /*cd780*/  LDL.LU R15, [R1+0xf2c] ;  /* 0x000f2c00010f7983 */ /* 0x000ea20000300800 */
[C---:B------:R-:W-:Y:S06]  /*cd790*/  HMMA.16816.F32.BF16 R4, R16.reuse, R26, R4 ;  /* 0x0000001a1004723c */ /* 0x040fec0000041804 */
[----:B--2---:R-:W-:-:S15]  /*cd7a0*/  HMMA.16816.F32.BF16 R12, R16, R10, R12 ;  /* 0x0000000a100c723c */ /* 0x004fde000004180c */
[----:B------:R-:W-:-:S08]  /*cd7b0*/  NOP ;  /* 0x0000000000007918 */ /* 0x000fd00000000000 */
[----:B------:R0:W-:Y:S04]  /*cd7c0*/  STL.64 [R1+0x18b0], R12 ;  /* 0x0018b00c01007387 */ /* 0x0001e80000100a00 */
[----:B------:R1:W-:Y:S01]  /*cd7d0*/  STL.64 [R1+0x18b8], R14 ;  /* 0x0018b80e01007387 */ /* 0x0003e20000100a00 */
[----:B0-----:R-:W-:Y:S02]  /*cd7e0*/  IMAD.MOV.U32 R13, RZ, RZ, R10 ;  /* 0x000000ffff0d7224 */ /* 0x001fe400078e000a */
[----:B------:R-:W-:Y:S02]  /*cd7f0*/  IMAD.MOV.U32 R12, RZ, RZ, R11 ;  /* 0x000000ffff0c7224 */ /* 0x000fe400078e000b */
[----:B-1----:R-:W-:Y:S02]  /*cd800*/  IMAD.MOV.U32 R15, RZ, RZ, R26 ;  /* 0x000000ffff0f7224 */ /* 0x002fe400078e001a */
[----:B------:R-:W-:Y:S01]  /*cd810*/  IMAD.MOV.U32 R14, RZ, RZ, R27 ;  /* 0x000000ffff0e7224 */ /* 0x000fe200078e001b */
[----:B------:R-:W2:Y:S04]  /*cd820*/  LDL.LU.64 R10, [R1+0x4798] ;  /* 0x00479800010a7983 */ /* 0x000ea80000300a00 */
[----:B------:R-:W3:Y:S04]  /*cd830*/  LDL.LU.64 R8, [R1+0x4790] ;  /* 0x0047900001087983 */ /* 0x000ee80000300a00 */
        /* <DEDUP_REMOVED lines=13> */
[----:B----4-:R1:W-:Y:S01]  /*cd910*/  STL.64 [R1+0x46e0], R4 ;  /* 0x0046e00401007387 */ /* 0x0103e20000100a00 */
[----:B0-----:R-:W-:-:S02]  /*cd920*/  IMAD.MOV.U32 R6, RZ, RZ, R21 ;  /* 0x000000ffff067224 */ /* 0x001fc400078e0015 */
[----:B------:R-:W-:-:S05]  /*cd930*/  IMAD.MOV.U32 R7, RZ, RZ, R20 ;  /* 0x000000ffff077224 */ /* 0x000fca00078e0014 */
[----:B------:R0:W-:Y:S04]  /*cd940*/  STL.64 [R1+0x46f8], R6 ;  /* 0x0046f80601007387 */ /* 0x0001e80000100a00 */
[----:B-1----:R-:W2:Y:S04]  /*cd950*/  LDL.LU R4, [R1+0xe90] ;  /* 0x000e900001047983 */ /* 0x002ea80000300800 */
[----:B------:R-:W2:Y:S04]  /*cd960*/  LDL.LU R5, [R1+0xe94] ;  /* 0x000e940001057983 */ /* 0x000ea80000300800 */
[----:B0-----:R-:W4:Y:S04]  /*cd970*/  LDL.LU R6, [R1+0xe98] ;  /* 0x000e980001067983 */ /* 0x001f280000300800 */
[----:B------:R-:W4:Y:S04]  /*cd980*/  LDL.LU R7, [R1+0xe9c] ;  /* 0x000e9c0001077983 */ /* 0x000f280000300800 */
[----:B----4-:R0:W-:Y:S04]  /*cd990*/  STL.64 [R1+0x4708], R6 ;  /* 0x0047080601007387 */ /* 0x0101e80000100a00 */
[----:B--2---:R-:W-:Y:S04]  /*cd9a0*/  STL.64 [R1+0x4700], R4 ;  /* 0x0047000401007387 */ /* 0x004fe80000100a00 */
        /* <DEDUP_REMOVED lines=11> */
[----:B----4-:R-:W-:Y:S04]  /*cda60*/  STL.64 [R1+0x4768], R26 ;  /* 0x0047681a01007387 */ /* 0x010fe80000100a00 */
[----:B------:R-:W4:Y:S04]  /*cda70*/  LDL.64 R6, [R1+0x58] ;  /* 0x0000580001067983 */ /* 0x000f280000100a00 */
[----:B----4-:R0:W-:Y:S04]  /*cda80*/  STL.64 [R1+0x4750], R6 ;  /* 0x0047500601007387 */ /* 0x0101e80000100a00 */
[----:B------:R-:W4:Y:S04]  /*cda90*/  LDL.LU R4, [R1+0xed0] ;  /* 0x000ed00001047983 */ /* 0x000f280000300800 */
[----:B------:R-:W4:Y:S04]  /*cdaa0*/  LDL.LU R5, [R1+0xed4] ;  /* 0x000ed40001057983 */ /* 0x000f280000300800 */
[----:B0-----:R-:W2:Y:S04]  /*cdab0*/  LDL.LU R6, [R1+0xed8] ;  /* 0x000ed80001067983 */ /* 0x001ea80000300800 */
[----:B------:R-:W2:Y:S01]  /*cdac0*/  LDL.LU R7, [R1+0xedc] ;  /* 0x000edc0001077983 */ /* 0x000ea20000300800 */
[----:B------:R-:W-:-:S02]  /*cdad0*/  IMAD.MOV.U32 R22, RZ, RZ, R11 ;  /* 0x000000ffff167224 */ /* 0x000fc400078e000b */
[----:B------:R-:W-:Y:S01]  /*cdae0*/  IMAD.MOV.U32 R23, RZ, RZ, R10 ;  /* 0x000000ffff177224 */ /* 0x000fe200078e000a */
[----:B--2---:R0:W-:Y:S04]  /*cdaf0*/  STL.64 [R1+0x4778], R6 ;  /* 0x0047780601007387 */ /* 0x0041e80000100a00 */
[----:B----4-:R-:W-:Y:S04]  /*cdb00*/  STL.64 [R1+0x4770], R4 ;  /* 0x0047700401007387 */ /* 0x010fe80000100a00 */
[----:B------:R1:W-:Y:S01]  /*cdb10*/  STL.64 [R1+0x4780], R22 ;  /* 0x0047801601007387 */ /* 0x0003e20000100a00 */
[----:B0-----:R-:W-:-:S02]  /*cdb20*/  IMAD.MOV.U32 R6, RZ, RZ, R9 ;  /* 0x000000ffff067224 */ /* 0x001fc400078e0009 */
[----:B------:R-:W-:-:S05]  /*cdb30*/  IMAD.MOV.U32 R7, RZ, RZ, R8 ;  /* 0x000000ffff077224 */ /* 0x000fca00078e0008 */
[----:B------:R0:W-:Y:S04]  /*cdb40*/  STL.64 [R1+0x4788], R6 ;  /* 0x0047880601007387 */ /* 0x0001e80000100a00 */
[----:B------:R-:W2:Y:S04]  /*cdb50*/  LDL.LU R20, [R1+0xef0] ;  /* 0x000ef00001147983 */ /* 0x000ea80000300800 */
[----:B------:R-:W2:Y:S04]  /*cdb60*/  LDL.LU R21, [R1+0xef4] ;  /* 0x000ef40001157983 */ /* 0x000ea80000300800 */
[----:B-1----:R-:W2:Y:S04]  /*cdb70*/  LDL.LU R22, [R1+0xef8] ;  /* 0x000ef80001167983 */ /* 0x002ea80000300800 */
[----:B------:R-:W2:Y:S04]  /*cdb80*/  LDL.LU R23, [R1+0xefc] ;  /* 0x000efc0001177983 */ /* 0x000ea80000300800 */
[----:B------:R-:W4:Y:S04]  /*cdb90*/  LDL.LU R8, [R1+0xf00] ;  /* 0x000f000001087983 */ /* 0x000f280000300800 */
[----:B------:R-:W4:Y:S04]  /*cdba0*/  LDL.LU R9, [R1+0xf04] ;  /* 0x000f040001097983 */ /* 0x000f280000300800 */
[----:B------:R-:W4:Y:S04]  /*cdbb0*/  LDL.LU R10, [R1+0xf08] ;  /* 0x000f0800010a7983 */ /* 0x000f280000300800 */
[----:B------:R-:W4:Y:S04]  /*cdbc0*/  LDL.LU R11, [R1+0xf0c] ;  /* 0x000f0c00010b7983 */ /* 0x000f280000300800 */
[----:B0-----:R-:W4:Y:S04]  /*cdbd0*/  LDL.64 R6, [R1+0x98] ;  /* 0x0000980001067983 */ /* 0x001f280000100a00 */
[----:B------:R-:W2:Y:S04]  /*cdbe0*/  LDL.LU R24, [R1+0xee0] ;  /* 0x000ee00001187983 */ /* 0x000ea80000300800 */
[----:B------:R-:W2:Y:S04]  /*cdbf0*/  LDL.LU R25, [R1+0xee4] ;  /* 0x000ee40001197983 */ /* 0x000ea80000300800 */
[----:B------:R-:W2:Y:S04]  /*cdc00*/  LDL.LU R26, [R1+0xee8] ;  /* 0x000ee800011a7983 */ /* 0x000ea80000300800 */
[----:B------:R-:W2:Y:S04]  /*cdc10*/  LDL.LU R27, [R1+0xeec] ;  /* 0x000eec00011b7983 */ /* 0x000ea80000300800 */
[----:B---3--:R0:W-:Y:S04]  /*cdc20*/  STL.64 [R1+0x46d0], R14 ;  /* 0x0046d00e01007387 */ /* 0x0081e80000100a00 */
        /* <DEDUP_REMOVED lines=39> */
[----:B------:R-:W4:-:S15]  /*cdea0*/  LDL.LU.64 R26, [R1+0x4768] ;  /* 0x00476800011a7983 */ /* 0x000f1e0000300a00 */
[----:B------:R-:W-:-:S05]  /*cdeb0*/  NOP ;  /* 0x0000000000007918 */ /* 0x000fca0000000000 */
[----:B------:R-:W-:Y:S04]  /*cdec0*/  STL.64 [R1+0x14b0], R20 ;  /* 0x0014b01401007387 */ /* 0x000fe80000100a00 */
[----:B------:R0:W-:Y:S04]  /*cded0*/  STL.64 [R1+0x14b8], R22 ;  /* 0x0014b81601007387 */ /* 0x0001e80000100a00 */
[----:B0-----:R-:W2:Y:S01]  /*cdee0*/  LDL.LU.64 R22, [R1+0x4760] ;  /* 0x0047600001167983 */ /* 0x001ea20000300a00 */
[----:B----4-:R-:W-:Y:S06]  /*cdef0*/  HMMA.16816.F32.BF16 R4, R16, R26, R4 ;  /* 0x0000001a1004723c */ /* 0x010fec0000041804 */
[----:B------:R-:W-:-:S02]  /*cdf00*/  IMAD.MOV.U32 R21, RZ, RZ, R26 ;  /* 0x000000ffff157224 */ /* 0x000fc400078e001a */
[----:B------:R-:W-:Y:S02]  /*cdf10*/  IMAD.MOV.U32 R20, RZ, RZ, R27 ;  /* 0x000000ffff147224 */ /* 0x000fe400078e001b */
[----:B------:R-:W4:-:S13]  /*cdf20*/  LDL.LU.64 R26, [R1+0x4758] ;  /* 0x00475800011a7983 */ /* 0x000f1a0000300a00 */
[----:B------:R-:W-:Y:S01]  /*cdf30*/  STL.64 [R1+0x13b0], R4 ;  /* 0x0013b00401007387 */ /* 0x000fe20000100a00 */
[----:B------:R-:W-:-:S03]  /*cdf40*/  MOV R25, R7 ;  /* 0x0000000700197202 */ /* 0x000fc60000000f00 */
[----:B------:R0:W-:Y:S04]  /*cdf50*/  STL.64 [R1+0x13b8], R6 ;  /* 0x0013b80601007387 */ /* 0x0001e80000100a00 */
[----:B0-----:R-:W3:Y:S01]  /*cdf60*/  LDL.LU.64 R6, [R1+0x4750] ;  /* 0x0047500001067983 */ /* 0x001ee20000300a00 */
[----:B------:R-:W-:-:S05]  /*cdf70*/  IMAD.MOV.U32 R24, RZ, RZ, R5 ;  /* 0x000000ffff187224 */ /* 0x000fca00078e0005 */
[----:B------:R-:W-:Y:S04]  /*cdf80*/  STL [R1+0x3b38], R24 ;  /* 0x003b381801007387 */ /* 0x000fe80000100800 */
[----:B------:R0:W-:Y:S01]  /*cdf90*/  STL [R1+0x3b34], R25 ;  /* 0x003b341901007387 */ /* 0x0001e20000100800 */
[----:B---3--:R-:W-:Y:S06]  /*cdfa0*/  HMMA.16816.F32.BF16 R12, R16, R6, R12 ;  /* 0x00000006100c723c */ /* 0x008fec000004180c */
[----:B0-----:R-:W-:-:S02]  /*cdfb0*/  IMAD.MOV.U32 R25, RZ, RZ, R6 ;  /* 0x000000ffff197224 */ /* 0x001fc400078e0006 */
        /* <DEDUP_REMOVED lines=54> */
[----:B--2---:R-:W-:Y:S01]  /*ce320*/  HMMA.16816.F32.BF16 R16, R16, R6, R12 ;  /* 0x000000061010723c */ /* 0x004fe2000004180c */
[----:B------:R-:W2:Y:S04]  /*ce330*/  LDL.LU.64 R14, [R1+0x46b0] ;  /* 0x0046b000010e7983 */ /* 0x000ea80000300a00 */
[----:B------:R-:W3:Y:S04]  /*ce340*/  LDL.LU.64 R12, [R1+0x46a8] ;  /* 0x0046a800010c7983 */ /* 0x000ee80000300a00 */
[----:B------:R0:W-:-:S14]  /*ce350*/  STL.64 [R1+0x4570], R6 ;  /* 0x0045700601007387 */ /* 0x0001dc0000100a00 */
[----:B------:R-:W-:Y:S04]  /*ce360*/  STL.64 [R1+0x400], R16 ;  /* 0x0004001001007387 */ /* 0x000fe80000100a00 */
[----:B------:R-:W-:Y:S04]  /*ce370*/  STL.64 [R1+0x408], R18 ;  /* 0x0004081201007387 */ /* 0x000fe80000100a00 */
[----:B------:R-:W-:Y:S04]  /*ce380*/  STL.64 [R1+0x4578], R26 ;  /* 0x0045781a01007387 */ /* 0x000fe80000100a00 */
[----:B------:R-:W4:Y:S04]  /*ce390*/  LDL.LU R4, [R1+0xb40] ;  /* 0x000b400001047983 */ /* 0x000f280000300800 */
[----:B------:R-:W4:Y:S04]  /*ce3a0*/  LDL.LU R5, [R1+0xb44] ;  /* 0x000b440001057983 */ /* 0x000f280000300800 */
[----:B0-----:R-:W2:Y:S04]  /*ce3b0*/  LDL.LU R6, [R1+0xb48] ;  /* 0x000b480001067983 */ /* 0x001ea80000300800 */
[----:B------:R-:W2:Y:S01]  /*ce3c0*/  LDL.LU R7, [R1+0xb4c] ;  /* 0x000b4c0001077983 */ /* 0x000ea20000300800 */
[----:B------:R-:W-:-:S03]  /*ce3d0*/  IMAD.MOV.U32 R22, RZ, RZ, R2 ;  /* 0x000000ffff167224 */ /* 0x000fc600078e0002 */
[----:B--2---:R-:W-:Y:S04]  /*ce3e0*/  STL.64 [R1+0x4588], R6 ;  /* 0x0045880601007387 */ /* 0x004fe80000100a00 */
[----:B----4-:R0:W-:Y:S04]  /*ce3f0*/  STL.64 [R1+0x4580], R4 ;  /* 0x0045800401007387 */ /* 0x0101e80000100a00 */
[----:B0-----:R-:W2:Y:S04]  /*ce400*/  LDL.LU R4, [R1+0xb50] ;  /* 0x000b500001047983 */ /* 0x001ea80000300800 */
[----:B------:R-:W2:Y:S04]  /*ce410*/  LDL.LU R5, [R1+0xb54] ;  /* 0x000b540001057983 */ /* 0x000ea80000300800 */
[----:B------:R-:W4:Y:S04]  /*ce420*/  LDL.LU R6, [R1+0xb58] ;  /* 0x000b580001067983 */ /* 0x000f280000300800 */
[----:B------:R-:W4:Y:S01]  /*ce430*/  LDL.LU R7, [R1+0xb5c] ;  /* 0x000b5c0001077983 */ /* 0x000f220000300800 */
[----:B------:R-:W-:-:S03]  /*ce440*/  IMAD.MOV.U32 R23, RZ, RZ, R3 ;  /* 0x000000ffff177224 */ /* 0x000fc600078e0003 */
        /* <DEDUP_REMOVED lines=32> */
[----:B------:R-:W3:Y:S04]  /*ce650*/  LDL.LU R20, [R1+0xbb0] ;  /* 0x000bb00001147983 */ /* 0x000ee80000300800 */
[----:B------:R-:W3:Y:S04]  /*ce660*/  LDL.LU R21, [R1+0xbb4] ;  /* 0x000bb40001157983 */ /* 0x000ee80000300800 */
[----:B0-----:R-:W2:Y:S04]  /*ce670*/  LDL.LU R22, [R1+0xbb8] ;  /* 0x000bb80001167983 */ /* 0x001ea80000300800 */
[----:B------:R-:W2:Y:S04]  /*ce680*/  LDL.LU R23, [R1+0xbbc] ;  /* 0x000bbc0001177983 */ /* 0x000ea80000300800 */
[----:B--2---:R0:W-:Y:S04]  /*ce690*/  STL.64 [R1+0x4610], R22 ;  /* 0x0046101601007387 */ /* 0x0041e80000100a00 */
[----:B---3--:R-:W-:Y:S04]  /*ce6a0*/  STL.64 [R1+0x4608], R20 ;  /* 0x0046081401007387 */ /* 0x008fe80000100a00 */
[----:B0-----:R-:W2:Y:S04]  /*ce6b0*/  LDL.64 R22, [R1+0x88] ;  /* 0x0000880001167983 */ /* 0x001ea80000100a00 */
[----:B--2---:R0:W-:Y:S02]  /*ce6c0*/  STL.64 [R1+0x4628], R22 ;  /* 0x0046281601007387 */ /* 0x0041e40000100a00 */
[----:B0-----:R-:W-:-:S02]  /*ce6d0*/  IMAD.MOV.U32 R22, RZ, RZ, R10 ;  /* 0x000000ffff167224 */ /* 0x001fc400078e000a */
[----:B------:R-:W-:Y:S01]  /*ce6e0*/  IMAD.MOV.U32 R23, RZ, RZ, R11 ;  /* 0x000000ffff177224 */ /* 0x000fe200078e000b */
[----:B------:R-:W2:Y:S04]  /*ce6f0*/  LDL.LU R10, [R1+0x4694] ;  /* 0x00469400010a7983 */ /* 0x000ea80000300800 */
[----:B------:R-:W2:Y:S04]  /*ce700*/  LDL.LU R11, [R1+0x4690] ;  /* 0x00469000010b7983 */ /* 0x000ea80000300800 */
        /* <DEDUP_REMOVED lines=8> */
[----:B------:R-:W-:Y:S02]  /*ce790*/  IMAD.MOV.U32 R23, RZ, RZ, R14 ;  /* 0x000000ffff177224 */ /* 0x000fe400078e000e */
[----:B------:R-:W-:Y:S02]  /*ce7a0*/  IMAD.MOV.U32 R18, RZ, RZ, R29 ;  /* 0x000000ffff127224 */ /* 0x000fe400078e001d */
[----:B------:R-:W-:Y:S01]  /*ce7b0*/  IMAD.MOV.U32 R19, RZ, RZ, R28 ;  /* 0x000000ffff137224 */ /* 0x000fe200078e001c */
[----:B------:R0:W-:Y:S02]  /*ce7c0*/  STL.64 [R1+0x4658], R22 ;  /* 0x0046581601007387 */ /* 0x0001e40000100a00 */
[----:B0-----:R-:W-:Y:S02]  /*ce7d0*/  IMAD.MOV.U32 R22, RZ, RZ, R13 ;  /* 0x000000ffff167224 */ /* 0x001fe400078e000d */
        /* <DEDUP_REMOVED lines=8> */
[----:B------:R-:W-:Y:S04]  /*ce860*/  STL.64 [R1+0x4678], R18 ;  /* 0x0046781201007387 */ /* 0x000fe80000100a00 */
        /* <DEDUP_REMOVED lines=10> */
[----:B----4-:R-:W-:Y:S04]  /*ce910*/  STL.64 [R1+0x4620], R6 ;  /* 0x0046200601007387 */ /* 0x010fe80000100a00 */
        /* <DEDUP_REMOVED lines=45> */
[----:B------:R0:W-:Y:S04]  /*cebf0*/  STL [R1+0x4428], R19 ;  /* 0x0044281301007387 */ /* 0x0001e80000100800 */
[----:B0-----:R-:W3:Y:S01]  /*cec00*/  LDL.64 R18, [R1+0x78] ;  /* 0x0000780001127983 */ /* 0x001ee20000100a00 */
        /* <DEDUP_REMOVED lines=70> */
[----:B------:R-:W2:Y:S01]  /*cf070*/  LDL.LU.64 R4, [R1+0x4590] ;  /* 0x0045900001047983 */ /* 0x000ea20000300a00 */
[----:B------:R-:W-:-:S02]  /*cf080*/  IMAD.MOV.U32 R2, RZ, RZ, R26 ;  /* 0x000000ffff027224 */ /* 0x000fc400078e001a */
[----:B------:R-:W-:-:S14]  /*cf090*/  IMAD.MOV.U32 R0, RZ, RZ, R27 ;  /* 0x000000ffff007224 */ /* 0x000fdc00078e001b */
[----:B------:R-:W-:Y:S04]  /*cf0a0*/  STL.64 [R1+0xa00], R20 ;  /* 0x000a001401007387 */ /* 0x000fe80000100a00 */
[----:B------:R-:W-:Y:S01]  /*cf0b0*/  STL.64 [R1+0xa08], R22 ;  /* 0x000a081601007387 */ /* 0x000fe20000100a00 */
[----:B--2---:R-:W-:-:S15]  /*cf0c0*/  HMMA.16816.F32.BF16 R4, R8, R26, R4 ;  /* 0x0000001a0804723c */ /* 0x004fde0000041804 */
[----:B------:R-:W-:-:S08]  /*cf0d0*/  NOP ;  /* 0x0000000000007918 */ /* 0x000fd00000000000 */
[----:B------:R-:W-:Y:S04]  /*cf0e0*/  STL.64 [R1+0x9f0], R4 ;  /* 0x0009f00401007387 */ /* 0x000fe80000100a00 */
[----:B------:R0:W-:Y:S04]  /*cf0f0*/  STL.64 [R1+0x9f8], R6 ;  /* 0x0009f80601007387 */ /* 0x0001e80000100a00 */
[----:B0-----:R-:W2:Y:S04]  /*cf100*/  LDL.LU.64 R6, [R1+0x4588] ;  /* 0x0045880001067983 */ /* 0x001ea80000300a00 */
[----:B------:R-:W2:Y:S04]  /*cf110*/  LDL.LU.64 R4, [R1+0x4580] ;  /* 0x0045800001047983 */ /* 0x000ea80000300a00 */
[----:B------:R-:W2:Y:S01]  /*cf120*/  LDL.LU.64 R26, [R1+0x4578] ;  /* 0x00457800011a7983 */ /* 0x000ea20000300a00 */
[----:B------:R-:W0:Y:S01]  /*cf130*/  S2R R23, SR_TID.X ;  /* 0x0000000000177919 */ /* 0x000e220000002100 */
[----:B--2---:R-:W-:Y:S02]  /*cf140*/  HMMA.16816.F32.BF16 R24, R8, R26, R4 ;  /* 0x0000001a0818723c */ /* 0x004fe40000041804 */
[----:B------:R-:W3:-:S15]  /*cf150*/  LDL.LU.64 R6, [R1+0x4570] ;  /* 0x0045700001067983 */ /* 0x000ede0000300a00 */
[----:B------:R-:W-:-:S06]  /*cf160*/  NOP ;  /* 0x0000000000007918 */ /* 0x000fcc0000000000 */
[----:B------:R-:W-:Y:S04]  /*cf170*/  STL.64 [R1+0x9e0], R24 ;  /* 0x0009e01801007387 */ /* 0x000fe80000100a00 */
[----:B------:R1:W-:Y:S04]  /*cf180*/  STL.64 [R1+0x9e8], R26 ;  /* 0x0009e81a01007387 */ /* 0x0003e80000100a00 */
[----:B-1----:R-:W4:Y:S01]  /*cf190*/  LDL.LU.64 R26, [R1+0x4568] ;  /* 0x00456800011a7983 */ /* 0x002f220000300a00 */
[C---:B0-----:R-:W-:Y:S02]  /*cf1a0*/  LOP3.LUT R21, R23.reuse, 0x7, RZ, 0xc0, !PT ;  /* 0x0000000717157812 */ /* 0x041fe400078ec0ff */
[C---:B------:R-:W-:Y:S01]  /*cf1b0*/  SHF.L.U32 R22, R23.reuse, 0x8, RZ ;  /* 0x0000000817167819 */ /* 0x040fe200000006ff */
[----:B------:R-:W-:-:S02]  /*cf1c0*/  IMAD.SHL.U32 R23, R23, 0x2, RZ ;  /* 0x0000000217177824 */ /* 0x000fc400078e00ff */
[----:B------:R-:W-:-:S05]  /*cf1d0*/  IMAD R21, R21, 0x210, RZ ;  /* 0x0000021015157824 */ /* 0x000fca00078e02ff */
[----:B------:R-:W-:-:S04]  /*cf1e0*/  LOP3.LUT R23, R21, 0x10, R23, 0x78, !PT ;  /* 0x0000001015177812 */ /* 0x000fc800078e7817 */
[----:B------:R-:W-:-:S04]  /*cf1f0*/  LOP3.LUT R23, R23, 0x1000, R22, 0xf8, !PT ;  /* 0x0000100017177812 */ /* 0x000fc800078ef816 */
[----:B------:R-:W-:Y:S01]  /*cf200*/  LOP3.LUT R23, R23, 0x60, RZ, 0x3c, !PT ;  /* 0x0000006017177812 */ /* 0x000fe200078e3cff */
[C---:B----4-:R-:W-:Y:S06]  /*cf210*/  HMMA.16816.F32.BF16 R12, R8.reuse, R26, R12 ;  /* 0x0000001a080c723c */ /* 0x050fec000004180c */
[----:B---3--:R-:W-:-:S15]  /*cf220*/  HMMA.16816.F32.BF16 R8, R8, R6, R16 ;  /* 0x000000060808723c */ /* 0x008fde0000041810 */
[----:B------:R-:W-:-:S02]  /*cf230*/  NOP ;  /* 0x0000000000007918 */ /* 0x000fc40000000000 */
[----:B------:R-:W-:Y:S04]  /*cf240*/  STL.64 [R1+0x9d0], R12 ;  /* 0x0009d00c01007387 */ /* 0x000fe80000100a00 */
[----:B------:R0:W-:Y:S04]  /*cf250*/  STL.64 [R1+0x9d8], R14 ;  /* 0x0009d80e01007387 */ /* 0x0001e80000100a00 */
[----:B0-----:R-:W2:Y:S04]  /*cf260*/  LDL.LU.64 R14, [R1+0x4560] ;  /* 0x00456000010e7983 */ /* 0x001ea80000300a00 */
[----:B------:R-:W2:Y:S04]  /*cf270*/  LDL.LU.64 R12, [R1+0x4558] ;  /* 0x00455800010c7983 */ /* 0x000ea80000300a00 */
[----:B------:R-:W-:Y:S04]  /*cf280*/  STL.64 [R1+0x4520], R26 ;  /* 0x0045201a01007387 */ /* 0x000fe80000100a00 */
[----:B------:R0:W-:Y:S04]  /*cf290*/  STL [R1+0x4550], R23 ;  /* 0x0045501701007387 */ /* 0x0001e80000100800 */
[----:B------:R-:W2:Y:S04]  /*cf2a0*/  LDL.LU R20, [R1+0x3e0] ;  /* 0x0003e00001147983 */ /* 0x000ea80000300800 */
[----:B------:R-:W-:Y:S04]  /*cf2b0*/  STL.64 [R1+0x290], R8 ;  /* 0x0002900801007387 */ /* 0x000fe80000100a00 */
[----:B------:R1:W-:Y:S04]  /*cf2c0*/  STL.64 [R1+0x298], R10 ;  /* 0x0002980a01007387 */ /* 0x0003e80000100a00 */
[----:B------:R-:W2:Y:S04]  /*cf2d0*/  LDL.LU R21, [R1+0x3e4] ;  /* 0x0003e40001157983 */ /* 0x000ea80000300800 */
[----:B------:R-:W2:Y:S04]  /*cf2e0*/  LDL.LU R22, [R1+0x3e8] ;  /* 0x0003e80001167983 */ /* 0x000ea80000300800 */
[----:B0-----:R-:W2:Y:S04]  /*cf2f0*/  LDL.LU R23, [R1+0x3ec] ;  /* 0x0003ec0001177983 */ /* 0x001ea80000300800 */
[----:B-1----:R-:W3:Y:S04]  /*cf300*/  LDL.64 R10, [R1+0xc8] ;  /* 0x0000c800010a7983 */ /* 0x002ee80000100a00 */
[----:B---3--:R0:W-:Y:S04]  /*cf310*/  STL.64 [R1+0x4548], R10 ;  /* 0x0045480a01007387 */ /* 0x0081e80000100a00 */
[----:B0-----:R-:W2:Y:S04]  /*cf320*/  LDL.64 R10, [R1+0xd8] ;  /* 0x0000d800010a7983 */ /* 0x001ea80000100a00 */
[----:B------:R-:W3:Y:S04]  /*cf330*/  LDL.LU R24, [R1+0x880] ;  /* 0x0008800001187983 */ /* 0x000ee80000300800 */
[----:B------:R-:W3:Y:S04]  /*cf340*/  LDL.LU R25, [R1+0x884] ;  /* 0x0008840001197983 */ /* 0x000ee80000300800 */
[----:B------:R-:W4:Y:S04]  /*cf350*/  LDL.LU R26, [R1+0x888] ;  /* 0x00088800011a7983 */ /* 0x000f280000300800 */
[----:B------:R-:W4:Y:S04]  /*cf360*/  LDL.LU R27, [R1+0x88c] ;  /* 0x00088c00011b7983 */ /* 0x000f280000300800 */
[----:B----4-:R0:W-:Y:S04]  /*cf370*/  STL.64 [R1+0x4530], R26 ;  /* 0x0045301a01007387 */ /* 0x0101e80000100a00 */
[----:B---3--:R1:W-:Y:S04]  /*cf380*/  STL.64 [R1+0x4528], R24 ;  /* 0x0045281801007387 */ /* 0x0083e80000100a00 */
[----:B0-----:R-:W3:Y:S04]  /*cf390*/  LDL.64 R26, [R1+0xb8] ;  /* 0x0000b800011a7983 */ /* 0x001ee80000100a00 */
[----:B---3--:R0:W-:Y:S04]  /*cf3a0*/  STL.64 [R1+0x4540], R26 ;  /* 0x0045401a01007387 */ /* 0x0081e80000100a00 */
[----:B-1----:R-:W3:Y:S04]  /*cf3b0*/  LDL.LU R24, [R1+0x3d0] ;  /* 0x0003d00001187983 */ /* 0x002ee80000300800 */
[----:B------:R-:W3:Y:S04]  /*cf3c0*/  LDL.LU R25, [R1+0x3d4] ;  /* 0x0003d40001197983 */ /* 0x000ee80000300800 */
[----:B0-----:R-:W3:Y:S04]  /*cf3d0*/  LDL.LU R26, [R1+0x3d8] ;  /* 0x0003d800011a7983 */ /* 0x001ee80000300800 */
[----:B------:R-:W3:Y:S04]  /*cf3e0*/  LDL.LU R27, [R1+0x3dc] ;  /* 0x0003dc00011b7983 */ /* 0x000ee80000300800 */
[----:B------:R-:W4:Y:S04]  /*cf3f0*/  LDL.64 R18, [R1+0x98] ;  /* 0x0000980001127983 */ /* 0x000f280000100a00 */
[----:B----4-:R0:W-:Y:S04]  /*cf400*/  STL.64 [R1+0x4518], R18 ;  /* 0x0045181201007387 */ /* 0x0101e80000100a00 */
[----:B0-----:R-:W4:Y:S01]  /*cf410*/  LDL.64 R18, [R1+0xa8] ;  /* 0x0000a80001127983 */ /* 0x001f220000100a00 */
[----:B--2---:R-:W-:Y:S03]  /*cf420*/  HMMA.16816.F32.BF16 R20, R12, R10, R20 ;  /* 0x0000000a0c14723c */ /* 0x004fe60000041814 */
[----:B----4-:R0:W-:Y:S04]  /*cf430*/  STL.64 [R1+0x4538], R18 ;  /* 0x0045381201007387 */ /* 0x0101e80000100a00 */
[----:B------:R-:W2:Y:S04]  /*cf440*/  LDL.LU R16, [R1+0x890] ;  /* 0x0008900001107983 */ /* 0x000ea80000300800 */
[----:B------:R-:W2:Y:S04]  /*cf450*/  LDL.LU R17, [R1+0x894] ;  /* 0x0008940001117983 */ /* 0x000ea80000300800 */
[----:B0-----:R-:W2:Y:S04]  /*cf460*/  LDL.LU R18, [R1+0x898] ;  /* 0x0008980001127983 */ /* 0x001ea80000300800 */
[----:B------:R-:W2:Y:S04]  /*cf470*/  LDL.LU R19, [R1+0x89c] ;  /* 0x00089c0001137983 */ /* 0x000ea80000300800 */
[----:B------:R0:W-:Y:S04]  /*cf480*/  STL.64 [R1+0x44a8], R6 ;  /* 0x0044a80601007387 */ /* 0x0001e80000100a00 */
[----:B------:R-:W4:Y:S04]  /*cf490*/  LDL.LU R4, [R1+0x850] ;  /* 0x0008500001047983 */ /* 0x000f280000300800 */
[----:B------:R-:W4:Y:S04]  /*cf4a0*/  LDL.LU R5, [R1+0x854] ;  /* 0x0008540001057983 */ /* 0x000f280000300800 */
[----:B0-----:R-:W3:Y:S04]  /*cf4b0*/  LDL.LU R6, [R1+0x858] ;  /* 0x0008580001067983 */ /* 0x001ee80000300800 */
[----:B------:R-:W3:Y:S01]  /*cf4c0*/  LDL.LU R7, [R1+0x85c] ;  /* 0x00085c0001077983 */ /* 0x000ee20000300800 */
[----:B------:R-:W-:-:S03]  /*cf4d0*/  IMAD.MOV.U32 R3, RZ, RZ, R11 ;  /* 0x000000ffff037224 */ /* 0x000fc600078e000b */
[----:B---3--:R-:W-:Y:S04]  /*cf4e0*/  STL.64 [R1+0x4510], R6 ;  /* 0x0045100601007387 */ /* 0x008fe80000100a00 */
[----:B----4-:R0:W-:Y:S04]  /*cf4f0*/  STL.64 [R1+0x4508], R4 ;  /* 0x0045080401007387 */ /* 0x0101e80000100a00 */
[----:B0-----:R-:W3:Y:S04]  /*cf500*/  LDL.LU R4, [R1+0x870] ;  /* 0x0008700001047983 */ /* 0x001ee80000300800 */
[----:B------:R-:W3:Y:S04]  /*cf510*/  LDL.LU R5, [R1+0x874] ;  /* 0x0008740001057983 */ /* 0x000ee80000300800 */
[----:B------:R-:W3:Y:S04]  /*cf520*/  LDL.LU R6, [R1+0x878] ;  /* 0x0008780001067983 */ /* 0x000ee80000300800 */
[----:B------:R-:W3:Y:S04]  /*cf530*/  LDL.LU R7, [R1+0x87c] ;  /* 0x00087c0001077983 */ /* 0x000ee80000300800 */
[----:B------:R0:W-:Y:S04]  /*cf540*/  STL.64 [R1+0x1a30], R20 ;  /* 0x001a301401007387 */ /* 0x0001e80000100a00 */
[----:B------:R1:W-:Y:S01]  /*cf550*/  STL.64 [R1+0x1a38], R22 ;  /* 0x001a381601007387 */ /* 0x0003e20000100a00 */
[----:B0-----:R-:W-:-:S03]  /*cf560*/  IMAD.MOV.U32 R20, RZ, RZ, R10 ;  /* 0x000000ffff147224 */ /* 0x001fc600078e000a */
[----:B-1----:R-:W4:Y:S04]  /*cf570*/  LDL.LU R23, [R1+0x4550] ;  /* 0x0045500001177983 */ /* 0x002f280000300800 */
        /* <DEDUP_REMOVED lines=8> */
[----:B------:R-:W-:Y:S02]  /*cf600*/  IMAD.MOV.U32 R22, RZ, RZ, R10 ;  /* 0x000000ffff167224 */ /* 0x000fe400078e000a */
[----:B------:R-:W-:-:S02]  /*cf610*/  IMAD.MOV.U32 R21, RZ, RZ, R11 ;  /* 0x000000ffff157224 */ /* 0x000fc400078e000b */
[----:B----4-:R-:W0:Y:S04]  /*cf620*/  LDSM.16.MT88.4 R8, [R23+UR4+0xe000] ;  /* 0x00e000041708783b */ /* 0x010e280008004200 */
[----:B------:R-:W-:Y:S04]  /*cf630*/  STL [R1+0x4454], R22 ;  /* 0x0044541601007387 */ /* 0x000fe80000100800 */
[----:B------:R-:W-:Y:S04]  /*cf640*/  STL [R1+0x43a0], R23 ;  /* 0x0043a01701007387 */ /* 0x000fe80000100800 */
[----:B0-----:R-:W-:Y:S04]  /*cf650*/  STL.64 [R1+0x42f8], R10 ;  /* 0x0042f80a01007387 */ /* 0x001fe80000100a00 */
        /* <DEDUP_REMOVED lines=16> */
[----:B------:R-:W3:Y:S04]  /*cf760*/  LDL.LU.64 R18, [R1+0x4518] ;  /* 0x0045180001127983 */ /* 0x000ee80000300a00 */
[----:B------:R-:W-:Y:S04]  /*cf770*/  STL [R1+0x44c4], R23 ;  /* 0x0044c41701007387 */ /* 0x000fe80000100800 */
[----:B------:R0:W-:Y:S04]  /*cf780*/  STL [R1+0x44c0], R21 ;  /* 0x0044c01501007387 */ /* 0x0001e80000100800 */
[----:B------:R-:W4:Y:S01]  /*cf790*/  LDL.LU R20, [R1+0x860] ;  /* 0x0008600001147983 */ /* 0x000f220000300800 */
[----:B------:R-:W-:-:S03]  /*cf7a0*/  IMAD.MOV.U32 R11, RZ, RZ, R28 ;  /* 0x000000ffff0b7224 */ /* 0x000fc600078e001c */
[----:B0-----:R-:W4:Y:S04]  /*cf7b0*/  LDL.LU R21, [R1+0x864] ;  /* 0x0008640001157983 */ /* 0x001f280000300800 */
[----:B------:R-:W4:Y:S04]  /*cf7c0*/  LDL.LU R22, [R1+0x868] ;  /* 0x0008680001167983 */ /* 0x000f280000300800 */
        /* <DEDUP_REMOVED lines=9> */
[----:B--2---:R0:W-:Y:S04]  /*cf860*/  STL.64 [R1+0x4470], R26 ;  /* 0x0044701a01007387 */ /* 0x0041e80000100a00 */
[----:B------:R-:W-:Y:S04]  /*cf870*/  STL.64 [R1+0x4468], R24 ;  /* 0x0044681801007387 */ /* 0x000fe80000100a00 */
[----:B0-----:R-:W2:Y:S01]  /*cf880*/  LDL.64 R26, [R1+0x8] ;  /* 0x00000800011a7983 */ /* 0x001ea20000100a00 */
[----:B------:R-:W-:-:S07]  /*cf890*/  IMAD.MOV.U32 R10, RZ, RZ, R29 ;  /* 0x000000ffff0a7224 */ /* 0x000fce00078e001d */
[C---:B----4-:R-:W-:Y:S06]  /*cf8a0*/  HMMA.16816.F32.BF16 R20, R12.reuse, R10, R20 ;  /* 0x0000000a0c14723c */ /* 0x050fec0000041814 */
[----:B---3--:R-:W-:Y:S01]  /*cf8b0*/  HMMA.16816.F32.BF16 R4, R12, R18, R4 ;  /* 0x000000120c04723c */ /* 0x008fe20000041804 */
[----:B--2---:R0:W-:-:S15]  /*cf8c0*/  STL.64 [R1+0x4488], R26 ;  /* 0x0044881a01007387 */ /* 0x0041de0000100a00 */
[----:B------:R-:W-:-:S01]  /*cf8d0*/  NOP ;  /* 0x0000000000007918 */ /* 0x000fc20000000000 */
[----:B------:R-:W-:Y:S04]  /*cf8e0*/  STL.64 [R1+0x1520], R20 ;  /* 0x0015201401007387 */ /* 0x000fe80000100a00 */
[----:B------:R-:W-:Y:S04]  /*cf8f0*/  STL.64 [R1+0x1528], R22 ;  /* 0x0015281601007387 */ /* 0x000fe80000100a00 */
[----:B------:R1:W-:Y:S01]  /*cf900*/  STL.64 [R1+0x43b0], R10 ;  /* 0x0043b00a01007387 */ /* 0x0003e20000100a00 */
[----:B0-----:R-:W-:Y:S01]  /*cf910*/  IMAD.MOV.U32 R26, RZ, RZ, R2 ;  /* 0x000000ffff1a7224 */ /* 0x001fe200078e0002 */
[----:B------:R-:W-:Y:S01]  /*cf920*/  MOV R27, R0 ;  /* 0x00000000001b7202 */ /* 0x000fe20000000f00 */
[----:B-1----:R-:W-:-:S02]  /*cf930*/  IMAD.MOV.U32 R11, RZ, RZ, R18 ;  /* 0x000000ffff0b7224 */ /* 0x002fc400078e0012 */
[----:B------:R-:W-:Y:S01]  /*cf940*/  IMAD.MOV.U32 R10, RZ, RZ, R19 ;  /* 0x000000ffff0a7224 */ /* 0x000fe200078e0013 */
[----:B------:R-:W-:Y:S04]  /*cf950*/  STL.64 [R1+0x1420], R4 ;  /* 0x0014200401007387 */ /* 0x000fe80000100a00 */
        /* <DEDUP_REMOVED lines=21> */
[----:B--2---:R-:W-:Y:S04]  /*cfab0*/  STL.64 [R1+0x44e8], R16 ;  /* 0x0044e81001007387 */ /* 0x004fe80000100a00 */
[----:B0-----:R-:W2:Y:S04]  /*cfac0*/  LDL.64 R18, [R1+0x68] ;  /* 0x0000680001127983 */ /* 0x001ea80000100a00 */
[----:B----4-:R0:W-:Y:S04]  /*cfad0*/  STL.64 [R1+0x44d0], R22 ;  /* 0x0044d01601007387 */ /* 0x0101e80000100a00 */
[----:B------:R-:W-:Y:S04]  /*cfae0*/  STL.64 [R1+0x44c8], R20 ;  /* 0x0044c81401007387 */ /* 0x000fe80000100a00 */
        /* <DEDUP_REMOVED lines=8> */
[----:B------:R0:W-:Y:S04]  /*cfb70*/  STL.64 [R1+0x44b8], R6 ;  /* 0x0044b80601007387 */ /* 0x0001e80000100a00 */
[----:B------:R1:W-:Y:S04]  /*cfb80*/  STL.64 [R1+0x44b0], R4 ;  /* 0x0044b00401007387 */ /* 0x0003e80000100a00 */
[----:B0-----:R-:W3:Y:S04]  /*cfb90*/  LDL.64 R6, [R1+0x38] ;  /* 0x0000380001067983 */ /* 0x001ee80000100a00 */
[----:B---3--:R0:W-:Y:S04]  /*cfba0*/  STL.64 [R1+0x44d8], R6 ;  /* 0x0044d80601007387 */ /* 0x0081e80000100a00 */
[----:B-1----:R-:W3:Y:S04]  /*cfbb0*/  LDL.LU R4, [R1+0x820] ;  /* 0x0008200001047983 */ /* 0x002ee80000300800 */
[----:B------:R-:W3:Y:S04]  /*cfbc0*/  LDL.LU R5, [R1+0x824] ;  /* 0x0008240001057983 */ /* 0x000ee80000300800 */
[----:B0-----:R-:W3:Y:S04]  /*cfbd0*/  LDL.LU R6, [R1+0x828] ;  /* 0x0008280001067983 */ /* 0x001ee80000300800 */
[----:B------:R-:W3:Y:S04]  /*cfbe0*/  LDL.LU R7, [R1+0x82c] ;  /* 0x00082c0001077983 */ /* 0x000ee80000300800 */
[----:B------:R-:W4:Y:S04]  /*cfbf0*/  LDL.64 R26, [R1+0x28] ;  /* 0x00002800011a7983 */ /* 0x000f280000100a00 */
        /* <DEDUP_REMOVED lines=30> */
[----:B------:R0:W-:Y:S02]  /*cfde0*/  STL.64 [R1+0x718], R18 ;  /* 0x0007181201007387 */ /* 0x0001e40000100a00 */
[----:B0-----:R-:W-:Y:S02]  /*cfdf0*/  IMAD.MOV.U32 R19, RZ, RZ, R22 ;  /* 0x000000ffff137224 */ /* 0x001fe400078e0016 */
        /* <DEDUP_REMOVED lines=15> */
[----:B-1----:R-:W3:Y:S04]  /*cfef0*/  LDL.LU R23, [R1+0x44c4] ;  /* 0x0044c40001177983 */ /* 0x002ee80000300800 */
[----:B------:R-:W4:Y:S04]  /*cff00*/  LDL.LU R21, [R1+0x44c0] ;  /* 0x0044c00001157983 */ /* 0x000f280000300800 */
        /* <DEDUP_REMOVED lines=37> */
[----:B------:R0:W-:Y:S04]  /*d0160*/  STL.64 [R1+0x4310], R26 ;  /* 0x0043101a01007387 */ /* 0x0001e80000100a00 */
[----:B0-----:R-:W4:Y:S01]  /*d0170*/  LDL.64 R26, [R1+0x18] ;  /* 0x00001800011a7983 */ /* 0x001f220000100a00 */
[----:B--2---:R-:W-:Y:S03]  /*d0180*/  HMMA.16816.F32.BF16 R12, R12, R6, R8 ;  /* 0x000000060c0c723c */ /* 0x004fe60000041808 */
[----:B----4-:R0:W-:Y:S04]  /*d0190*/  STL.64 [R1+0x4328], R26 ;  /* 0x0043281a01007387 */ /* 0x0101e80000100a00 */
[----:B------:R-:W2:Y:S04]  /*d01a0*/  LDL.LU.64 R10, [R1+0x4448] ;  /* 0x00444800010a7983 */ /* 0x000ea80000300a00 */
[----:B------:R-:W4:-:S12]  /*d01b0*/  LDL.LU.64 R8, [R1+0x4440] ;  /* 0x0044400001087983 */ /* 0x000f180000300a00 */
[----:B------:R-:W-:Y:S04]  /*d01c0*/  STL.64 [R1+0x280], R12 ;  /* 0x0002800c01007387 */ /* 0x000fe80000100a00 */
[----:B------:R-:W-:Y:S01]  /*d01d0*/  STL.64 [R1+0x288], R14 ;  /* 0x0002880e01007387 */ /* 0x000fe20000100a00 */
[----:B0-----:R-:W-:Y:S02]  /*d01e0*/  IMAD.MOV.U32 R26, RZ, RZ, R5 ;  /* 0x000000ffff1a7224 */ /* 0x001fe400078e0005 */
[----:B------:R-:W-:-:S05]  /*d01f0*/  IMAD.MOV.U32 R27, RZ, RZ, R4 ;  /* 0x000000ffff1b7224 */ /* 0x000fca00078e0004 */
[----:B------:R-:W-:Y:S04]  /*d0200*/  STL.64 [R1+0x4340], R26 ;  /* 0x0043401a01007387 */ /* 0x000fe80000100a00 */
[----:B------:R0:W-:Y:S04]  /*d0210*/  STL.64 [R1+0x4308], R6 ;  /* 0x0043080601007387 */ /* 0x0001e80000100a00 */
[----:B------:R-:W3:Y:S04]  /*d0220*/  LDL.LU R4, [R1+0x5c0] ;  /* 0x0005c00001047983 */ /* 0x000ee80000300800 */
[----:B------:R-:W3:Y:S04]  /*d0230*/  LDL.LU R5, [R1+0x5c4] ;  /* 0x0005c40001057983 */ /* 0x000ee80000300800 */
[----:B0-----:R-:W2:Y:S04]  /*d0240*/  LDL.LU R6, [R1+0x5c8] ;  /* 0x0005c80001067983 */ /* 0x001ea80000300800 */
[----:B------:R-:W2:Y:S01]  /*d0250*/  LDL.LU R7, [R1+0x5cc] ;  /* 0x0005cc0001077983 */ /* 0x000ea20000300800 */
[----:B------:R-:W-:Y:S01]  /*d0260*/  MOV R26, R20 ;  /* 0x00000014001a7202 */ /* 0x000fe20000000f00 */
[----:B------:R-:W-:-:S02]  /*d0270*/  IMAD.MOV.U32 R27, RZ, RZ, R16 ;  /* 0x000000ffff1b7224 */ /* 0x000fc400078e0010 */
[----:B------:R-:W4:Y:S04]  /*d0280*/  LDL.LU R20, [R1+0x4438] ;  /* 0x0044380001147983 */ /* 0x000f280000300800 */
[----:B------:R-:W4:Y:S04]  /*d0290*/  LDL.LU R16, [R1+0x4434] ;  /* 0x0044340001107983 */ /* 0x000f280000300800 */
[----:B------:R-:W-:Y:S04]  /*d02a0*/  STL.64 [R1+0x4358], R26 ;  /* 0x0043581a01007387 */ /* 0x000fe80000100a00 */
        /* <DEDUP_REMOVED lines=19> */
[----:B------:R-:W4:Y:S01]  /*d03e0*/  LDL.LU R19, [R1+0x4428] ;  /* 0x0044280001137983 */ /* 0x000f220000300800 */
[----:B------:R-:W-:Y:S02]  /*d03f0*/  IMAD.MOV.U32 R14, RZ, RZ, R11 ;  /* 0x000000ffff0e7224 */ /* 0x000fe400078e000b */
[----:B------:R-:W-:Y:S01]  /*d0400*/  IMAD.MOV.U32 R15, RZ, RZ, R10 ;  /* 0x000000ffff0f7224 */ /* 0x000fe200078e000a */
[----:B------:R-:W-:Y:S01]  /*d0410*/  STL.64 [R1+0x4388], R26 ;  /* 0x0043881a01007387 */ /* 0x000fe20000100a00 */
[----:B------:R-:W-:Y:S02]  /*d0420*/  IMAD.MOV.U32 R10, RZ, RZ, R28 ;  /* 0x000000ffff0a7224 */ /* 0x000fe400078e001c */
[----:B------:R-:W-:Y:S01]  /*d0430*/  IMAD.MOV.U32 R11, RZ, RZ, R25 ;  /* 0x000000ffff0b7224 */ /* 0x000fe200078e0019 */
[----:B---3--:R-:W-:Y:S04]  /*d0440*/  STL.64 [R1+0x4350], R6 ;  /* 0x0043500601007387 */ /* 0x008fe80000100a00 */
[----:B--2---:R0:W-:Y:S04]  /*d0450*/  STL.64 [R1+0x4348], R4 ;  /* 0x0043480401007387 */ /* 0x0041e80000100a00 */
[----:B0-----:R-:W2:Y:S04]  /*d0460*/  LDL.LU R4, [R1+0x5f0] ;  /* 0x0005f00001047983 */ /* 0x001ea80000300800 */
[----:B------:R-:W2:Y:S04]  /*d0470*/  LDL.LU R5, [R1+0x5f4] ;  /* 0x0005f40001057983 */ /* 0x000ea80000300800 */
[----:B------:R-:W3:Y:S04]  /*d0480*/  LDL.LU R6, [R1+0x5f8] ;  /* 0x0005f80001067983 */ /* 0x000ee80000300800 */
[----:B------:R-:W3:Y:S04]  /*d0490*/  LDL.LU R7, [R1+0x5fc] ;  /* 0x0005fc0001077983 */ /* 0x000ee80000300800 */
[----:B------:R-:W-:Y:S04]  /*d04a0*/  STL.64 [R1+0x43c8], R10 ;  /* 0x0043c80a01007387 */ /* 0x000fe80000100a00 */
        /* <DEDUP_REMOVED lines=54> */
[----:B------:R-:W2:Y:S01]  /*d0810*/  LDL.LU R7, [R1+0x60c] ;  /* 0x00060c0001077983 */ /* 0x000ea20000300800 */
[----:B------:R-:W-:-:S03]  /*d0820*/  MOV R11, R3 ;  /* 0x00000003000b7202 */ /* 0x000fc60000000f00 */
        /* <DEDUP_REMOVED lines=56> */
[----:B------:R-:W4:Y:S01]  /*d0bb0*/  LDL.LU R23, [R1+0x43a0] ;  /* 0x0043a00001177983 */ /* 0x000f220000300800 */
[----:B------:R-:W-:-:S02]  /*d0bc0*/  IMAD.MOV.U32 R26, RZ, RZ, R2 ;  /* 0x000000ffff1a7224 */ /* 0x000fc400078e0002 */
[----:B------:R-:W-:-:S15]  /*d0bd0*/  IMAD.MOV.U32 R27, RZ, RZ, R0 ;  /* 0x000000ffff1b7224 */ /* 0x000fde00078e0000 */
[----:B------:R-:W-:-:S02]  /*d0be0*/  NOP ;  /* 0x0000000000007918 */ /* 0x000fc40000000000 */
[----:B------:R-:W-:Y:S04]  /*d0bf0*/  STL.64 [R1+0x1400], R12 ;  /* 0x0014000c01007387 */ /* 0x000fe80000100a00 */
[----:B------:R-:W-:Y:S01]  /*d0c00*/  STL.64 [R1+0x1408], R14 ;  /* 0x0014080e01007387 */ /* 0x000fe20000100a00 */
[C---:B--2---:R-:W-:Y:S03]  /*d0c10*/  HMMA.16816.F32.BF16 R24, R16.reuse, R26, R4 ;  /* 0x0000001a1018723c */ /* 0x044fe60000041804 */
[----:B----4-:R-:W0:Y:S04]  /*d0c20*/  LDSM.16.MT88.4 R12, [R23+UR4+0xe080] ;  /* 0x00e08004170c783b */ /* 0x010e280008004200 */
[----:B0-----:R-:W-:Y:S04]  /*d0c30*/  STL.64 [R1+0x41e0], R14 ;  /* 0x0041e00e01007387 */ /* 0x001fe80000100a00 */
        /* <DEDUP_REMOVED lines=46> */
[----:B------:R0:W-:Y:S04]  /*d0f20*/  STL [R1+0x42d8], R23 ;  /* 0x0042d81701007387 */ /* 0x0001e80000100800 */
[----:B------:R-:W-:Y:S04]  /*d0f30*/  STL.64 [R1+0x42d0], R20 ;  /* 0x0042d01401007387 */ /* 0x000fe80000100a00 */
[----:B0-----:R-:W3:Y:S01]  /*d0f40*/  LDL.64 R22, [R1+0xd8] ;  /* 0x0000d80001167983 */ /* 0x001ee20000100a00 */
[----:B----4-:R-:W-:Y:S03]  /*d0f50*/  HMMA.16816.F32.BF16 R24, R16, R26, R4 ;  /* 0x0000001a1018723c */ /* 0x010fe60000041804 */
[----:B------:R-:W3:-:S15]  /*d0f60*/  LDL.LU.64 R6, [R1+0x4308] ;  /* 0x0043080001067983 */ /* 0x000ede0000300a00 */
[----:B------:R-:W-:-:S05]  /*d0f70*/  NOP ;  /* 0x0000000000007918 */ /* 0x000fca0000000000 */
[----:B------:R-:W-:Y:S04]  /*d0f80*/  STL.64 [R1+0x230], R24 ;  /* 0x0002301801007387 */ /* 0x000fe80000100a00 */
[----:B------:R0:W-:Y:S04]  /*d0f90*/  STL.64 [R1+0x238], R26 ;  /* 0x0002381a01007387 */ /* 0x0001e80000100a00 */
[----:B0-----:R-:W2:Y:S02]  /*d0fa0*/  LDL.LU.64 R26, [R1+0x4300] ;  /* 0x00430000011a7983 */ /* 0x001ea40000300a00 */
[----:B--2---:R-:W-:-:S15]  /*d0fb0*/  HMMA.16816.F32.BF16 R12, R16, R26, R12 ;  /* 0x0000001a100c723c */ /* 0x004fde000004180c */
[----:B------:R-:W-:-:S08]  /*d0fc0*/  NOP ;  /* 0x0000000000007918 */ /* 0x000fd00000000000 */
        /* <DEDUP_REMOVED lines=14> */
[----:B------:R0:W-:Y:S04]  /*d10b0*/  STL [R1+0x41f0], R27 ;  /* 0x0041f01b01007387 */ /* 0x0001e80000100800 */
[----:B0-----:R-:W3:Y:S04]  /*d10c0*/  LDL.64 R26, [R1+0xa8] ;  /* 0x0000a800011a7983 */ /* 0x001ee80000100a00 */
[----:B------:R-:W2:Y:S04]  /*d10d0*/  LDL.LU.64 R10, [R1+0x42f8] ;  /* 0x0042f800010a7983 */ /* 0x000ea80000300a00 */
[----:B------:R-:W2:Y:S04]  /*d10e0*/  LDL.LU.64 R8, [R1+0x42f0] ;  /* 0x0042f00001087983 */ /* 0x000ea80000300a00 */
[----:B------:R-:W-:Y:S04]  /*d10f0*/  STL.64 [R1+0x1f0], R16 ;  /* 0x0001f01001007387 */ /* 0x000fe80000100a00 */
[----:B------:R0:W-:Y:S04]  /*d1100*/  STL.64 [R1+0x1f8], R18 ;  /* 0x0001f81201007387 */ /* 0x0001e80000100a00 */
[----:B0-----:R-:W4:Y:S04]  /*d1110*/  LDL.64 R18, [R1+0xc8] ;  /* 0x0000c80001127983 */ /* 0x001f280000100a00 */
[----:B------:R0:W-:Y:S04]  /*d1120*/  STL.64 [R1+0x41e8], R6 ;  /* 0x0041e80601007387 */ /* 0x0001e80000100a00 */
[----:B------:R-:W4:Y:S04]  /*d1130*/  LDL.LU R4, [R1+0x4f0] ;  /* 0x0004f00001047983 */ /* 0x000f280000300800 */
[----:B------:R-:W4:Y:S04]  /*d1140*/  LDL.LU R5, [R1+0x4f4] ;  /* 0x0004f40001057983 */ /* 0x000f280000300800 */
[----:B0-----:R-:W4:Y:S04]  /*d1150*/  LDL.LU R6, [R1+0x4f8] ;  /* 0x0004f80001067983 */ /* 0x001f280000300800 */
[----:B------:R-:W4:Y:S01]  /*d1160*/  LDL.LU R7, [R1+0x4fc] ;  /* 0x0004fc0001077983 */ /* 0x000f220000300800 */
[----:B------:R-:W-:Y:S01]  /*d1170*/  IMAD.MOV.U32 R0, RZ, RZ, R23 ;  /* 0x000000ffff007224 */ /* 0x000fe200078e0017 */
[----:B--2---:R-:W-:-:S15]  /*d1180*/  HMMA.16816.F32.BF16 R12, R8, R22, R12 ;  /* 0x00000016080c723c */ /* 0x004fde000004180c */
[----:B------:R-:W-:-:S08]  /*d1190*/  NOP ;  /* 0x0000000000007918 */ /* 0x000fd00000000000 */
[----:B------:R-:W-:Y:S04]  /*d11a0*/  STL.64 [R1+0x1a80], R12 ;  /* 0x001a800c01007387 */ /* 0x000fe80000100a00 */
[----:B------:R0:W-:Y:S04]  /*d11b0*/  STL.64 [R1+0x1a88], R14 ;  /* 0x001a880e01007387 */ /* 0x0001e80000100a00 */
[----:B0-----:R-:W3:Y:S04]  /*d11c0*/  LDL.LU.64 R14, [R1+0x42e8] ;  /* 0x0042e800010e7983 */ /* 0x001ee80000300a00 */
[----:B------:R-:W3:Y:S04]  /*d11d0*/  LDL.LU.64 R12, [R1+0x42e0] ;  /* 0x0042e000010c7983 */ /* 0x000ee80000300a00 */
[----:B------:R-:W2:Y:S04]  /*d11e0*/  LDL.LU R23, [R1+0x42d8] ;  /* 0x0042d80001177983 */ /* 0x000ea80000300800 */
[----:B------:R-:W3:Y:S01]  /*d11f0*/  LDL.LU.64 R20, [R1+0x42d0] ;  /* 0x0042d00001147983 */ /* 0x000ee20000300a00 */
[----:B----4-:R-:W-:Y:S01]  /*d1200*/  HMMA.16816.F32.BF16 R4, R8, R18, R4 ;  /* 0x000000120804723c */ /* 0x010fe20000041804 */
[----:B------:R-:W-:-:S02]  /*d1210*/  IMAD.MOV.U32 R2, RZ, RZ, R22 ;  /* 0x000000ffff027224 */ /* 0x000fc400078e0016 */
[----:B------:R-:W-:Y:S03]  /*d1220*/  STL [R1+0x41fc], R0 ;  /* 0x0041fc0001007387 */ /* 0x000fe60000100800 */
[----:B------:R-:W-:Y:S01]  /*d1230*/  IMAD.MOV.U32 R3, RZ, RZ, R19 ;  /* 0x000000ffff037224 */ /* 0x000fe200078e0013 */
[----:B------:R-:W-:-:S15]  /*d1240*/  STL [R1+0x41f8], R2 ;  /* 0x0041f80201007387 */ /* 0x000fde0000100800 */
[----:B------:R-:W-:-:S01]  /*d1250*/  NOP ;  /* 0x0000000000007918 */ /* 0x000fc20000000000 */
[----:B------:R0:W-:Y:S02]  /*d1260*/  STL.64 [R1+0x1980], R4 ;  /* 0x0019800401007387 */ /* 0x0001e40000100a00 */
[----:B0-----:R-:W-:Y:S02]  /*d1270*/  IMAD.MOV.U32 R4, RZ, RZ, R18 ;  /* 0x000000ffff047224 */ /* 0x001fe400078e0012 */
[----:B------:R-:W-:Y:S04]  /*d1280*/  STL.64 [R1+0x1988], R6 ;  /* 0x0019880601007387 */ /* 0x000fe80000100a00 */
[----:B------:R-:W-:Y:S04]  /*d1290*/  STL [R1+0x4204], R3 ;  /* 0x0042040301007387 */ /* 0x000fe80000100800 */
[----:B------:R0:W-:Y:S04]  /*d12a0*/  STL [R1+0x4200], R4 ;  /* 0x0042000401007387 */ /* 0x0001e80000100800 */
[----:B0-----:R-:W4:Y:S04]  /*d12b0*/  LDL.LU R4, [R1+0xe50] ;  /* 0x000e500001047983 */ /* 0x001f280000300800 */
[----:B------:R-:W4:Y:S04]  /*d12c0*/  LDL.LU R5, [R1+0xe54] ;  /* 0x000e540001057983 */ /* 0x000f280000300800 */
[----:B------:R-:W4:Y:S04]  /*d12d0*/  LDL.LU R6, [R1+0xe58] ;  /* 0x000e580001067983 */ /* 0x000f280000300800 */
[----:B------:R-:W4:Y:S04]  /*d12e0*/  LDL.LU R7, [R1+0xe5c] ;  /* 0x000e5c0001077983 */ /* 0x000f280000300800 */
[----:B--2---:R-:W0:Y:S04]  /*d12f0*/  LDSM.16.MT88.4 R16, [R23+UR4+0xe100] ;  /* 0x00e100041710783b */ /* 0x004e280008004200 */
[----:B------:R1:W-:Y:S01]  /*d1300*/  STL [R1+0x420c], R23 ;  /* 0x00420c1701007387 */ /* 0x0003e20000100800 */
[----:B---3--:R-:W-:-:S02]  /*d1310*/  IMAD.MOV.U32 R22, RZ, RZ, R21 ;  /* 0x000000ffff167224 */ /* 0x008fc400078e0015 */
[----:B-1----:R-:W-:-:S05]  /*d1320*/  IMAD.MOV.U32 R23, RZ, RZ, R20 ;  /* 0x000000ffff177224 */ /* 0x002fca00078e0014 */
[----:B------:R1:W-:Y:S04]  /*d1330*/  STL.64 [R1+0x4220], R22 ;  /* 0x0042201601007387 */ /* 0x0003e80000100a00 */
[----:B-1----:R-:W4:Y:S04]  /*d1340*/  LDL.64 R22, [R1+0xb8] ;  /* 0x0000b80001167983 */ /* 0x002f280000100a00 */
[----:B0-----:R0:W-:Y:S04]  /*d1350*/  STL.64 [R1+0x4098], R18 ;  /* 0x0040981201007387 */ /* 0x0011e80000100a00 */
[----:B------:R-:W-:Y:S04]  /*d1360*/  STL.64 [R1+0x4090], R16 ;  /* 0x0040901001007387 */ /* 0x000fe80000100a00 */
[----:B0-----:R-:W2:Y:S04]  /*d1370*/  LDL.LU.64 R18, [R1+0x8] ;  /* 0x0000080001127983 */ /* 0x001ea80000300a00 */
[----:B--2---:R-:W-:Y:S04]  /*d1380*/  STL [R1+0x4208], R19 ;  /* 0x0042081301007387 */ /* 0x004fe80000100800 */
[----:B------:R4:W-:Y:S02]  /*d1390*/  STL [R1+0x4260], R18 ;  /* 0x0042601201007387 */ /* 0x0009e40000100800 */
[----:B----4-:R-:W-:Y:S07]  /*d13a0*/  HMMA.16816.F32.BF16 R16, R8, R22, R4 ;  /* 0x000000160810723c */ /* 0x010fee0000041804 */
[----:B------:R-:W-:-:S02]  /*d13b0*/  IMAD.MOV.U32 R6, RZ, RZ, R22 ;  /* 0x000000ffff067224 */ /* 0x000fc400078e0016 */
[----:B------:R-:W-:-:S14]  /*d13c0*/  IMAD.MOV.U32 R5, RZ, RZ, R23 ;  /* 0x000000ffff057224 */ /* 0x000fdc00078e0017 */
[----:B------:R-:W-:Y:S04]  /*d13d0*/  STL.64 [R1+0x1880], R16 ;  /* 0x0018801001007387 */ /* 0x000fe80000100a00 */
[----:B------:R0:W-:Y:S04]  /*d13e0*/  STL.64 [R1+0x1888], R18 ;  /* 0x0018881201007387 */ /* 0x0001e80000100a00 */
[----:B------:R-:W2:Y:S01]  /*d13f0*/  LDL.64 R22, [R1+0x28] ;  /* 0x0000280001167983 */ /* 0x000ea20000100a00 */
[----:B0-----:R-:W-:Y:S06]  /*d1400*/  HMMA.16816.F32.BF16 R16, R8, R26, R12 ;  /* 0x0000001a0810723c */ /* 0x001fec000004180c */
[----:B------:R-:W-:-:S02]  /*d1410*/  IMAD.MOV.U32 R7, RZ, RZ, R27 ;  /* 0x000000ffff077224 */ /* 0x000fc400078e001b */
[----:B------:R-:W-:Y:S01]  /*d1420*/  IMAD.MOV.U32 R12, RZ, RZ, R26 ;  /* 0x000000ffff0c7224 */ /* 0x000fe200078e001a */
[----:B--2---:R-:W-:-:S14]  /*d1430*/  STL.64 [R1+0x4238], R22 ;  /* 0x0042381601007387 */ /* 0x004fdc0000100a00 */
[----:B------:R-:W-:Y:S04]  /*d1440*/  STL.64 [R1+0x1780], R16 ;  /* 0x0017801001007387 */ /* 0x000fe80000100a00 */
[----:B------:R-:W-:Y:S04]  /*d1450*/  STL.64 [R1+0x1788], R18 ;  /* 0x0017881201007387 */ /* 0x000fe80000100a00 */
[----:B------:R-:W-:Y:S04]  /*d1460*/  STL [R1+0x42c8], R12 ;  /* 0x0042c80c01007387 */ /* 0x000fe80000100800 */
[----:B------:R-:W-:Y:S04]  /*d1470*/  STL.64 [R1+0x4248], R6 ;  /* 0x0042480601007387 */ /* 0x000fe80000100a00 */
[----:B------:R0:W-:Y:S04]  /*d1480*/  STL [R1+0x4240], R5 ;  /* 0x0042400501007387 */ /* 0x0001e80000100800 */
[----:B------:R-:W2:Y:S04]  /*d1490*/  LDL.LU R4, [R1+0xdd0] ;  /* 0x000dd00001047983 */ /* 0x000ea80000300800 */
[----:B0-----:R-:W2:Y:S04]  /*d14a0*/  LDL.LU R5, [R1+0xdd4] ;  /* 0x000dd40001057983 */ /* 0x001ea80000300800 */
        /* <DEDUP_REMOVED lines=14> */
[----:B----4-:R0:W-:Y:S04]  /*d1590*/  STL.64 [R1+0x42c0], R26 ;  /* 0x0042c01a01007387 */ /* 0x0101e80000100a00 */
[----:B---3--:R-:W-:Y:S04]  /*d15a0*/  STL.64 [R1+0x42b8], R24 ;  /* 0x0042b81801007387 */ /* 0x008fe80000100a00 */
[----:B0-----:R-:W3:Y:S04]  /*d15b0*/  LDL.64 R26, [R1+0x98] ;  /* 0x00009800011a7983 */ /* 0x001ee80000100a00 */
        /* <DEDUP_REMOVED lines=8> */
[----:B0-----:R-:W2:Y:S04]  /*d1640*/  LDL.64 R18, [R1+0x88] ;  /* 0x0000880001127983 */ /* 0x001ea80000100a00 */
[----:B------:R0:W-:Y:S04]  /*d1650*/  STL.64 [R1+0x4258], R6 ;  /* 0x0042580601007387 */ /* 0x0001e80000100a00 */
[----:B------:R1:W-:Y:S04]  /*d1660*/  STL.64 [R1+0x4250], R4 ;  /* 0x0042500401007387 */ /* 0x0003e80000100a00 */
[----:B0-----:R-:W4:Y:S04]  /*d1670*/  LDL.64 R6, [R1+0x48] ;  /* 0x0000480001067983 */ /* 0x001f280000100a00 */
[----:B----4-:R0:W-:Y:S04]  /*d1680*/  STL.64 [R1+0x4278], R6 ;  /* 0x0042780601007387 */ /* 0x0101e80000100a00 */
[----:B-1----:R-:W4:Y:S04]  /*d1690*/  LDL.LU R4, [R1+0xdf0] ;  /* 0x000df00001047983 */ /* 0x002f280000300800 */
        /* <DEDUP_REMOVED lines=28> */
[----:B------:R-:W-:Y:S01]  /*d1860*/  STL.64 [R1+0x1578], R26 ;  /* 0x0015781a01007387 */ /* 0x000fe20000100a00 */
[----:B0-----:R-:W-:-:S03]  /*d1870*/  MOV R24, R18 ;  /* 0x0000001200187202 */ /* 0x001fc60000000f00 */
[----:B------:R-:W2:Y:S04]  /*d1880*/  LDL.LU.64 R18, [R1+0x42b0] ;  /* 0x0042b00001127983 */ /* 0x000ea80000300a00 */
[----:B------:R-:W-:Y:S04]  /*d1890*/  STL.64 [R1+0x4218], R14 ;  /* 0x0042180e01007387 */ /* 0x000fe80000100a00 */
[----:B----4-:R0:W-:Y:S04]  /*d18a0*/  STL.64 [R1+0x4210], R12 ;  /* 0x0042100c01007387 */ /* 0x0101e80000100a00 */
[----:B0-----:R-:W4:Y:S04]  /*d18b0*/  LDL.LU R12, [R1+0xdb0] ;  /* 0x000db000010c7983 */ /* 0x001f280000300800 */
[----:B------:R-:W4:Y:S04]  /*d18c0*/  LDL.LU R13, [R1+0xdb4] ;  /* 0x000db400010d7983 */ /* 0x000f280000300800 */
[----:B------:R-:W3:Y:S04]  /*d18d0*/  LDL.LU R14, [R1+0xdb8] ;  /* 0x000db800010e7983 */ /* 0x000ee80000300800 */
[----:B------:R-:W3:Y:S01]  /*d18e0*/  LDL.LU R15, [R1+0xdbc] ;  /* 0x000dbc00010f7983 */ /* 0x000ee20000300800 */
[----:B--2---:R-:W-:Y:S06]  /*d18f0*/  HMMA.16816.F32.BF16 R4, R8, R18, R4 ;  /* 0x000000120804723c */ /* 0x004fec0000041804 */
[----:B------:R-:W-:-:S02]  /*d1900*/  IMAD.MOV.U32 R28, RZ, RZ, R18 ;  /* 0x000000ffff1c7224 */ /* 0x000fc400078e0012 */
[----:B------:R-:W-:Y:S01]  /*d1910*/  IMAD.MOV.U32 R25, RZ, RZ, R19 ;  /* 0x000000ffff197224 */ /* 0x000fe200078e0013 */
        /* <DEDUP_REMOVED lines=32> */
[----:B-1----:R-:W3:Y:S01]  /*d1b20*/  LDL.LU R18, [R1+0x4260] ;  /* 0x0042600001127983 */ /* 0x002ee20000300800 */
        /* <DEDUP_REMOVED lines=10> */
[----:B------:R-:W4:Y:S04]  /*d1bd0*/  LDL.LU R5, [R1+0x4240] ;  /* 0x0042400001057983 */ /* 0x000f280000300800 */
        /* <DEDUP_REMOVED lines=11> */
[----:B------:R-:W4:-:S15]  /*d1c90*/  LDL.LU.64 R12, [R1+0x4210] ;  /* 0x00421000010c7983 */ /* 0x000f1e0000300a00 */
[----:B------:R-:W-:-:S02]  /*d1ca0*/  NOP ;  /* 0x0000000000007918 */ /* 0x000fc40000000000 */
[----:B------:R-:W-:Y:S04]  /*d1cb0*/  STL.64 [R1+0x1130], R20 ;  /* 0x0011301401007387 */ /* 0x000fe80000100a00 */
[----:B------:R0:W-:Y:S04]  /*d1cc0*/  STL.64 [R1+0x1138], R22 ;  /* 0x0011381601007387 */ /* 0x0001e80000100a00 */
[----:B0-----:R-:W3:Y:S04]  /*d1cd0*/  LDL.LU R23, [R1+0x420c] ;  /* 0x00420c0001177983 */ /* 0x001ee80000300800 */
[----:B---3--:R-:W0:Y:S04]  /*d1ce0*/  LDSM.16.MT88.4 R20, [R23+UR4+0xe180] ;  /* 0x00e180041714783b */ /* 0x008e280008004200 */
[----:B0-----:R-:W-:Y:S04]  /*d1cf0*/  STL.64 [R1+0x3f98], R22 ;  /* 0x003f981601007387 */ /* 0x001fe80000100a00 */
[----:B------:R0:W-:Y:S04]  /*d1d00*/  STL.64 [R1+0x3f90], R20 ;  /* 0x003f901401007387 */ /* 0x0001e80000100a00 */
[----:B0-----:R-:W3:Y:S04]  /*d1d10*/  LDL.LU R20, [R1+0x450] ;  /* 0x0004500001147983 */ /* 0x001ee80000300800 */
[----:B------:R-:W3:Y:S04]  /*d1d20*/  LDL.LU R21, [R1+0x454] ;  /* 0x0004540001157983 */ /* 0x000ee80000300800 */
[----:B------:R-:W2:Y:S04]  /*d1d30*/  LDL.LU R22, [R1+0x458] ;  /* 0x0004580001167983 */ /* 0x000ea80000300800 */
[----:B------:R-:W2:Y:S04]  /*d1d40*/  LDL.LU R23, [R1+0x45c] ;  /* 0x00045c0001177983 */ /* 0x000ea80000300800 */
[----:B--2---:R0:W-:Y:S04]  /*d1d50*/  STL.64 [R1+0x40a8], R22 ;  /* 0x0040a81601007387 */ /* 0x0041e80000100a00 */
[----:B---3--:R-:W-:Y:S04]  /*d1d60*/  STL.64 [R1+0x40a0], R20 ;  /* 0x0040a01401007387 */ /* 0x008fe80000100a00 */
[----:B0-----:R-:W2:Y:S04]  /*d1d70*/  LDL.LU.64 R22, [R1+0x18] ;  /* 0x0000180001167983 */ /* 0x001ea80000300a00 */
[----:B--2---:R0:W-:Y:S02]  /*d1d80*/  STL.64 [R1+0x40b8], R22 ;  /* 0x0040b81601007387 */ /* 0x0041e40000100a00 */
[----:B0-----:R-:W-:-:S02]  /*d1d90*/  IMAD.MOV.U32 R22, RZ, RZ, R19 ;  /* 0x000000ffff167224 */ /* 0x001fc400078e0013 */
[----:B------:R-:W-:Y:S01]  /*d1da0*/  IMAD.MOV.U32 R23, RZ, RZ, R3 ;  /* 0x000000ffff177224 */ /* 0x000fe200078e0003 */
[----:B------:R-:W2:Y:S04]  /*d1db0*/  LDL.LU R19, [R1+0x4208] ;  /* 0x0042080001137983 */ /* 0x000ea80000300800 */
[----:B------:R-:W3:Y:S04]  /*d1dc0*/  LDL.LU R3, [R1+0x4204] ;  /* 0x0042040001037983 */ /* 0x000ee80000300800 */
[----:B------:R0:W-:Y:S02]  /*d1dd0*/  STL.64 [R1+0x40d0], R22 ;  /* 0x0040d01601007387 */ /* 0x0001e40000100a00 */
[----:B0-----:R-:W-:Y:S01]  /*d1de0*/  IMAD.MOV.U32 R22, RZ, RZ, R4 ;  /* 0x000000ffff167224 */ /* 0x001fe200078e0004 */
[----:B------:R-:W-:Y:S01]  /*d1df0*/  MOV R23, R0 ;  /* 0x0000000000177202 */ /* 0x000fe20000000f00 */
[----:B------:R-:W3:Y:S04]  /*d1e00*/  LDL.LU R4, [R1+0x4200] ;  /* 0x0042000001047983 */ /* 0x000ee80000300800 */
[----:B------:R-:W3:Y:S04]  /*d1e10*/  LDL.LU R0, [R1+0x41fc] ;  /* 0x0041fc0001007983 */ /* 0x000ee80000300800 */
[----:B------:R0:W-:Y:S04]  /*d1e20*/  STL.64 [R1+0x40e8], R22 ;  /* 0x0040e81601007387 */ /* 0x0001e80000100a00 */
[----:B------:R-:W2:Y:S04]  /*d1e30*/  LDL.LU R20, [R1+0x10f0] ;  /* 0x0010f00001147983 */ /* 0x000ea80000300800 */
[----:B------:R-:W2:Y:S04]  /*d1e40*/  LDL.LU R21, [R1+0x10f4] ;  /* 0x0010f40001157983 */ /* 0x000ea80000300800 */
[----:B0-----:R-:W2:Y:S04]  /*d1e50*/  LDL.LU R22, [R1+0x10f8] ;  /* 0x0010f80001167983 */ /* 0x001ea80000300800 */
[----:B------:R-:W2:Y:S02]  /*d1e60*/  LDL.LU R23, [R1+0x10fc] ;  /* 0x0010fc0001177983 */ /* 0x000ea40000300800 */
[----:B--2---:R-:W-:-:S15]  /*d1e70*/  HMMA.16816.F32.BF16 R20, R8, R18, R20 ;  /* 0x000000120814723c */ /* 0x004fde0000041814 */
[----:B------:R-:W-:-:S08]  /*d1e80*/  NOP ;  /* 0x0000000000007918 */ /* 0x000fd00000000000 */
[----:B------:R-:W-:Y:S04]  /*d1e90*/  STL.64 [R1+0xff0], R20 ;  /* 0x000ff01401007387 */ /* 0x000fe80000100a00 */
[----:B------:R0:W-:Y:S02]  /*d1ea0*/  STL.64 [R1+0xff8], R22 ;  /* 0x000ff81601007387 */ /* 0x0001e40000100a00 */
[----:B0-----:R-:W-:Y:S02]  /*d1eb0*/  IMAD.MOV.U32 R22, RZ, RZ, R17 ;  /* 0x000000ffff167224 */ /* 0x001fe400078e0011 */
[----:B------:R-:W-:-:S05]  /*d1ec0*/  IMAD.MOV.U32 R23, RZ, RZ, R16 ;  /* 0x000000ffff177224 */ /* 0x000fca00078e0010 */
[----:B------:R-:W-:Y:S04]  /*d1ed0*/  STL.64 [R1+0x4100], R22 ;  /* 0x0041001601007387 */ /* 0x000fe80000100a00 */
[----:B------:R0:W-:Y:S04]  /*d1ee0*/  STL.64 [R1+0x40b0], R18 ;  /* 0x0040b01201007387 */ /* 0x0001e80000100a00 */
[----:B------:R-:W2:Y:S04]  /*d1ef0*/  LDL.LU R16, [R1+0xa60] ;  /* 0x000a600001107983 */ /* 0x000ea80000300800 */
[----:B------:R-:W2:Y:S04]  /*d1f00*/  LDL.LU R17, [R1+0xa64] ;  /* 0x000a640001117983 */ /* 0x000ea80000300800 */
[----:B0-----:R-:W4:Y:S04]  /*d1f10*/  LDL.LU R18, [R1+0xa68] ;  /* 0x000a680001127983 */ /* 0x001f280000300800 */
        /* <DEDUP_REMOVED lines=61> */
[----:B---3--:R-:W-:Y:S01]  /*d22f0*/  MOV R22, R4 ;  /* 0x0000000400167202 */ /* 0x008fe20000000f00 */
        /* <DEDUP_REMOVED lines=52> */
[----:B---3--:R-:W-:Y:S01]  /*d2640*/  HMMA.16816.F32.BF16 R8, R8, R6, R12 ;  /* 0x000000060808723c */ /* 0x008fe2000004180c */
[----:B------:R-:W2:Y:S04]  /*d2650*/  LDL.LU.64 R14, [R1+0x41e0] ;  /* 0x0041e000010e7983 */ /* 0x000ea80000300a00 */
[----:B------:R-:W2:-:S15]  /*d2660*/  LDL.LU.64 R12, [R1+0x41d8] ;  /* 0x0041d800010c7983 */ /* 0x000e9e0000300a00 */
[----:B------:R-:W-:-:S03]  /*d2670*/  NOP ;  /* 0x0000000000007918 */ /* 0x000fc60000000000 */
        /* <DEDUP_REMOVED lines=94> */
[----:B0-----:R-:W3:Y:S01]  /*d2c60*/  LDL.LU.64 R18, [R1+0x40b0] ;  /* 0x0040b00001127983 */ /* 0x001ee20000300a00 */
[----:B------:R-:W-:Y:S02]  /*d2c70*/  IMAD.MOV.U32 R25, RZ, RZ, R22 ;  /* 0x000000ffff197224 */ /* 0x000fe400078e0016 */
[----:B------:R-:W-:-:S02]  /*d2c80*/  IMAD.MOV.U32 R24, RZ, RZ, R23 ;  /* 0x000000ffff187224 */ /* 0x000fc400078e0017 */
[----:B------:R-:W2:Y:S04]  /*d2c90*/  LDL.LU.64 R22, [R1+0x40a8] ;  /* 0x0040a80001167983 */ /* 0x000ea80000300a00 */
[----:B------:R-:W2:Y:S01]  /*d2ca0*/  LDL.LU.64 R20, [R1+0x40a0] ;  /* 0x0040a00001147983 */ /* 0x000ea20000300a00 */
[----:B---3--:R-:W-:-:S15]  /*d2cb0*/  HMMA.16816.F32.BF16 R8, R12, R18, R8 ;  /* 0x000000120c08723c */ /* 0x008fde0000041808 */
[----:B------:R-:W-:-:S08]  /*d2cc0*/  NOP ;  /* 0x0000000000007918 */ /* 0x000fd00000000000 */
[----:B------:R0:W-:Y:S04]  /*d2cd0*/  STL.64 [R1+0x950], R8 ;  /* 0x0009500801007387 */ /* 0x0001e80000100a00 */
[----:B------:R-:W-:Y:S01]  /*d2ce0*/  STL.64 [R1+0x958], R10 ;  /* 0x0009580a01007387 */ /* 0x000fe20000100a00 */
[----:B0-----:R-:W-:Y:S02]  /*d2cf0*/  IMAD.MOV.U32 R9, RZ, RZ, R18 ;  /* 0x000000ffff097224 */ /* 0x001fe400078e0012 */
[----:B------:R-:W-:Y:S02]  /*d2d00*/  IMAD.MOV.U32 R8, RZ, RZ, R19 ;  /* 0x000000ffff087224 */ /* 0x000fe400078e0013 */
[----:B------:R-:W3:Y:S04]  /*d2d10*/  LDL.LU.64 R18, [R1+0x4098] ;  /* 0x0040980001127983 */ /* 0x000ee80000300a00 */
[----:B------:R-:W3:Y:S04]  /*d2d20*/  LDL.LU.64 R16, [R1+0x4090] ;  /* 0x0040900001107983 */ /* 0x000ee80000300a00 */
[----:B------:R0:W-:Y:S04]  /*d2d30*/  STL.64 [R1+0x4020], R8 ;  /* 0x0040200801007387 */ /* 0x0001e80000100a00 */
[----:B0-----:R-:W4:Y:S04]  /*d2d40*/  LDL.LU R8, [R1+0xa40] ;  /* 0x000a400001087983 */ /* 0x001f280000300800 */
[----:B------:R-:W4:Y:S04]  /*d2d50*/  LDL.LU R9, [R1+0xa44] ;  /* 0x000a440001097983 */ /* 0x000f280000300800 */
[----:B------:R-:W4:Y:S04]  /*d2d60*/  LDL.LU R10, [R1+0xa48] ;  /* 0x000a4800010a7983 */ /* 0x000f280000300800 */
[----:B------:R-:W4:Y:S02]  /*d2d70*/  LDL.LU R11, [R1+0xa4c] ;  /* 0x000a4c00010b7983 */ /* 0x000f240000300800 */
[----:B----4-:R-:W-:-:S15]  /*d2d80*/  HMMA.16816.F32.BF16 R8, R12, R26, R8 ;  /* 0x0000001a0c08723c */ /* 0x010fde0000041808 */
[----:B------:R-:W-:-:S08]  /*d2d90*/  NOP ;  /* 0x0000000000007918 */ /* 0x000fd00000000000 */
[----:B------:R-:W-:Y:S04]  /*d2da0*/  STL.64 [R1+0x940], R8 ;  /* 0x0009400801007387 */ /* 0x000fe80000100a00 */
[----:B------:R0:W-:Y:S04]  /*d2db0*/  STL.64 [R1+0x948], R10 ;  /* 0x0009480a01007387 */ /* 0x0001e80000100a00 */
[----:B0-----:R-:W4:Y:S04]  /*d2dc0*/  LDL.LU.64 R10, [R1+0x68] ;  /* 0x00006800010a7983 */ /* 0x001f280000300a00 */
[----:B----4-:R2:W-:Y:S02]  /*d2dd0*/  STL.64 [R1+0x4030], R10 ;  /* 0x0040300a01007387 */ /* 0x0105e40000100a00 */
[----:B--2---:R-:W-:Y:S02]  /*d2de0*/  HMMA.16816.F32.BF16 R8, R12, R6, R20 ;  /* 0x000000060c08723c */ /* 0x004fe40000041814 */
[----:B------:R-:W-:Y:S04]  /*d2df0*/  STL [R1+0x3fb8], R26 ;  /* 0x003fb81a01007387 */ /* 0x000fe80000100800 */
[----:B------:R-:W-:Y:S04]  /*d2e00*/  STL [R1+0x3fb4], R27 ;  /* 0x003fb41b01007387 */ /* 0x000fe80000100800 */
[----:B------:R0:W-:Y:S04]  /*d2e10*/  STL.64 [R1+0x4060], R24 ;  /* 0x0040601801007387 */ /* 0x0001e80000100a00 */
[----:B0-----:R-:W2:Y:S09]  /*d2e20*/  LDL.LU R24, [R1+0x380] ;  /* 0x0003800001187983 */ /* 0x001eb20000300800 */
[----:B------:R-:W-:Y:S04]  /*d2e30*/  STL.64 [R1+0x200], R8 ;  /* 0x0002000801007387 */ /* 0x000fe80000100a00 */
[----:B------:R-:W-:Y:S04]  /*d2e40*/  STL.64 [R1+0x208], R10 ;  /* 0x0002080a01007387 */ /* 0x000fe80000100a00 */
[----:B------:R-:W2:Y:S04]  /*d2e50*/  LDL.LU R25, [R1+0x384] ;  /* 0x0003840001197983 */ /* 0x000ea80000300800 */
[----:B------:R-:W4:Y:S04]  /*d2e60*/  LDL.LU R26, [R1+0x388] ;  /* 0x00038800011a7983 */ /* 0x000f280000300800 */
[----:B------:R-:W4:Y:S04]  /*d2e70*/  LDL.LU R27, [R1+0x38c] ;  /* 0x00038c00011b7983 */ /* 0x000f280000300800 */
[----:B------:R-:W3:Y:S04]  /*d2e80*/  LDL.LU R20, [R1+0x3b0] ;  /* 0x0003b00001147983 */ /* 0x000ee80000300800 */
[----:B------:R-:W3:Y:S04]  /*d2e90*/  LDL.LU R21, [R1+0x3b4] ;  /* 0x0003b40001157983 */ /* 0x000ee80000300800 */
[----:B------:R-:W3:Y:S04]  /*d2ea0*/  LDL.LU R22, [R1+0x3b8] ;  /* 0x0003b80001167983 */ /* 0x000ee80000300800 */
[----:B------:R-:W3:Y:S04]  /*d2eb0*/  LDL.LU R23, [R1+0x3bc] ;  /* 0x0003bc0001177983 */ /* 0x000ee80000300800 */
[----:B----4-:R0:W-:Y:S04]  /*d2ec0*/  STL.64 [R1+0x4070], R26 ;  /* 0x0040701a01007387 */ /* 0x0101e80000100a00 */
[----:B--2---:R-:W-:Y:S04]  /*d2ed0*/  STL.64 [R1+0x4068], R24 ;  /* 0x0040681801007387 */ /* 0x004fe80000100a00 */
[----:B0-----:R-:W2:Y:S04]  /*d2ee0*/  LDL.LU.64 R26, [R1+0xb8] ;  /* 0x0000b800011a7983 */ /* 0x001ea80000300a00 */
[----:B--2---:R0:W-:Y:S04]  /*d2ef0*/  STL.64 [R1+0x4080], R26 ;  /* 0x0040801a01007387 */ /* 0x0041e80000100a00 */
[----:B0-----:R-:W2:Y:S04]  /*d2f00*/  LDL.LU.64 R26, [R1+0xc8] ;  /* 0x0000c800011a7983 */ /* 0x001ea80000300a00 */
[----:B--2---:R0:W-:Y:S04]  /*d2f10*/  STL.64 [R1+0x4088], R26 ;  /* 0x0040881a01007387 */ /* 0x0041e80000100a00 */
[----:B0-----:R-:W3:Y:S04]  /*d2f20*/  LDL.LU.64 R26, [R1+0xd8] ;  /* 0x0000d800011a7983 */ /* 0x001ee80000300a00 */
[----:B------:R-:W2:Y:S04]  /*d2f30*/  LDL.LU.64 R14, [R1+0x98] ;  /* 0x00009800010e7983 */ /* 0x000ea80000300a00 */
[----:B--2---:R0:W-:Y:S04]  /*d2f40*/  STL.64 [R1+0x4058], R14 ;  /* 0x0040580e01007387 */ /* 0x0041e80000100a00 */
[----:B0-----:R-:W2:Y:S04]  /*d2f50*/  LDL.LU.64 R14, [R1+0xa8] ;  /* 0x0000a800010e7983 */ /* 0x001ea80000300a00 */
[----:B--2---:R0:W-:Y:S04]  /*d2f60*/  STL.64 [R1+0x4078], R14 ;  /* 0x0040780e01007387 */ /* 0x0041e80000100a00 */
[----:B------:R-:W2:Y:S04]  /*d2f70*/  LDL.LU R12, [R1+0x390] ;  /* 0x00039000010c7983 */ /* 0x000ea80000300800 */
[----:B------:R-:W2:Y:S04]  /*d2f80*/  LDL.LU R13, [R1+0x394] ;  /* 0x00039400010d7983 */ /* 0x000ea80000300800 */
[----:B0-----:R-:W2:Y:S04]  /*d2f90*/  LDL.LU R14, [R1+0x398] ;  /* 0x00039800010e7983 */ /* 0x001ea80000300800 */
[----:B------:R-:W2:Y:S04]  /*d2fa0*/  LDL.LU R15, [R1+0x39c] ;  /* 0x00039c00010f7983 */ /* 0x000ea80000300800 */
[----:B------:R-:W4:Y:S04]  /*d2fb0*/  LDL.LU.64 R10, [R1+0x78] ;  /* 0x00007800010a7983 */ /* 0x000f280000300a00 */
[----:B----4-:R0:W-:Y:S04]  /*d2fc0*/  STL.64 [R1+0x4048], R10 ;  /* 0x0040480a01007387 */ /* 0x0101e80000100a00 */
[----:B0-----:R-:W4:Y:S01]  /*d2fd0*/  LDL.LU.64 R10, [R1+0x88] ;  /* 0x00008800010a7983 */ /* 0x001f220000300a00 */
[----:B---3--:R-:W-:Y:S03]  /*d2fe0*/  HMMA.16816.F32.BF16 R20, R16, R26, R20 ;  /* 0x0000001a1014723c */ /* 0x008fe60000041814 */
[----:B----4-:R0:W-:Y:S04]  /*d2ff0*/  STL.64 [R1+0x4050], R10 ;  /* 0x0040500a01007387 */ /* 0x0101e80000100a00 */
[----:B------:R-:W3:Y:S04]  /*d3000*/  LDL.LU R8, [R1+0x370] ;  /* 0x0003700001087983 */ /* 0x000ee80000300800 */
[----:B------:R-:W3:Y:S04]  /*d3010*/  LDL.LU R9, [R1+0x374] ;  /* 0x0003740001097983 */ /* 0x000ee80000300800 */
[----:B0-----:R-:W3:Y:S04]  /*d3020*/  LDL.LU R10, [R1+0x378] ;  /* 0x00037800010a7983 */ /* 0x001ee80000300800 */
[----:B------:R-:W3:Y:S04]  /*d3030*/  LDL.LU R11, [R1+0x37c] ;  /* 0x00037c00010b7983 */ /* 0x000ee80000300800 */
[----:B------:R0:W-:Y:S04]  /*d3040*/  STL.64 [R1+0x4028], R6 ;  /* 0x0040280601007387 */ /* 0x0001e80000100a00 */
        /* <DEDUP_REMOVED lines=14> */
[----:B------:R-:W4:Y:S04]  /*d3130*/  LDL.LU.64 R26, [R1+0x4088] ;  /* 0x00408800011a7983 */ /* 0x000f280000300a00 */
[----:B------:R0:W-:Y:S04]  /*d3140*/  STL [R1+0x3fc0], R20 ;  /* 0x003fc01401007387 */ /* 0x0001e80000100800 */
[----:B------:R1:W-:Y:S04]  /*d3150*/  STL [R1+0x3fbc], R21 ;  /* 0x003fbc1501007387 */ /* 0x0003e80000100800 */
[----:B0-----:R-:W4:Y:S04]  /*d3160*/  LDL.LU R20, [R1+0x3a0] ;  /* 0x0003a00001147983 */ /* 0x001f280000300800 */
[----:B-1----:R-:W4:Y:S04]  /*d3170*/  LDL.LU R21, [R1+0x3a4] ;  /* 0x0003a40001157983 */ /* 0x002f280000300800 */
[----:B------:R-:W4:Y:S04]  /*d3180*/  LDL.LU R22, [R1+0x3a8] ;  /* 0x0003a80001167983 */ /* 0x000f280000300800 */
[----:B------:R-:W4:Y:S02]  /*d3190*/  LDL.LU R23, [R1+0x3ac] ;  /* 0x0003ac0001177983 */ /* 0x000f240000300800 */
[----:B----4-:R-:W-:-:S15]  /*d31a0*/  HMMA.16816.F32.BF16 R20, R16, R26, R20 ;  /* 0x0000001a1014723c */ /* 0x010fde0000041814 */
        /* <DEDUP_REMOVED lines=22> */
[----:B------:R-:W-:-:S15]  /*d3310*/  IMAD.MOV.U32 R0, RZ, RZ, R15 ;  /* 0x000000ffff007224 */ /* 0x000fde00078e000f */
[----:B------:R-:W-:-:S02]  /*d3320*/  NOP ;  /* 0x0000000000007918 */ /* 0x000fc40000000000 */
[----:B------:R0:W-:Y:S04]  /*d3330*/  STL.64 [R1+0x1700], R24 ;  /* 0x0017001801007387 */ /* 0x0001e80000100a00 */
[----:B------:R1:W-:Y:S04]  /*d3340*/  STL.64 [R1+0x1708], R26 ;  /* 0x0017081a01007387 */ /* 0x0003e80000100a00 */
[----:B0-----:R-:W4:Y:S01]  /*d3350*/  LDL.LU.64 R24, [R1+0x4060] ;  /* 0x0040600001187983 */ /* 0x001f220000300a00 */
[----:B-1----:R-:W-:-:S03]  /*d3360*/  IMAD.MOV.U32 R27, RZ, RZ, R14 ;  /* 0x000000ffff1b7224 */ /* 0x002fc600078e000e */
[----:B------:R-:W3:Y:S02]  /*d3370*/  LDL.LU.64 R14, [R1+0x4058] ;  /* 0x00405800010e7983 */ /* 0x000ee40000300a00 */
[----:B---3--:R-:W-:-:S15]  /*d3380*/  HMMA.16816.F32.BF16 R8, R16, R14, R8 ;  /* 0x0000000e1008723c */ /* 0x008fde0000041808 */
[----:B------:R-:W-:-:S08]  /*d3390*/  NOP ;  /* 0x0000000000007918 */ /* 0x000fd00000000000 */
[----:B------:R-:W-:Y:S04]  /*d33a0*/  STL.64 [R1+0x15f0], R8 ;  /* 0x0015f00801007387 */ /* 0x000fe80000100a00 */
[----:B------:R0:W-:Y:S04]  /*d33b0*/  STL.64 [R1+0x15f8], R10 ;  /* 0x0015f80a01007387 */ /* 0x0001e80000100a00 */
[----:B0-----:R-:W2:Y:S01]  /*d33c0*/  LDL.LU.64 R10, [R1+0x4050] ;  /* 0x00405000010a7983 */ /* 0x001ea20000300a00 */
[----:B------:R-:W-:Y:S01]  /*d33d0*/  IMAD.MOV.U32 R3, RZ, RZ, R14 ;  /* 0x000000ffff037224 */ /* 0x000fe200078e000e */
[----:B------:R-:W-:-:S02]  /*d33e0*/  MOV R2, R15 ;  /* 0x0000000f00027202 */ /* 0x000fc40000000f00 */
[----:B------:R-:W3:Y:S01]  /*d33f0*/  LDL.LU.64 R14, [R1+0x58] ;  /* 0x00005800010e7983 */ /* 0x000ee20000300a00 */
[----:B--2---:R-:W-:Y:S06]  /*d3400*/  HMMA.16816.F32.BF16 R20, R16, R10, R20 ;  /* 0x0000000a1014723c */ /* 0x004fec0000041814 */
[----:B------:R-:W-:-:S15]  /*d3410*/  IMAD.MOV.U32 R26, RZ, RZ, R11 ;  /* 0x000000ffff1a7224 */ /* 0x000fde00078e000b */
[----:B------:R-:W-:-:S02]  /*d3420*/  NOP ;  /* 0x0000000000007918 */ /* 0x000fc40000000000 */
[----:B------:R0:W-:Y:S04]  /*d3430*/  STL.64 [R1+0x14f0], R20 ;  /* 0x0014f01401007387 */ /* 0x0001e80000100a00 */
[----:B------:R1:W-:Y:S01]  /*d3440*/  STL.64 [R1+0x14f8], R22 ;  /* 0x0014f81601007387 */ /* 0x0003e20000100a00 */
[----:B0-----:R-:W-:-:S03]  /*d3450*/  IMAD.MOV.U32 R21, RZ, RZ, R10 ;  /* 0x000000ffff157224 */ /* 0x001fc600078e000a */
[----:B------:R-:W2:Y:S04]  /*d3460*/  LDL.LU.64 R10, [R1+0x4048] ;  /* 0x00404800010a7983 */ /* 0x000ea80000300a00 */
[----:B------:R-:W-:Y:S01]  /*d3470*/  STL.64 [R1+0x4010], R26 ;  /* 0x0040101a01007387 */ /* 0x000fe20000100a00 */
        /* <DEDUP_REMOVED lines=21> */
[----:B------:R-:W4:Y:S04]  /*d35d0*/  LDL.LU.64 R26, [R1+0x48] ;  /* 0x00004800011a7983 */ /* 0x000f280000300a00 */
[----:B--2---:R0:W-:Y:S04]  /*d35e0*/  STL.64 [R1+0x3fe8], R22 ;  /* 0x003fe81601007387 */ /* 0x0041e80000100a00 */
[----:B---3--:R-:W-:Y:S04]  /*d35f0*/  STL.64 [R1+0x3fe0], R20 ;  /* 0x003fe01401007387 */ /* 0x008fe80000100a00 */
[----:B0-----:R-:W2:Y:S04]  /*d3600*/  LDL.LU.64 R22, [R1+0x28] ;  /* 0x0000280001167983 */ /* 0x001ea80000300a00 */
[----:B--2---:R0:W-:Y:S04]  /*d3610*/  STL.64 [R1+0x3ff8], R22 ;  /* 0x003ff81601007387 */ /* 0x0041e80000100a00 */
[----:B0-----:R-:W2:Y:S04]  /*d3620*/  LDL.LU.64 R22, [R1+0x38] ;  /* 0x0000380001167983 */ /* 0x001ea80000300a00 */
[----:B--2---:R0:W-:Y:S04]  /*d3630*/  STL.64 [R1+0x4018], R22 ;  /* 0x0040181601007387 */ /* 0x0041e80000100a00 */
[----:B------:R-:W2:Y:S04]  /*d3640*/  LDL.LU R20, [R1+0x320] ;  /* 0x0003200001147983 */ /* 0x000ea80000300800 */
[----:B------:R-:W2:Y:S04]  /*d3650*/  LDL.LU R21, [R1+0x324] ;  /* 0x0003240001157983 */ /* 0x000ea80000300800 */
[----:B0-----:R-:W2:Y:S04]  /*d3660*/  LDL.LU R22, [R1+0x328] ;  /* 0x0003280001167983 */ /* 0x001ea80000300800 */
[----:B------:R-:W2:Y:S04]  /*d3670*/  LDL.LU R23, [R1+0x32c] ;  /* 0x00032c0001177983 */ /* 0x000ea80000300800 */
[----:B------:R-:W3:Y:S04]  /*d3680*/  LDL.LU.64 R4, [R1+0x1b00] ;  /* 0x001b000001047983 */ /* 0x000ee80000300a00 */
[----:B------:R-:W-:Y:S04]  /*d3690*/  STL.64 [R1+0x3fa8], R6 ;  /* 0x003fa80601007387 */ /* 0x000fe80000100a00 */
[----:B---3--:R0:W-:Y:S04]  /*d36a0*/  STL.64 [R1+0x3fa0], R4 ;  /* 0x003fa00401007387 */ /* 0x0081e80000100a00 */
[----:B0-----:R-:W3:Y:S04]  /*d36b0*/  LDL.LU R4, [R1+0x330] ;  /* 0x0003300001047983 */ /* 0x001ee80000300800 */
[----:B------:R-:W3:Y:S04]  /*d36c0*/  LDL.LU R5, [R1+0x334] ;  /* 0x0003340001057983 */ /* 0x000ee80000300800 */
[----:B------:R-:W3:Y:S04]  /*d36d0*/  LDL.LU R6, [R1+0x338] ;  /* 0x0003380001067983 */ /* 0x000ee80000300800 */
[----:B------:R-:W3:Y:S02]  /*d36e0*/  LDL.LU R7, [R1+0x33c] ;  /* 0x00033c0001077983 */ /* 0x000ee40000300800 */
[----:B---3--:R-:W-:-:S15]  /*d36f0*/  HMMA.16816.F32.BF16 R4, R16, R14, R4 ;  /* 0x0000000e1004723c */ /* 0x008fde0000041804 */
[----:B------:R-:W-:-:S08]  /*d3700*/  NOP ;  /* 0x0000000000007918 */ /* 0x000fd00000000000 */
[----:B------:R0:W-:Y:S04]  /*d3710*/  STL.64 [R1+0x10f0], R4 ;  /* 0x0010f00401007387 */ /* 0x0001e80000100a00 */
[----:B------:R-:W-:Y:S04]  /*d3720*/  STL.64 [R1+0x10f8], R6 ;  /* 0x0010f80601007387 */ /* 0x000fe80000100a00 */
[----:B------:R-:W3:Y:S04]  /*d3730*/  LDL.LU R12, [R1+0xf0] ;  /* 0x0000f000010c7983 */ /* 0x000ee80000300800 */
[----:B------:R-:W3:Y:S01]  /*d3740*/  LDL.LU R13, [R1+0xf4] ;  /* 0x0000f400010d7983 */ /* 0x000ee20000300800 */
[----:B0-----:R-:W-:-:S02]  /*d3750*/  IMAD.MOV.U32 R5, RZ, RZ, R14 ;  /* 0x000000ffff057224 */ /* 0x001fc400078e000e */
[----:B------:R-:W-:Y:S01]  /*d3760*/  IMAD.MOV.U32 R4, RZ, RZ, R15 ;  /* 0x000000ffff047224 */ /* 0x000fe200078e000f */
        /* <DEDUP_REMOVED lines=17> */
[----:B------:R-:W4:Y:S01]  /*d3880*/  LDL.LU.64 R8, [R1+0x1af8] ;  /* 0x001af80001087983 */ /* 0x000f220000300a00 */
[----:B------:R-:W-:Y:S01]  /*d3890*/  IMAD.MOV.U32 R29, RZ, RZ, R10 ;  /* 0x000000ffff1d7224 */ /* 0x000fe200078e000a */
[----:B--2---:R-:W-:Y:S02]  /*d38a0*/  HMMA.16816.F32.BF16 R20, R16, R26, R20 ;  /* 0x0000001a1014723c */ /* 0x004fe40000041814 */
[----:B----4-:R0:W-:Y:S04]  /*d38b0*/  STL.64 [R1+0x3e48], R8 ;  /* 0x003e480801007387 */ /* 0x0101e80000100a00 */
[----:B0-----:R-:W2:Y:S04]  /*d38c0*/  LDL.LU R8, [R1+0x100] ;  /* 0x0001000001087983 */ /* 0x001ea80000300800 */
[----:B------:R-:W2:Y:S04]  /*d38d0*/  LDL.LU R9, [R1+0x104] ;  /* 0x0001040001097983 */ /* 0x000ea80000300800 */
[----:B------:R-:W4:Y:S04]  /*d38e0*/  LDL.LU R10, [R1+0x108] ;  /* 0x00010800010a7983 */ /* 0x000f280000300800 */
[----:B------:R-:W4:Y:S04]  /*d38f0*/  LDL.LU R11, [R1+0x10c] ;  /* 0x00010c00010b7983 */ /* 0x000f280000300800 */
[----:B----4-:R-:W-:Y:S04]  /*d3900*/  STL.64 [R1+0x3e58], R10 ;  /* 0x003e580a01007387 */ /* 0x010fe80000100a00 */
[----:B--2---:R-:W-:Y:S04]  /*d3910*/  STL.64 [R1+0x3e50], R8 ;  /* 0x003e500801007387 */ /* 0x004fe80000100a00 */
[----:B------:R-:W-:Y:S04]  /*d3920*/  STL.64 [R1+0x10e0], R20 ;  /* 0x0010e01401007387 */ /* 0x000fe80000100a00 */
[----:B------:R0:W-:Y:S04]  /*d3930*/  STL.64 [R1+0x10e8], R22 ;  /* 0x0010e81601007387 */ /* 0x0001e80000100a00 */
[----:B0-----:R-:W3:Y:S01]  /*d3940*/  LDL.LU.64 R22, [R1+0x4018] ;  /* 0x0040180001167983 */ /* 0x001ee20000300a00 */
[----:B------:R-:W-:-:S02]  /*d3950*/  IMAD.MOV.U32 R7, RZ, RZ, R26 ;  /* 0x000000ffff077224 */ /* 0x000fc400078e001a */
[----:B------:R-:W-:Y:S02]  /*d3960*/  IMAD.MOV.U32 R6, RZ, RZ, R27 ;  /* 0x000000ffff067224 */ /* 0x000fe400078e001b */
[----:B------:R-:W-:Y:S02]  /*d3970*/  IMAD.MOV.U32 R10, RZ, RZ, R25 ;  /* 0x000000ffff0a7224 */ /* 0x000fe400078e0019 */
[----:B------:R-:W-:Y:S01]  /*d3980*/  IMAD.MOV.U32 R11, RZ, RZ, R24 ;  /* 0x000000ffff0b7224 */ /* 0x000fe200078e0018 */
[----:B------:R-:W2:Y:S04]  /*d3990*/  LDL.LU.64 R26, [R1+0x4010] ;  /* 0x00401000011a7983 */ /* 0x000ea80000300a00 */
[----:B------:R-:W4:Y:S01]  /*d39a0*/  LDL.LU.64 R24, [R1+0x1af0] ;  /* 0x001af00001187983 */ /* 0x000f220000300a00 */
        /* <DEDUP_REMOVED lines=15> */
[----:B------:R-:W2:Y:S04]  /*d3aa0*/  LDL.LU.64 R22, [R1+0x3fe8] ;  /* 0x003fe80001167983 */ /* 0x000ea80000300a00 */
[----:B------:R-:W2:Y:S02]  /*d3ab0*/  LDL.LU.64 R20, [R1+0x3fe0] ;  /* 0x003fe00001147983 */ /* 0x000ea40000300a00 */
[----:B--2---:R-:W-:-:S15]  /*d3ac0*/  HMMA.16816.F32.BF16 R20, R16, R10, R20 ;  /* 0x0000000a1014723c */ /* 0x004fde0000041814 */
[----:B------:R-:W-:-:S08]  /*d3ad0*/  NOP ;  /* 0x0000000000007918 */ /* 0x000fd00000000000 */
[----:B------:R-:W-:Y:S04]  /*d3ae0*/  STL.64 [R1+0x1020], R20 ;  /* 0x0010201401007387 */ /* 0x000fe80000100a00 */
[----:B------:R0:W-:Y:S04]  /*d3af0*/  STL.64 [R1+0x1028], R22 ;  /* 0x0010281601007387 */ /* 0x0001e80000100a00 */
[----:B0-----:R-:W2:Y:S04]  /*d3b00*/  LDL.LU.64 R22, [R1+0x3fd8] ;  /* 0x003fd80001167983 */ /* 0x001ea80000300a00 */
[----:B------:R-:W4:Y:S04]  /*d3b10*/  LDL.LU.64 R20, [R1+0x3fd0] ;  /* 0x003fd00001147983 */ /* 0x000f280000300a00 */
[----:B------:R0:W-:Y:S02]  /*d3b20*/  STL.64 [R1+0x3e68], R10 ;  /* 0x003e680a01007387 */ /* 0x0001e40000100a00 */
[----:B0-----:R-:W-:-:S02]  /*d3b30*/  IMAD.MOV.U32 R10, RZ, RZ, R13 ;  /* 0x000000ffff0a7224 */ /* 0x001fc400078e000d */
[----:B------:R-:W-:-:S05]  /*d3b40*/  IMAD.MOV.U32 R11, RZ, RZ, R12 ;  /* 0x000000ffff0b7224 */ /* 0x000fca00078e000c */
[----:B------:R0:W-:Y:S02]  /*d3b50*/  STL.64 [R1+0x3e80], R10 ;  /* 0x003e800a01007387 */ /* 0x0001e40000100a00 */
[----:B0-----:R-:W-:Y:S02]  /*d3b60*/  IMAD.MOV.U32 R10, RZ, RZ, R9 ;  /* 0x000000ffff0a7224 */ /* 0x001fe400078e0009 */
[----:B------:R-:W-:-:S05]  /*d3b70*/  IMAD.MOV.U32 R11, RZ, RZ, R8 ;  /* 0x000000ffff0b7224 */ /* 0x000fca00078e0008 */
[----:B------:R0:W-:Y:S04]  /*d3b80*/  STL.64 [R1+0x3e98], R10 ;  /* 0x003e980a01007387 */ /* 0x0001e80000100a00 */
[----:B------:R-:W3:Y:S04]  /*d3b90*/  LDL.LU R8, [R1+0x2e0] ;  /* 0x0002e00001087983 */ /* 0x000ee80000300800 */
[----:B------:R-:W3:Y:S04]  /*d3ba0*/  LDL.LU R9, [R1+0x2e4] ;  /* 0x0002e40001097983 */ /* 0x000ee80000300800 */
[----:B0-----:R-:W3:Y:S04]  /*d3bb0*/  LDL.LU R10, [R1+0x2e8] ;  /* 0x0002e800010a7983 */ /* 0x001ee80000300800 */
[----:B------:R-:W3:Y:S02]  /*d3bc0*/  LDL.LU R11, [R1+0x2ec] ;  /* 0x0002ec00010b7983 */ /* 0x000ee40000300800 */
[----:B---3--:R-:W-:-:S15]  /*d3bd0*/  HMMA.16816.F32.BF16 R8, R16, R14, R8 ;  /* 0x0000000e1008723c */ /* 0x008fde0000041808 */
[----:B------:R-:W-:-:S08]  /*d3be0*/  NOP ;  /* 0x0000000000007918 */ /* 0x000fd00000000000 */
[----:B------:R-:W-:Y:S04]  /*d3bf0*/  STL.64 [R1+0x1010], R8 ;  /* 0x0010100801007387 */ /* 0x000fe80000100a00 */
[----:B------:R0:W-:Y:S02]  /*d3c00*/  STL.64 [R1+0x1018], R10 ;  /* 0x0010180a01007387 */ /* 0x0001e40000100a00 */
        /* <DEDUP_REMOVED lines=30> */
[----:B------:R-:W4:Y:S04]  /*d3df0*/  LDL.LU R23, [R1+0x3fc4] ;  /* 0x003fc40001177983 */ /* 0x000f280000300800 */
[----:B------:R-:W4:Y:S04]  /*d3e00*/  LDL.LU R20, [R1+0x3fc0] ;  /* 0x003fc00001147983 */ /* 0x000f280000300800 */
[----:B------:R0:W-:Y:S02]  /*d3e10*/  STL.64 [R1+0x3ef8], R10 ;  /* 0x003ef80a01007387 */ /* 0x0001e40000100a00 */
[----:B0-----:R-:W-:-:S02]  /*d3e20*/  IMAD.MOV.U32 R10, RZ, RZ, R21 ;  /* 0x000000ffff0a7224 */ /* 0x001fc400078e0015 */
        /* <DEDUP_REMOVED lines=9> */
[----:B------:R0:W-:Y:S04]  /*d3ec0*/  STL.64 [R1+0x3f18], R10 ;  /* 0x003f180a01007387 */ /* 0x0001e80000100a00 */
[----:B------:R-:W2:Y:S04]  /*d3ed0*/  LDL.LU R8, [R1+0x190] ;  /* 0x0001900001087983 */ /* 0x000ea80000300800 */
[----:B------:R-:W2:Y:S04]  /*d3ee0*/  LDL.LU R9, [R1+0x194] ;  /* 0x0001940001097983 */ /* 0x000ea80000300800 */
[----:B0-----:R-:W3:Y:S04]  /*d3ef0*/  LDL.LU R10, [R1+0x198] ;  /* 0x00019800010a7983 */ /* 0x001ee80000300800 */
[----:B------:R-:W3:Y:S04]  /*d3f00*/  LDL.LU R11, [R1+0x19c] ;  /* 0x00019c00010b7983 */ /* 0x000ee80000300800 */
[----:B---3--:R0:W-:Y:S04]  /*d3f10*/  STL.64 [R1+0x3f28], R10 ;  /* 0x003f280a01007387 */ /* 0x0081e80000100a00 */
[----:B--2---:R-:W-:Y:S01]  /*d3f20*/  STL.64 [R1+0x3f20], R8 ;  /* 0x003f200801007387 */ /* 0x004fe20000100a00 */
[----:B0-----:R-:W-:Y:S01]  /*d3f30*/  IMAD.MOV.U32 R10, RZ, RZ, R27 ;  /* 0x000000ffff0a7224 */ /* 0x001fe200078e001b */
[----:B------:R-:W-:-:S02]  /*d3f40*/  MOV R11, R0 ;  /* 0x00000000000b7202 */ /* 0x000fc40000000f00 */
[----:B------:R-:W2:Y:S04]  /*d3f50*/  LDL.LU R27, [R1+0x3fb4] ;  /* 0x003fb400011b7983 */ /* 0x000ea80000300800 */
[----:B------:R-:W3:Y:S04]  /*d3f60*/  LDL.LU R0, [R1+0x3fb0] ;  /* 0x003fb00001007983 */ /* 0x000ee80000300800 */
[----:B------:R-:W-:Y:S04]  /*d3f70*/  STL.64 [R1+0x3f40], R10 ;  /* 0x003f400a01007387 */ /* 0x000fe80000100a00 */
[----:B------:R-:W-:Y:S04]  /*d3f80*/  STL.64 [R1+0x3ec0], R14 ;  /* 0x003ec00e01007387 */ /* 0x000fe80000100a00 */
[----:B------:R0:W-:Y:S04]  /*d3f90*/  STL.64 [R1+0x3eb8], R12 ;  /* 0x003eb80c01007387 */ /* 0x0001e80000100a00 */
[----:B0-----:R-:W4:Y:S04]  /*d3fa0*/  LDL.LU R12, [R1+0x150] ;  /* 0x00015000010c7983 */ /* 0x001f280000300800 */
[----:B------:R-:W4:Y:S04]  /*d3fb0*/  LDL.LU R13, [R1+0x154] ;  /* 0x00015400010d7983 */ /* 0x000f280000300800 */
[----:B------:R-:W2:Y:S04]  /*d3fc0*/  LDL.LU R14, [R1+0x158] ;  /* 0x00015800010e7983 */ /* 0x000ea80000300800 */
        /* <DEDUP_REMOVED lines=64> */
[----:B------:R-:W3:Y:S01]  /*d43d0*/  LDL.LU.64 R4, [R1+0x3fa0] ;  /* 0x003fa00001047983 */ /* 0x000ee20000300a00 */
[----:B----4-:R-:W-:Y:S03]  /*d43e0*/  HMMA.16816.F32.BF16 R16, R16, R6, R20 ;  /* 0x000000061010723c */ /* 0x010fe60000041814 */
[----:B------:R-:W2:Y:S04]  /*d43f0*/  LDL.LU.64 R22, [R1+0x3f98] ;  /* 0x003f980001167983 */ /* 0x000ea80000300a00 */
[----:B------:R-:W2:-:S15]  /*d4400*/  LDL.LU.64 R20, [R1+0x3f90] ;  /* 0x003f900001147983 */ /* 0x000e9e0000300a00 */
[----:B------:R-:W-:-:S01]  /*d4410*/  NOP ;  /* 0x0000000000007918 */ /* 0x000fc20000000000 */
[----:B------:R-:W-:Y:S04]  /*d4420*/  STL.64 [R1+0xfd0], R16 ;  /* 0x000fd01001007387 */ /* 0x000fe80000100a00 */
[----:B------:R0:W-:Y:S02]  /*d4430*/  STL.64 [R1+0xfd8], R18 ;  /* 0x000fd81201007387 */ /* 0x0001e40000100a00 */
[----:B0-----:R-:W-:Y:S02]  /*d4440*/  IMAD.MOV.U32 R18, RZ, RZ, R3 ;  /* 0x000000ffff127224 */ /* 0x001fe400078e0003 */
[----:B------:R-:W-:Y:S01]  /*d4450*/  IMAD.MOV.U32 R19, RZ, RZ, R2 ;  /* 0x000000ffff137224 */ /* 0x000fe200078e0002 */
[----:B------:R-:W4:Y:S04]  /*d4460*/  LDL.LU R3, [R1+0x3f8c] ;  /* 0x003f8c0001037983 */ /* 0x000f280000300800 */
        /* <DEDUP_REMOVED lines=31> */
[----:B------:R-:W2:-:S15]  /*d4660*/  LDL.LU.64 R10, [R1+0x3f18] ;  /* 0x003f1800010a7983 */ /* 0x000e9e0000300a00 */
[----:B------:R-:W-:-:S06]  /*d4670*/  NOP ;  /* 0x0000000000007918 */ /* 0x000fcc0000000000 */
[----:B------:R0:W-:Y:S04]  /*d4680*/  STL.64 [R1+0x1580], R16 ;  /* 0x0015801001007387 */ /* 0x0001e80000100a00 */
[----:B------:R-:W-:Y:S04]  /*d4690*/  STL.64 [R1+0x1588], R18 ;  /* 0x0015881201007387 */ /* 0x000fe80000100a00 */
[----:B0-----:R-:W4:Y:S01]  /*d46a0*/  LDL.LU R16, [R1+0xe0] ;  /* 0x0000e00001107983 */ /* 0x001f220000300800 */
[----:B---3--:R-:W-:-:S03]  /*d46b0*/  IMAD.MOV.U32 R17, RZ, RZ, R2 ;  /* 0x000000ffff117224 */ /* 0x008fc600078e0002 */
        /* <DEDUP_REMOVED lines=64> */
[----:B------:R-:W-:-:S02]  /*d4ac0*/  IMAD.MOV.U32 R19, RZ, RZ, R0 ;  /* 0x000000ffff137224 */ /* 0x000fc400078e0000 */
[----:B------:R-:W0:Y:S02]  /*d4ad0*/  LDC R0, c[0x0][0x238] ;  /* 0x00008e00ff007b82 */ /* 0x000e240000000800 */
[----:B0-----:R-:W-:-:S04]  /*d4ae0*/  IMAD.SHL.U32 R0, R0, 0x80, RZ ;  /* 0x0000008000007824 */ /* 0x001fc800078e00ff */
[----:B------:R-:W-:-:S05]  /*d4af0*/  IMAD.SHL.U32 R0, R0, 0x2, RZ ;  /* 0x0000000200007824 */ /* 0x000fca00078e00ff */
[----:B------:R-:W-:-:S05]  /*d4b00*/  IADD3 R10, P0, R4, R0, RZ ;  /* 0x00000000040a7210 */ /* 0x000fca0007f1e0ff */
[----:B------:R-:W-:Y:S01]  /*d4b10*/  STL [R1+0x3b3c], R10 ;  /* 0x003b3c0a01007387 */ /* 0x000fe20000100800 */
[----:B---3--:R-:W-:Y:S01]  /*d4b20*/  IMAD.X R4, R5, 0x1, R2, P0 ;  /* 0x0000000105047824 */ /* 0x008fe200000e0602 */
[----:B--2---:R-:W-:Y:S01]  /*d4b30*/  IADD3 R11, P1, R8, R0, RZ ;  /* 0x00000000080b7210 */ /* 0x004fe20007f3e0ff */
[----:B----4-:R-:W-:-:S15]  /*d4b40*/  HMMA.16816.F32.BF16 R12, R20, R26, R12 ;  /* 0x0000001a140c723c */ /* 0x010fde000004180c */
[----:B------:R-:W-:-:S08]  /*d4b50*/  NOP ;  /* 0x0000000000007918 */ /* 0x000fd00000000000 */
[----:B------:R0:W-:Y:S04]  /*d4b60*/  STL.64 [R1+0x1080], R12 ;  /* 0x0010800c01007387 */ /* 0x0001e80000100a00 */
[----:B------:R-:W-:Y:S04]  /*d4b70*/  STL.64 [R1+0x1088], R14 ;  /* 0x0010880e01007387 */ /* 0x000fe80000100a00 */
[----:B------:R-:W-:Y:S01]  /*d4b80*/  STL [R1+0x3b40], R11 ;  /* 0x003b400b01007387 */ /* 0x000fe20000100800 */
[----:B0-----:R-:W-:-:S05]  /*d4b90*/  IADD3 R12, P2, R24, R0, RZ ;  /* 0x00000000180c7210 */ /* 0x001fca0007f5e0ff */
[----:B------:R0:W-:Y:S02]  /*d4ba0*/  STL [R1+0x3b44], R12 ;  /* 0x003b440c01007387 */ /* 0x0001e40000100800 */
[----:B0-----:R-:W0:Y:S01]  /*d4bb0*/  LDC R12, c[0x0][0x238] ;  /* 0x00008e00ff0c7b82 */ /* 0x001e220000000800 */
[----:B------:R-:W-:Y:S01]  /*d4bc0*/  IADD3.X R5, R9, R2, RZ, P1, !PT ;  /* 0x0000000209057210 */ /* 0x000fe20000ffe4ff */
[----:B------:R-:W-:Y:S02]  /*d4bd0*/  IMAD.X R8, R25, 0x1, R2, P2 ;  /* 0x0000000119087824 */ /* 0x000fe400010e0602 */
[----:B0-----:R-:W-:-:S04]  /*d4be0*/  IMAD.SHL.U32 R12, R12, 0x80, RZ ;  /* 0x000000800c0c7824 */ /* 0x001fc800078e00ff */
[----:B------:R-:W-:-:S05]  /*d4bf0*/  IMAD.SHL.U32 R12, R12, 0x2, RZ ;  /* 0x000000020c0c7824 */ /* 0x000fca00078e00ff */
[----:B------:R-:W-:-:S05]  /*d4c00*/  IADD3 R13, P3, R28, R12, RZ ;  /* 0x0000000c1c0d7210 */ /* 0x000fca0007f7e0ff */
[----:B------:R-:W-:Y:S01]  /*d4c10*/  STL [R1+0x3b48], R13 ;  /* 0x003b480d01007387 */ /* 0x000fe20000100800 */
[----:B------:R-:W-:-:S03]  /*d4c20*/  IMAD.X R9, R29, 0x1, R2, P3 ;  /* 0x000000011d097824 */ /* 0x000fc600018e0602 */
[----:B------:R-:W-:Y:S04]  /*d4c30*/  STL [R1+0x3b4c], R4 ;  /* 0x003b4c0401007387 */ /* 0x000fe80000100800 */
[----:B------:R-:W-:Y:S04]  /*d4c40*/  STL [R1+0x3b50], R5 ;  /* 0x003b500501007387 */ /* 0x000fe80000100800 */
[----:B------:R-:W-:Y:S04]  /*d4c50*/  STL [R1+0x3b54], R8 ;  /* 0x003b540801007387 */ /* 0x000fe80000100800 */
[----:B------:R0:W-:Y:S04]  /*d4c60*/  STL [R1+0x3e24], R2 ;  /* 0x003e240201007387 */ /* 0x0001e80000100800 */
[----:B------:R-:W-:Y:S04]  /*d4c70*/  STL [R1+0x3b58], R9 ;  /* 0x003b580901007387 */ /* 0x000fe80000100800 */
[----:B0-----:R-:W2:Y:S01]  /*d4c80*/  LDL.LU R2, [R1+0x3538] ;  /* 0x0035380001027983 */ /* 0x001ea20000300800 */
[----:B------:R-:W-:-:S07]  /*d4c90*/  IMAD.MOV.U32 R18, RZ, RZ, R3 ;  /* 0x000000ffff127224 */ /* 0x000fce00078e0003 */
[----:B------:R-:W-:Y:S01]  /*d4ca0*/  HMMA.16816.F32.BF16 R4, R20, R6, R16 ;  /* 0x000000061404723c */ /* 0x000fe20000041810 */
[----:B--2---:R0:W-:-:S15]  /*d4cb0*/  STL [R1+0x3e28], R2 ;  /* 0x003e280201007387 */ /* 0x0041de0000100800 */
[----:B------:R-:W-:-:S07]  /*d4cc0*/  NOP ;  /* 0x0000000000007918 */ /* 0x000fce0000000000 */
[----:B------:R-:W-:Y:S04]  /*d4cd0*/  STL.64 [R1+0x1070], R4 ;  /* 0x0010700401007387 */ /* 0x000fe80000100a00 */
[----:B------:R-:W-:Y:S04]  /*d4ce0*/  STL.64 [R1+0x1078], R6 ;  /* 0x0010780601007387 */ /* 0x000fe80000100a00 */
[----:B0-----:R-:W2:Y:S04]  /*d4cf0*/  LDL.LU R2, [R1+0x3540] ;  /* 0x0035400001027983 */ /* 0x001ea80000300800 */
[----:B--2---:R0:W-:Y:S04]  /*d4d00*/  STL [R1+0x3e2c], R2 ;  /* 0x003e2c0201007387 */ /* 0x0041e80000100800 */
        /* <DEDUP_REMOVED lines=30> */
[----:B--2---:R-:W-:-:S05]  /*d4ef0*/  IADD3 R2, P1, R2, R12, RZ ;  /* 0x0000000c02027210 */ /* 0x004fca0007f3e0ff */
[----:B------:R0:W-:Y:S04]  /*d4f00*/  STL [R1+0x3550], R2 ;  /* 0x0035500201007387 */ /* 0x0001e80000100800 */
[----:B0-----:R-:W2:Y:S02]  /*d4f10*/  LDL.LU R2, [R1+0x3e30] ;  /* 0x003e300001027983 */ /* 0x001ea40000300800 */
        /* <DEDUP_REMOVED lines=8> */
[----:B0-----:R-:W2:Y:S01]  /*d4fa0*/  LDL.LU R2, [R1+0x3e24] ;  /* 0x003e240001027983 */ /* 0x001ea20000300800 */
[-C--:B---3--:R-:W-:Y:S02]  /*d4fb0*/  IADD3 R20, P5, R20, R12.reuse, RZ ;  /* 0x0000000c14147210 */ /* 0x088fe40007fbe0ff */
[-C--:B----4-:R-:W-:Y:S02]  /*d4fc0*/  IADD3 R21, P6, R21, R12.reuse, RZ ;  /* 0x0000000c15157210 */ /* 0x090fe40007fde0ff */
[-C--:B------:R-:W-:Y:S01]  /*d4fd0*/  IADD3 R22, P0, R22, R12.reuse, RZ ;  /* 0x0000000c16167210 */ /* 0x080fe20007f1e0ff */
[----:B------:R-:W-:Y:S04]  /*d4fe0*/  STL [R1+0x3530], R20 ;  /* 0x0035301401007387 */ /* 0x000fe80000100800 */
[----:B------:R-:W-:Y:S04]  /*d4ff0*/  STL [R1+0x3528], R21 ;  /* 0x0035281501007387 */ /* 0x000fe80000100800 */
[----:B------:R-:W-:Y:S01]  /*d5000*/  STL [R1+0x3520], R22 ;  /* 0x0035201601007387 */ /* 0x000fe20000100800 */
[--C-:B--2---:R-:W-:Y:S01]  /*d5010*/  IMAD.X R23, R23, 0x1, R2.reuse, P1 ;  /* 0x0000000117177824 */ /* 0x104fe200008e0602 */
[-C--:B------:R-:W-:Y:S01]  /*d5020*/  IADD3 R6, P1, R6, R12.reuse, RZ ;  /* 0x0000000c06067210 */ /* 0x080fe20007f3e0ff */
[--C-:B------:R-:W-:Y:S01]  /*d5030*/  IMAD.X R7, R7, 0x1, R2.reuse, P2 ;  /* 0x0000000107077824 */ /* 0x100fe200010e0602 */
[-C--:B------:R-:W-:Y:S01]  /*d5040*/  IADD3 R9, P2, R9, R12.reuse, RZ ;  /* 0x0000000c09097210 */ /* 0x080fe20007f5e0ff */
[----:B------:R-:W-:Y:S01]  /*d5050*/  IMAD.X R8, R8, 0x1, R2, P3 ;  /* 0x0000000108087824 */ /* 0x000fe200018e0602 */
[----:B------:R-:W-:Y:S01]  /*d5060*/  STL [R1+0x354c], R23 ;  /* 0x00354c1701007387 */ /* 0x000fe20000100800 */
[----:B------:R-:W-:-:S03]  /*d5070*/  IADD3 R5, P3, R5, R12, RZ ;  /* 0x0000000c05057210 */ /* 0x000fc60007f7e0ff */
[----:B------:R-:W-:Y:S01]  /*d5080*/  STL [R1+0x3518], R6 ;  /* 0x0035180601007387 */ /* 0x000fe20000100800 */
[----:B------:R-:W-:-:S03]  /*d5090*/  IMAD.X R4, R4, 0x1, R2, P4 ;  /* 0x0000000104047824 */ /* 0x000fc600020e0602 */
        /* <DEDUP_REMOVED lines=28> */
[----:B------:R-:W-:Y:S04]  /*d5260*/  STL [R1+0x350c], R14 ;  /* 0x00350c0e01007387 */ /* 0x000fe80000100800 */
[----:B------:R-:W-:Y:S01]  /*d5270*/  STL [R1+0x34d8], R15 ;  /* 0x0034d80f01007387 */ /* 0x000fe20000100800 */
[----:B------:R-:W-:-:S03]  /*d5280*/  IADD3 R28, P4, R28, R12, RZ ;  /* 0x0000000c1c1c7210 */ /* 0x000fc60007f9e0ff */
[----:B------:R-:W-:Y:S01]  /*d5290*/  STL [R1+0x3504], R25 ;  /* 0x0035041901007387 */ /* 0x000fe20000100800 */
[----:B------:R-:W-:-:S03]  /*d52a0*/  IMAD.X R0, R0, 0x1, R2, P5 ;  /* 0x0000000100007824 */ /* 0x000fc600028e0602 */
[----:B------:R-:W-:Y:S04]  /*d52b0*/  STL [R1+0x34d0], R24 ;  /* 0x0034d01801007387 */ /* 0x000fe80000100800 */
[----:B------:R-:W-:Y:S04]  /*d52c0*/  STL [R1+0x34fc], R29 ;  /* 0x0034fc1d01007387 */ /* 0x000fe80000100800 */
[----:B------:R0:W-:Y:S01]  /*d52d0*/  STL [R1+0x3e20], R12 ;  /* 0x003e200c01007387 */ /* 0x0001e20000100800 */
[----:B------:R-:W-:-:S03]  /*d52e0*/  IADD3 R3, P5, R3, R12, RZ ;  /* 0x0000000c03037210 */ /* 0x000fc60007fbe0ff */
[----:B------:R-:W-:Y:S04]  /*d52f0*/  STL [R1+0x34c8], R28 ;  /* 0x0034c81c01007387 */ /* 0x000fe80000100800 */
[----:B0-----:R-:W2:Y:S04]  /*d5300*/  LDL.LU R12, [R1+0x34ec] ;  /* 0x0034ec00010c7983 */ /* 0x001ea80000300800 */
[----:B------:R-:W-:Y:S04]  /*d5310*/  STL [R1+0x34f4], R0 ;  /* 0x0034f40001007387 */ /* 0x000fe80000100800 */
[----:B------:R-:W3:Y:S04]  /*d5320*/  LDL.LU R20, [R1+0x34dc] ;  /* 0x0034dc0001147983 */ /* 0x000ee80000300800 */
[----:B------:R-:W-:Y:S04]  /*d5330*/  STL [R1+0x34c0], R3 ;  /* 0x0034c00301007387 */ /* 0x000fe80000100800 */
[----:B---3--:R0:W-:Y:S04]  /*d5340*/  STL [R1+0x3e14], R20 ;  /* 0x003e141401007387 */ /* 0x0081e80000100800 */
[----:B0-----:R-:W3:Y:S04]  /*d5350*/  LDL.LU R20, [R1+0x3568] ;  /* 0x0035680001147983 */ /* 0x001ee80000300800 */
[----:B---3--:R0:W-:Y:S04]  /*d5360*/  STL [R1+0x3e18], R20 ;  /* 0x003e181401007387 */ /* 0x0081e80000100800 */
[----:B0-----:R-:W3:Y:S01]  /*d5370*/  LDL.LU R20, [R1+0x34e4] ;  /* 0x0034e40001147983 */ /* 0x001ee20000300800 */
[----:B--2---:R-:W-:-:S03]  /*d5380*/  IMAD.X R12, R12, 0x1, R2, P6 ;  /* 0x000000010c0c7824 */ /* 0x004fc600030e0602 */
[----:B---3--:R0:W-:Y:S04]  /*d5390*/  STL [R1+0x3e1c], R20 ;  /* 0x003e1c1401007387 */ /* 0x0081e80000100800 */
[----:B0-----:R-:W2:Y:S04]  /*d53a0*/  LDL.LU R20, [R1+0x34b8] ;  /* 0x0034b80001147983 */ /* 0x001ea80000300800 */
[----:B------:R-:W3:Y:S04]  /*d53b0*/  LDL.LU R21, [R1+0x3560] ;  /* 0x0035600001157983 */ /* 0x000ee80000300800 */
[----:B------:R-:W4:Y:S04]  /*d53c0*/  LDL.LU R22, [R1+0x34d4] ;  /* 0x0034d40001167983 */ /* 0x000f280000300800 */
        /* <DEDUP_REMOVED lines=24> */
[----:B------:R0:W-:Y:S04]  /*d5550*/  STL [R1+0x34ec], R12 ;  /* 0x0034ec0c01007387 */ /* 0x0001e80000100800 */
[----:B0-----:R-:W2:Y:S02]  /*d5560*/  LDL.LU R12, [R1+0x3e20] ;  /* 0x003e2000010c7983 */ /* 0x001ea40000300800 */
[----:B--2---:R-:W-:-:S05]  /*d5570*/  IADD3 R20, P6, R20, R12, RZ ;  /* 0x0000000c14147210 */ /* 0x004fca0007fde0ff */
[----:B------:R0:W-:Y:S04]  /*d5580*/  STL [R1+0x34b8], R20 ;  /* 0x0034b81401007387 */ /* 0x0001e80000100800 */
[----:B0-----:R-:W2:Y:S02]  /*d5590*/  LDL.LU R20, [R1+0x3e1c] ;  /* 0x003e1c0001147983 */ /* 0x001ea40000300800 */
[----:B--2---:R-:W-:-:S05]  /*d55a0*/  IMAD.X R20, R20, 0x1, R2, P0 ;  /* 0x0000000114147824 */ /* 0x004fca00000e0602 */
[----:B------:R0:W-:Y:S04]  /*d55b0*/  STL [R1+0x34e4], R20 ;  /* 0x0034e41401007387 */ /* 0x0001e80000100800 */
[----:B0-----:R-:W2:Y:S02]  /*d55c0*/  LDL.LU R20, [R1+0x3e18] ;  /* 0x003e180001147983 */ /* 0x001ea40000300800 */
[----:B--2---:R-:W-:-:S05]  /*d55d0*/  IADD3 R20, P0, R20, R12, RZ ;  /* 0x0000000c14147210 */ /* 0x004fca0007f1e0ff */
[----:B------:R0:W-:Y:S04]  /*d55e0*/  STL [R1+0x3568], R20 ;  /* 0x0035681401007387 */ /* 0x0001e80000100800 */
[----:B0-----:R-:W2:Y:S01]  /*d55f0*/  LDL.LU R20, [R1+0x3e14] ;  /* 0x003e140001147983 */ /* 0x001ea20000300800 */
[--C-:B----4-:R-:W-:Y:S01]  /*d5600*/  IMAD.X R22, R22, 0x1, R2.reuse, P2 ;  /* 0x0000000116167824 */ /* 0x110fe200010e0602 */
[-C--:B---3--:R-:W-:Y:S01]  /*d5610*/  IADD3 R23, P2, R23, R12.reuse, RZ ;  /* 0x0000000c17177210 */ /* 0x088fe20007f5e0ff */
[--C-:B------:R-:W-:Y:S01]  /*d5620*/  IMAD.X R6, R6, 0x1, R2.reuse, P3 ;  /* 0x0000000106067824 */ /* 0x100fe200018e0602 */
[-C--:B------:R-:W-:Y:S01]  /*d5630*/  IADD3 R7, P3, R7, R12.reuse, RZ ;  /* 0x0000000c07077210 */ /* 0x080fe20007f7e0ff */
        /* <DEDUP_REMOVED lines=17> */
[----:B------:R-:W-:Y:S01]  /*d5750*/  IADD3 R0, P6, R0, R12, RZ ;  /* 0x0000000c00007210 */ /* 0x000fe20007fde0ff */
[----:B------:R-:W-:Y:S01]  /*d5760*/  IMAD.X R3, R3, 0x1, R2, P0 ;  /* 0x0000000103037824 */ /* 0x000fe200000e0602 */
[----:B--2---:R-:W-:-:S02]  /*d5770*/  IADD3.X R20, R20, R2, RZ, P1, !PT ;  /* 0x0000000214147210 */ /* 0x004fc40000ffe4ff */
[----:B------:R-:W-:-:S03]  /*d5780*/  IADD3 R21, P1, R21, R12, RZ ;  /* 0x0000000c15157210 */ /* 0x000fc60007f3e0ff */
        /* <DEDUP_REMOVED lines=10> */
[----:B------:R-:W-:-:S03]  /*d5830*/  IMAD.X R27, R27, 0x1, R2, P1 ;  /* 0x000000011b1b7824 */ /* 0x000fc600008e0602 */
[----:B------:R-:W-:Y:S01]  /*d5840*/  STL [R1+0x34b4], R13 ;  /* 0x0034b40d01007387 */ /* 0x000fe20000100800 */
        /* <DEDUP_REMOVED lines=24> */
[----:B--2---:R-:W-:-:S03]  /*d59d0*/  IADD3 R2, P0, R2, R12, RZ ;  /* 0x0000000c02027210 */ /* 0x004fc60007f1e0ff */
[----:B---3--:R0:W-:Y:S04]  /*d59e0*/  STL [R1+0x3e0c], R20 ;  /* 0x003e0c1401007387 */ /* 0x0081e80000100800 */
        /* <DEDUP_REMOVED lines=27> */
[----:B------:R0:W-:Y:S04]  /*d5ba0*/  STL [R1+0x3458], R2 ;  /* 0x0034580201007387 */ /* 0x0001e80000100800 */
[----:B0-----:R-:W2:Y:S02]  /*d5bb0*/  LDL.LU R2, [R1+0x3e10] ;  /* 0x003e100001027983 */ /* 0x001ea40000300800 */
[----:B--2---:R-:W-:-:S05]  /*d5bc0*/  IMAD.X R20, R20, 0x1, R2, P1 ;  /* 0x0000000114147824 */ /* 0x004fca00008e0602 */
[----:B------:R0:W-:Y:S04]  /*d5bd0*/  STL [R1+0x3484], R20 ;  /* 0x0034841401007387 */ /* 0x0001e80000100800 */
[----:B0-----:R-:W2:Y:S02]  /*d5be0*/  LDL.LU R20, [R1+0x3e0c] ;  /* 0x003e0c0001147983 */ /* 0x001ea40000300800 */
[----:B--2---:R-:W-:-:S05]  /*d5bf0*/  IADD3 R20, P1, R20, R12, RZ ;  /* 0x0000000c14147210 */ /* 0x004fca0007f3e0ff */
[----:B------:R0:W-:Y:S04]  /*d5c00*/  STL [R1+0x3450], R20 ;  /* 0x0034501401007387 */ /* 0x0001e80000100800 */
[----:B0-----:R-:W2:Y:S02]  /*d5c10*/  LDL.LU R20, [R1+0x3e08] ;  /* 0x003e080001147983 */ /* 0x001ea40000300800 */
[----:B--2---:R-:W-:-:S05]  /*d5c20*/  IMAD.X R20, R20, 0x1, R2, P2 ;  /* 0x0000000114147824 */ /* 0x004fca00010e0602 */
[----:B------:R0:W-:Y:S04]  /*d5c30*/  STL [R1+0x347c], R20 ;  /* 0x00347c1401007387 */ /* 0x0001e80000100800 */
[----:B0-----:R-:W2:Y:S01]  /*d5c40*/  LDL.LU R20, [R1+0x3e04] ;  /* 0x003e040001147983 */ /* 0x001ea20000300800 */
[--C-:B---3--:R-:W-:Y:S01]  /*d5c50*/  IMAD.X R21, R21, 0x1, R2.reuse, P3 ;  /* 0x0000000115157824 */ /* 0x108fe200018e0602 */
[----:B----4-:R-:W-:Y:S02]  /*d5c60*/  IADD3 R22, P3, R22, R12, RZ ;  /* 0x0000000c16167210 */ /* 0x010fe40007f7e0ff */
[----:B------:R-:W-:Y:S02]  /*d5c70*/  IADD3.X R23, R23, R2, RZ, P4, !PT ;  /* 0x0000000217177210 */ /* 0x000fe400027fe4ff */
        /* <DEDUP_REMOVED lines=19> */
[----:B------:R-:W-:Y:S01]  /*d5db0*/  IMAD.X R0, R0, 0x1, R2, P1 ;  /* 0x0000000100007824 */ /* 0x000fe200008e0602 */
[----:B------:R-:W-:-:S02]  /*d5dc0*/  IADD3 R3, P1, R3, R12, RZ ;  /* 0x0000000c03037210 */ /* 0x000fc40007f3e0ff */
[----:B--2---:R-:W-:-:S05]  /*d5dd0*/  IADD3 R20, P2, R20, R12, RZ ;  /* 0x0000000c14147210 */ /* 0x004fca0007f5e0ff */
        /* <DEDUP_REMOVED lines=78> */
[----:B------:R-:W-:Y:S01]  /*d62c0*/  IMAD.X R6, R6, 0x1, R2, P6 ;  /* 0x0000000106067824 */ /* 0x000fe200030e0602 */
[----:B------:R-:W-:Y:S02]  /*d62d0*/  IADD3 R7, P6, R7, R12, RZ ;  /* 0x0000000c07077210 */ /* 0x000fe40007fde0ff */
[----:B------:R-:W-:-:S02]  /*d62e0*/  IADD3.X R9, R9, R2, RZ, P0, !PT ;  /* 0x0000000209097210 */ /* 0x000fc400007fe4ff */
        /* <DEDUP_REMOVED lines=17> */
[----:B------:R-:W-:-:S02]  /*d6400*/  IMAD.X R3, R3, 0x1, R2, P3 ;  /* 0x0000000103037824 */ /* 0x000fc400018e0602 */
[----:B--2---:R-:W-:Y:S01]  /*d6410*/  IMAD.X R20, R20, 0x1, R2, P4 ;  /* 0x0000000114147824 */ /* 0x004fe200020e0602 */
[----:B------:R-:W-:-:S04]  /*d6420*/  IADD3 R21, P4, R21, R12, RZ ;  /* 0x0000000c15157210 */ /* 0x000fc80007f9e0ff */
        /* <DEDUP_REMOVED lines=77> */
[-C--:B----4-:R-:W-:Y:S01]  /*d6900*/  IADD3 R22, P6, R22, R12.reuse, RZ ;  /* 0x0000000c16167210 */ /* 0x090fe20007fde0ff */
[--C-:B------:R-:W-:Y:S01]  /*d6910*/  IMAD.X R23, R23, 0x1, R2.reuse, P0 ;  /* 0x0000000117177824 */ /* 0x100fe200000e0602 */
[-C--:B------:R-:W-:Y:S01]  /*d6920*/  IADD3 R6, P0, R6, R12.reuse, RZ ;  /* 0x0000000c06067210 */ /* 0x080fe20007f1e0ff */
[--C-:B------:R-:W-:Y:S01]  /*d6930*/  IMAD.X R7, R7, 0x1, R2.reuse, P1 ;  /* 0x0000000107077824 */ /* 0x100fe200008e0602 */
[-C--:B------:R-:W-:Y:S01]  /*d6940*/  IADD3 R9, P1, R9, R12.reuse, RZ ;  /* 0x0000000c09097210 */ /* 0x080fe20007f3e0ff */
[----:B------:R-:W-:Y:S01]  /*d6950*/  IMAD.X R8, R8, 0x1, R2, P2 ;  /* 0x0000000108087824 */ /* 0x000fe200010e0602 */
[----:B------:R-:W-:-:S02]  /*d6960*/  IADD3 R5, P2, R5, R12, RZ ;  /* 0x0000000c05057210 */ /* 0x000fc40007f5e0ff */
        /* <DEDUP_REMOVED lines=317> */
[--C-:B------:R-:W-:Y:S02]  /*d7d40*/  IMAD.X R3, R3, 0x1, R2.reuse, P2 ;  /* 0x0000000103037824 */ /* 0x100fe400010e0602 */
        /* <DEDUP_REMOVED lines=100> */
[----:B------:R-:W-:Y:S01]  /*d8390*/  IMAD.X R0, R0, 0x1, R2, P3 ;  /* 0x0000000100007824 */ /* 0x000fe200018e0602 */
[-C--:B------:R-:W-:Y:S02]  /*d83a0*/  IADD3 R3, P3, R3, R12.reuse, RZ ;  /* 0x0000000c03037210 */ /* 0x080fe40007f7e0ff */
        /* <DEDUP_REMOVED lines=239> */
[----:B--2---:R-:W-:-:S03]  /*d92a0*/  IADD3.X R12, R12, R2, RZ, P0, !PT ;  /* 0x000000020c0c7210 */ /* 0x004fc600007fe4ff */
        /* <DEDUP_REMOVED lines=137> */
[----:B--2---:R-:W-:-:S05]  /*d9b40*/  IADD3.X R20, R20, R2, RZ, P3, !PT ;  /* 0x0000000214147210 */ /* 0x004fca0001ffe4ff */
        /* <DEDUP_REMOVED lines=103> */
[----:B----4-:R-:W-:Y:S02]  /*da1c0*/  IADD3.X R22, R22, R2, RZ, P6, !PT ;  /* 0x0000000216167210 */ /* 0x010fe400037fe4ff */
        /* <DEDUP_REMOVED lines=438> */
[----:B------:R-:W-:-:S03]  /*dbd30*/  IADD3.X R27, R27, R2, RZ, P4, !PT ;  /* 0x000000021b1b7210 */ /* 0x000fc600027fe4ff */
        /* <DEDUP_REMOVED lines=390> */
[----:B------:R-:W-:Y:S01]  /*dd5a0*/  IADD3.X R3, R3, R2, RZ, P2, !PT ;  /* 0x0000000203037210 */ /* 0x000fe200017fe4ff */
        /* <DEDUP_REMOVED lines=131> */
[----:B------:R-:W3:Y:S01]  /*ddde0*/  LDL.LU R20, [R1+0x2a4c] ;  /* 0x002a4c0001147983 */ /* 0x000ee20000300800 */
[----:B------:R-:W-:-:S03]  /*dddf0*/  IADD3 R3, P3, R3, R12, RZ ;  /* 0x0000000c03037210 */ /* 0x000fc60007f7e0ff */
[----:B---3--:R0:W-:Y:S04]  /*dde00*/  STL [R1+0x3cb8], R20 ;  /* 0x003cb81401007387 */ /* 0x0081e80000100800 */
[----:B------:R-:W-:Y:S04]  /*dde10*/  STL [R1+0x2a30], R3 ;  /* 0x002a300301007387 */ /* 0x000fe80000100800 */
        /* <DEDUP_REMOVED lines=32> */
[----:B0-----:R-:W3:Y:S01]  /*de020*/  LDL.LU R0, [R1+0x29e4] ;  /* 0x0029e40001007983 */ /* 0x001ee20000300800 */
[----:B--2---:R-:W-:-:S05]  /*de030*/  IADD3 R20, P4, R20, R12, RZ ;  /* 0x0000000c14147210 */ /* 0x004fca0007f9e0ff */
[----:B------:R0:W-:Y:S04]  /*de040*/  STL [R1+0x2a28], R20 ;  /* 0x002a281401007387 */ /* 0x0001e80000100800 */
[----:B0-----:R-:W2:Y:S02]  /*de050*/  LDL.LU R20, [R1+0x3cc0] ;  /* 0x003cc00001147983 */ /* 0x001ea40000300800 */
[----:B--2---:R-:W-:-:S05]  /*de060*/  IADD3.X R20, R20, R2, RZ, P5, !PT ;  /* 0x0000000214147210 */ /* 0x004fca0002ffe4ff */
        /* <DEDUP_REMOVED lines=24> */
[--C-:B------:R-:W-:Y:S01]  /*de1f0*/  IMAD.X R24, R24, 0x1, R2.reuse, P3 ;  /* 0x0000000118187824 */ /* 0x100fe200018e0602 */
[-C--:B------:R-:W-:Y:S02]  /*de200*/  IADD3 R29, P3, R29, R12.reuse, RZ ;  /* 0x0000000c1d1d7210 */ /* 0x080fe40007f7e0ff */
[-C--:B------:R-:W-:Y:S01]  /*de210*/  IADD3 R28, P4, R28, R12.reuse, RZ ;  /* 0x0000000c1c1c7210 */ /* 0x080fe20007f9e0ff */
        /* <DEDUP_REMOVED lines=30> */
[----:B------:R0:W-:Y:S04]  /*de400*/  STL [R1+0x29b8], R28 ;  /* 0x0029b81c01007387 */ /* 0x0001e80000100800 */
[----:B0-----:R-:W3:Y:S04]  /*de410*/  LDL.LU R28, [R1+0x29dc] ;  /* 0x0029dc00011c7983 */ /* 0x001ee80000300800 */
[----:B------:R-:W4:Y:S01]  /*de420*/  LDL.LU R20, [R1+0x29a0] ;  /* 0x0029a00001147983 */ /* 0x000f220000300800 */
[----:B------:R-:W-:-:S03]  /*de430*/  IMAD.X R0, R0, 0x1, R2, P5 ;  /* 0x0000000100007824 */ /* 0x000fc600028e0602 */
[----:B----4-:R0:W-:Y:S04]  /*de440*/  STL [R1+0x3cb0], R20 ;  /* 0x003cb01401007387 */ /* 0x0101e80000100800 */
[----:B------:R-:W-:Y:S04]  /*de450*/  STL [R1+0x29e4], R0 ;  /* 0x0029e40001007387 */ /* 0x000fe80000100800 */
[----:B0-----:R-:W4:Y:S01]  /*de460*/  LDL.LU R20, [R1+0x29d4] ;  /* 0x0029d40001147983 */ /* 0x001f220000300800 */
[----:B--2---:R-:W-:-:S03]  /*de470*/  IADD3 R3, P5, R3, R12, RZ ;  /* 0x0000000c03037210 */ /* 0x004fc60007fbe0ff */
[----:B----4-:R0:W-:Y:S04]  /*de480*/  STL [R1+0x3cb4], R20 ;  /* 0x003cb41401007387 */ /* 0x0101e80000100800 */
[----:B0-----:R-:W2:Y:S04]  /*de490*/  LDL.LU R20, [R1+0x29a8] ;  /* 0x0029a80001147983 */ /* 0x001ea80000300800 */
        /* <DEDUP_REMOVED lines=22> */
[----:B---3--:R-:W-:-:S03]  /*de600*/  IMAD.X R28, R28, 0x1, R2, P6 ;  /* 0x000000011c1c7824 */ /* 0x008fc600030e0602 */
[----:B------:R-:W3:Y:S04]  /*de610*/  LDL.LU R24, [R1+0x2974] ;  /* 0x0029740001187983 */ /* 0x000ee80000300800 */
[----:B------:R-:W3:Y:S04]  /*de620*/  LDL.LU R29, [R1+0x2940] ;  /* 0x00294000011d7983 */ /* 0x000ee80000300800 */
[----:B------:R0:W-:Y:S04]  /*de630*/  STL [R1+0x29b0], R3 ;  /* 0x0029b00301007387 */ /* 0x0001e80000100800 */
[----:B0-----:R-:W3:Y:S04]  /*de640*/  LDL.LU R3, [R1+0x296c] ;  /* 0x00296c0001037983 */ /* 0x001ee80000300800 */
[----:B------:R0:W-:Y:S04]  /*de650*/  STL [R1+0x29dc], R28 ;  /* 0x0029dc1c01007387 */ /* 0x0001e80000100800 */
[----:B0-----:R-:W3:Y:S01]  /*de660*/  LDL.LU R28, [R1+0x2938] ;  /* 0x00293800011c7983 */ /* 0x001ee20000300800 */
[----:B--2---:R-:W-:-:S05]  /*de670*/  IADD3 R20, P6, R20, R12, RZ ;  /* 0x0000000c14147210 */ /* 0x004fca0007fde0ff */
[----:B------:R0:W-:Y:S04]  /*de680*/  STL [R1+0x29a8], R20 ;  /* 0x0029a81401007387 */ /* 0x0001e80000100800 */
[----:B0-----:R-:W2:Y:S02]  /*de690*/  LDL.LU R20, [R1+0x3cb4] ;  /* 0x003cb40001147983 */ /* 0x001ea40000300800 */
[----:B--2---:R-:W-:-:S05]  /*de6a0*/  IMAD.X R20, R20, 0x1, R2, P0 ;  /* 0x0000000114147824 */ /* 0x004fca00000e0602 */
[----:B------:R0:W-:Y:S04]  /*de6b0*/  STL [R1+0x29d4], R20 ;  /* 0x0029d41401007387 */ /* 0x0001e80000100800 */
[----:B0-----:R-:W2:Y:S01]  /*de6c0*/  LDL.LU R20, [R1+0x3cb0] ;  /* 0x003cb00001147983 */ /* 0x001ea20000300800 */
[----:B----4-:R-:W-:Y:S02]  /*de6d0*/  IADD3.X R21, R21, R2, RZ, P1, !PT ;  /* 0x0000000215157210 */ /* 0x010fe40000ffe4ff */
        /* <DEDUP_REMOVED lines=19> */
[--C-:B---3--:R-:W-:Y:S02]  /*de810*/  IMAD.X R3, R3, 0x1, R2.reuse, P6 ;  /* 0x0000000103037824 */ /* 0x108fe400030e0602 */
        /* <DEDUP_REMOVED lines=30> */
[----:B------:R-:W-:Y:S04]  /*dea00*/  STL [R1+0x2974], R24 ;  /* 0x0029741801007387 */ /* 0x000fe80000100800 */
[----:B0-----:R-:W3:Y:S04]  /*dea10*/  LDL.LU R3, [R1+0x2930] ;  /* 0x0029300001037983 */ /* 0x001ee80000300800 */
[----:B------:R-:W-:Y:S04]  /*dea20*/  STL [R1+0x2940], R29 ;  /* 0x0029401d01007387 */ /* 0x000fe80000100800 */
[----:B------:R-:W4:Y:S01]  /*dea30*/  LDL.LU R20, [R1+0x2954] ;  /* 0x0029540001147983 */ /* 0x000f220000300800 */
[----:B------:R-:W-:-:S03]  /*dea40*/  IADD3 R28, P6, R28, R12, RZ ;  /* 0x0000000c1c1c7210 */ /* 0x000fc60007fde0ff */
[----:B----4-:R0:W-:Y:S04]  /*dea50*/  STL [R1+0x3ca8], R20 ;  /* 0x003ca81401007387 */ /* 0x0101e80000100800 */
[----:B0-----:R-:W4:Y:S04]  /*dea60*/  LDL.LU R20, [R1+0x2928] ;  /* 0x0029280001147983 */ /* 0x001f280000300800 */
[----:B------:R-:W-:Y:S01]  /*dea70*/  STL [R1+0x2938], R28 ;  /* 0x0029381c01007387 */ /* 0x000fe20000100800 */
[----:B--2---:R-:W-:-:S03]  /*dea80*/  IMAD.X R0, R0, 0x1, R2, P0 ;  /* 0x0000000100007824 */ /* 0x004fc600000e0602 */
        /* <DEDUP_REMOVED lines=24> */
[----:B---3--:R-:W-:-:S03]  /*dec10*/  IADD3 R3, P0, R3, R12, RZ ;  /* 0x0000000c03037210 */ /* 0x008fc60007f1e0ff */
[----:B------:R0:W-:Y:S04]  /*dec20*/  STL [R1+0x2964], R0 ;  /* 0x0029640001007387 */ /* 0x0001e80000100800 */
[----:B0-----:R-:W3:Y:S04]  /*dec30*/  LDL.LU R0, [R1+0x28c8] ;  /* 0x0028c80001007983 */ /* 0x001ee80000300800 */
[----:B------:R-:W3:Y:S04]  /*dec40*/  LDL.LU R24, [R1+0x28f4] ;  /* 0x0028f40001187983 */ /* 0x000ee80000300800 */
[----:B------:R-:W3:Y:S04]  /*dec50*/  LDL.LU R29, [R1+0x28c0] ;  /* 0x0028c000011d7983 */ /* 0x000ee80000300800 */
[----:B------:R0:W-:Y:S04]  /*dec60*/  STL [R1+0x2930], R3 ;  /* 0x0029300301007387 */ /* 0x0001e80000100800 */
[----:B0-----:R-:W3:Y:S01]  /*dec70*/  LDL.LU R3, [R1+0x28ec] ;  /* 0x0028ec0001037983 */ /* 0x001ee20000300800 */
[----:B--2---:R-:W-:-:S05]  /*dec80*/  IMAD.X R20, R20, 0x1, R2, P1 ;  /* 0x0000000114147824 */ /* 0x004fca00008e0602 */
[----:B------:R0:W-:Y:S04]  /*dec90*/  STL [R1+0x295c], R20 ;  /* 0x00295c1401007387 */ /* 0x0001e80000100800 */
[----:B0-----:R-:W2:Y:S02]  /*deca0*/  LDL.LU R20, [R1+0x3cac] ;  /* 0x003cac0001147983 */ /* 0x001ea40000300800 */
[----:B--2---:R-:W-:-:S05]  /*decb0*/  IADD3 R20, P1, R20, R12, RZ ;  /* 0x0000000c14147210 */ /* 0x004fca0007f3e0ff */
[----:B------:R0:W-:Y:S04]  /*decc0*/  STL [R1+0x2928], R20 ;  /* 0x0029281401007387 */ /* 0x0001e80000100800 */
[----:B0-----:R-:W2:Y:S01]  /*decd0*/  LDL.LU R20, [R1+0x3ca8] ;  /* 0x003ca80001147983 */ /* 0x001ea20000300800 */
[--C-:B----4-:R-:W-:Y:S01]  /*dece0*/  IMAD.X R22, R22, 0x1, R2.reuse, P3 ;  /* 0x0000000116167824 */ /* 0x110fe200018e0602 */
[----:B------:R-:W-:Y:S02]  /*decf0*/  IADD3 R23, P3, R23, R12, RZ ;  /* 0x0000000c17177210 */ /* 0x000fe40007f7e0ff */
        /* <DEDUP_REMOVED lines=14> */
[-C--:B------:R-:W-:Y:S01]  /*dede0*/  IADD3 R14, P4, R14, R12.reuse, RZ ;  /* 0x0000000c0e0e7210 */ /* 0x080fe20007f9e0ff */
[--C-:B------:R-:W-:Y:S01]  /*dedf0*/  IMAD.X R25, R25, 0x1, R2.reuse, P6 ;  /* 0x0000000119197824 */ /* 0x100fe200030e0602 */
[-C--:B---3--:R-:W-:Y:S02]  /*dee00*/  IADD3 R0, P6, R0, R12.reuse, RZ ;  /* 0x0000000c00007210 */ /* 0x088fe40007fde0ff */
        /* <DEDUP_REMOVED lines=32> */
[----:B------:R-:W-:Y:S01]  /*df010*/  IMAD.X R24, R24, 0x1, R2, P0 ;  /* 0x0000000118187824 */ /* 0x000fe200000e0602 */
[----:B------:R-:W-:-:S04]  /*df020*/  IADD3 R29, P0, R29, R12, RZ ;  /* 0x0000000c1d1d7210 */ /* 0x000fc80007f1e0ff */
[----:B------:R-:W-:Y:S04]  /*df030*/  STL [R1+0x28f4], R24 ;  /* 0x0028f41801007387 */ /* 0x000fe80000100800 */
[----:B----4-:R0:W-:Y:S04]  /*df040*/  STL [R1+0x3ca0], R20 ;  /* 0x003ca01401007387 */ /* 0x0101e80000100800 */
[----:B------:R-:W-:Y:S04]  /*df050*/  STL [R1+0x28c0], R29 ;  /* 0x0028c01d01007387 */ /* 0x000fe80000100800 */
[----:B0-----:R-:W4:Y:S01]  /*df060*/  LDL.LU R20, [R1+0x28dc] ;  /* 0x0028dc0001147983 */ /* 0x001f220000300800 */
[----:B------:R-:W-:-:S05]  /*df070*/  IMAD.X R3, R3, 0x1, R2, P1 ;  /* 0x0000000103037824 */ /* 0x000fca00008e0602 */
[----:B------:R-:W-:Y:S01]  /*df080*/  STL [R1+0x28ec], R3 ;  /* 0x0028ec0301007387 */ /* 0x000fe20000100800 */
        /* <DEDUP_REMOVED lines=23> */
[----:B------:R0:W-:Y:S01]  /*df200*/  STL [R1+0x28b8], R28 ;  /* 0x0028b81c01007387 */ /* 0x0001e20000100800 */
[----:B---3--:R-:W-:-:S03]  /*df210*/  IMAD.X R0, R0, 0x1, R2, P2 ;  /* 0x0000000100007824 */ /* 0x008fc600010e0602 */
[----:B0-----:R-:W3:Y:S04]  /*df220*/  LDL.LU R28, [R1+0x2884] ;  /* 0x00288400011c7983 */ /* 0x001ee80000300800 */
[----:B------:R-:W3:Y:S04]  /*df230*/  LDL.LU R15, [R1+0x2850] ;  /* 0x00285000010f7983 */ /* 0x000ee80000300800 */
[----:B------:R-:W3:Y:S04]  /*df240*/  LDL.LU R25, [R1+0x287c] ;  /* 0x00287c0001197983 */ /* 0x000ee80000300800 */
[----:B------:R-:W3:Y:S04]  /*df250*/  LDL.LU R24, [R1+0x2848] ;  /* 0x0028480001187983 */ /* 0x000ee80000300800 */
[----:B------:R0:W-:Y:S04]  /*df260*/  STL [R1+0x28e4], R0 ;  /* 0x0028e40001007387 */ /* 0x0001e80000100800 */
[----:B------:R-:W3:Y:S04]  /*df270*/  LDL.LU R29, [R1+0x2874] ;  /* 0x00287400011d7983 */ /* 0x000ee80000300800 */
[----:B0-----:R-:W3:Y:S01]  /*df280*/  LDL.LU R0, [R1+0x2840] ;  /* 0x0028400001007983 */ /* 0x001ee20000300800 */
[----:B--2---:R-:W-:-:S05]  /*df290*/  IADD3 R20, P2, R20, R12, RZ ;  /* 0x0000000c14147210 */ /* 0x004fca0007f5e0ff */
[----:B------:R0:W-:Y:S04]  /*df2a0*/  STL [R1+0x28b0], R20 ;  /* 0x0028b01401007387 */ /* 0x0001e80000100800 */
[----:B0-----:R-:W2:Y:S02]  /*df2b0*/  LDL.LU R20, [R1+0x3ca4] ;  /* 0x003ca40001147983 */ /* 0x001ea40000300800 */
[----:B--2---:R-:W-:-:S05]  /*df2c0*/  IMAD.X R20, R20, 0x1, R2, P3 ;  /* 0x0000000114147824 */ /* 0x004fca00018e0602 */
[----:B------:R0:W-:Y:S04]  /*df2d0*/  STL [R1+0x28dc], R20 ;  /* 0x0028dc1401007387 */ /* 0x0001e80000100800 */
[----:B0-----:R-:W2:Y:S01]  /*df2e0*/  LDL.LU R20, [R1+0x3ca0] ;  /* 0x003ca00001147983 */ /* 0x001ea20000300800 */
[--C-:B----4-:R-:W-:Y:S01]  /*df2f0*/  IMAD.X R21, R21, 0x1, R2.reuse, P4 ;  /* 0x0000000115157824 */ /* 0x110fe200020e0602 */
        /* <DEDUP_REMOVED lines=12> */
[----:B------:R-:W-:Y:S01]  /*df3c0*/  IMAD.X R18, R18, 0x1, R2, P5 ;  /* 0x0000000112127824 */ /* 0x000fe200028e0602 */
[----:B------:R-:W-:-:S02]  /*df3d0*/  IADD3 R3, P5, R3, R12, RZ ;  /* 0x0000000c03037210 */ /* 0x000fc40007fbe0ff */
[-C--:B------:R-:W-:Y:S01]  /*df3e0*/  IADD3 R17, P4, R17, R12.reuse, RZ ;  /* 0x0000000c11117210 */ /* 0x080fe20007f9e0ff */
[--C-:B---3--:R-:W-:Y:S02]  /*df3f0*/  IMAD.X R28, R28, 0x1, R2.reuse, P0 ;  /* 0x000000011c1c7824 */ /* 0x108fe400000e0602 */
[--C-:B------:R-:W-:Y:S01]  /*df400*/  IMAD.X R19, R19, 0x1, R2.reuse, P6 ;  /* 0x0000000113137824 */ /* 0x100fe200030e0602 */
[-C--:B------:R-:W-:Y:S02]  /*df410*/  IADD3 R14, P6, R14, R12.reuse, RZ ;  /* 0x0000000c0e0e7210 */ /* 0x080fe40007fde0ff */
[-C--:B------:R-:W-:Y:S01]  /*df420*/  IADD3 R15, P0, R15, R12.reuse, RZ ;  /* 0x0000000c0f0f7210 */ /* 0x080fe20007f1e0ff */
[----:B------:R-:W-:Y:S01]  /*df430*/  IMAD.X R25, R25, 0x1, R2, P1 ;  /* 0x0000000119197824 */ /* 0x000fe200008e0602 */
        /* <DEDUP_REMOVED lines=27> */
[----:B------:R-:W-:Y:S04]  /*df5f0*/  STL [R1+0x2850], R15 ;  /* 0x0028500f01007387 */ /* 0x000fe80000100800 */
[----:B------:R-:W-:Y:S04]  /*df600*/  STL [R1+0x287c], R25 ;  /* 0x00287c1901007387 */ /* 0x000fe80000100800 */
[----:B------:R-:W4:Y:S01]  /*df610*/  LDL.LU R20, [R1+0x285c] ;  /* 0x00285c0001147983 */ /* 0x000f220000300800 */
[----:B------:R-:W-:Y:S01]  /*df620*/  IADD3 R24, P1, R24, R12, RZ ;  /* 0x0000000c18187210 */ /* 0x000fe20007f3e0ff */
[----:B------:R-:W-:-:S04]  /*df630*/  IMAD.X R29, R29, 0x1, R2, P2 ;  /* 0x000000011d1d7824 */ /* 0x000fc800010e0602 */
[----:B------:R-:W-:Y:S04]  /*df640*/  STL [R1+0x2848], R24 ;  /* 0x0028481801007387 */ /* 0x000fe80000100800 */
[----:B----4-:R0:W-:Y:S04]  /*df650*/  STL [R1+0x3c98], R20 ;  /* 0x003c981401007387 */ /* 0x0101e80000100800 */
[----:B------:R-:W-:Y:S04]  /*df660*/  STL [R1+0x2874], R29 ;  /* 0x0028741d01007387 */ /* 0x000fe80000100800 */
[----:B0-----:R-:W4:Y:S01]  /*df670*/  LDL.LU R20, [R1+0x2830] ;  /* 0x0028300001147983 */ /* 0x001f220000300800 */
[----:B------:R-:W-:-:S05]  /*df680*/  IADD3 R0, P2, R0, R12, RZ ;  /* 0x0000000c00007210 */ /* 0x000fca0007f5e0ff */
        /* <DEDUP_REMOVED lines=23> */
[----:B---3--:R-:W-:-:S03]  /*df800*/  IADD3 R28, P3, R28, R12, RZ ;  /* 0x0000000c1c1c7210 */ /* 0x008fc60007f7e0ff */
[----:B0-----:R-:W3:Y:S04]  /*df810*/  LDL.LU R3, [R1+0x27e0] ;  /* 0x0027e00001037983 */ /* 0x001ee80000300800 */
[----:B------:R-:W3:Y:S04]  /*df820*/  LDL.LU R19, [R1+0x280c] ;  /* 0x00280c0001137983 */ /* 0x000ee80000300800 */
[----:B------:R-:W3:Y:S04]  /*df830*/  LDL.LU R14, [R1+0x27d8] ;  /* 0x0027d800010e7983 */ /* 0x000ee80000300800 */
[----:B------:R-:W3:Y:S04]  /*df840*/  LDL.LU R15, [R1+0x2804] ;  /* 0x00280400010f7983 */ /* 0x000ee80000300800 */
[----:B------:R0:W-:Y:S04]  /*df850*/  STL [R1+0x2838], R28 ;  /* 0x0028381c01007387 */ /* 0x0001e80000100800 */
[----:B------:R-:W3:Y:S04]  /*df860*/  LDL.LU R25, [R1+0x27d0] ;  /* 0x0027d00001197983 */ /* 0x000ee80000300800 */
[----:B------:R-:W3:Y:S04]  /*df870*/  LDL.LU R24, [R1+0x27fc] ;  /* 0x0027fc0001187983 */ /* 0x000ee80000300800 */
[----:B------:R-:W3:Y:S04]  /*df880*/  LDL.LU R29, [R1+0x27c8] ;  /* 0x0027c800011d7983 */ /* 0x000ee80000300800 */
        /* <DEDUP_REMOVED lines=19> */
[--C-:B------:R-:W-:Y:S02]  /*df9c0*/  IMAD.X R0, R0, 0x1, R2.reuse, P6 ;  /* 0x0000000100007824 */ /* 0x100fe400030e0602 */
[--C-:B------:R-:W-:Y:S01]  /*df9d0*/  IMAD.X R18, R18, 0x1, R2.reuse, P0 ;  /* 0x0000000112127824 */ /* 0x100fe200000e0602 */
[-C--:B---3--:R-:W-:Y:S02]  /*df9e0*/  IADD3 R3, P0, R3, R12.reuse, RZ ;  /* 0x0000000c03037210 */ /* 0x088fe40007f1e0ff */
[-C--:B------:R-:W-:Y:S01]  /*df9f0*/  IADD3 R17, P6, R17, R12.reuse, RZ ;  /* 0x0000000c11117210 */ /* 0x080fe20007fde0ff */
[--C-:B------:R-:W-:Y:S01]  /*dfa00*/  IMAD.X R19, R19, 0x1, R2.reuse, P1 ;  /* 0x0000000113137824 */ /* 0x100fe200008e0602 */
[-C--:B------:R-:W-:Y:S01]  /*dfa10*/  IADD3 R14, P1, R14, R12.reuse, RZ ;  /* 0x0000000c0e0e7210 */ /* 0x080fe20007f3e0ff */
[--C-:B------:R-:W-:Y:S01]  /*dfa20*/  IMAD.X R15, R15, 0x1, R2.reuse, P2 ;  /* 0x000000010f0f7824 */ /* 0x100fe200010e0602 */
        /* <DEDUP_REMOVED lines=29> */
[----:B------:R-:W-:Y:S04]  /*dfc00*/  STL [R1+0x2804], R15 ;  /* 0x0028040f01007387 */ /* 0x000fe80000100800 */
        /* <DEDUP_REMOVED lines=39> */
[----:B------:R-:W3:Y:S04]  /*dfe80*/  LDL.LU R24, [R1+0x2750] ;  /* 0x0027500001187983 */ /* 0x000ee80000300800 */
        /* <DEDUP_REMOVED lines=20> */
[----:B---3--:R-:W-:-:S02]  /*dffd0*/  IMAD.X R0, R0, 0x1, R2, P1 ;  /* 0x0000000100007824 */ /* 0x008fc400008e0602 */
[--C-:B------:R-:W-:Y:S01]  /*dffe0*/  IMAD.X R27, R27, 0x1, R2.reuse, P0 ;  /* 0x000000011b1b7824 */ /* 0x100fe200000e0602 */
[-C--:B------:R-:W-:Y:S02]  /*dfff0*/  IADD3 R16, P0, R16, R12.reuse, RZ ;  /* 0x0000000c10107210 */ /* 0x080fe40007f1e0ff */
[-C--:B------:R-:W-:Y:S01]  /*e0000*/  IADD3 R17, P1, R17, R12.reuse, RZ ;  /* 0x0000000c11117210 */ /* 0x080fe20007f3e0ff */
[--C-:B------:R-:W-:Y:S01]  /*e0010*/  IMAD.X R18, R18, 0x1, R2.reuse, P2 ;  /* 0x0000000112127824 */ /* 0x100fe200010e0602 */
[-C--:B------:R-:W-:Y:S01]  /*e0020*/  IADD3 R19, P2, R19, R12.reuse, RZ ;  /* 0x0000000c13137210 */ /* 0x080fe20007f5e0ff */
[--C-:B------:R-:W-:Y:S01]  /*e0030*/  IMAD.X R14, R14, 0x1, R2.reuse, P3 ;  /* 0x000000010e0e7824 */ /* 0x100fe200018e0602 */
        /* <DEDUP_REMOVED lines=40> */
[--C-:B--2---:R-:W-:Y:S01]  /*e02c0*/  IMAD.X R28, R28, 0x1, R2.reuse, P6 ;  /* 0x000000011c1c7824 */ /* 0x104fe200030e0602 */
[----:B---3--:R-:W-:Y:S02]  /*e02d0*/  IADD3 R0, P6, R0, R12, RZ ;  /* 0x0000000c00007210 */ /* 0x008fe40007fde0ff */
[----:B----4-:R0:W-:Y:S04]  /*e02e0*/  STL [R1+0x3c8c], R20 ;  /* 0x003c8c1401007387 */ /* 0x0101e80000100800 */
        /* <DEDUP_REMOVED lines=94> */
[-C--:B--2---:R-:W-:Y:S01]  /*e08d0*/  IADD3 R3, P0, R3, R12.reuse, RZ ;  /* 0x0000000c03037210 */ /* 0x084fe20007f1e0ff */
[----:B---3--:R-:W-:Y:S02]  /*e08e0*/  IMAD.X R28, R28, 0x1, R2, P1 ;  /* 0x000000011c1c7824 */ /* 0x008fe400008e0602 */
        /* <DEDUP_REMOVED lines=15> */
[----:B0-----:R-:W4:Y:S04]  /*e09e0*/  LDL.LU R3, [R1+0x26b4] ;  /* 0x0026b40001037983 */ /* 0x001f280000300800 */
[----:B------:R-:W4:Y:S04]  /*e09f0*/  LDL.LU R10, [R1+0x2680] ;  /* 0x00268000010a7983 */ /* 0x000f280000300800 */
[----:B------:R-:W4:Y:S04]  /*e0a00*/  LDL.LU R26, [R1+0x26ac] ;  /* 0x0026ac00011a7983 */ /* 0x000f280000300800 */
[----:B------:R-:W4:Y:S04]  /*e0a10*/  LDL.LU R27, [R1+0x2678] ;  /* 0x00267800011b7983 */ /* 0x000f280000300800 */
        /* <DEDUP_REMOVED lines=10> */
[----:B0-----:R-:W4:Y:S01]  /*e0ac0*/  LDL.LU R28, [R1+0x2650] ;  /* 0x00265000011c7983 */ /* 0x001f220000300800 */
        /* <DEDUP_REMOVED lines=21> */
[----:B------:R-:W-:Y:S02]  /*e0c20*/  IADD3 R17, P4, R17, R12, RZ ;  /* 0x0000000c11117210 */ /* 0x000fe40007f9e0ff */
[----:B------:R-:W-:-:S02]  /*e0c30*/  IADD3.X R18, R18, R2, RZ, P5, !PT ;  /* 0x0000000212127210 */ /* 0x000fc40002ffe4ff */
        /* <DEDUP_REMOVED lines=14> */
[----:B------:R0:W-:Y:S04]  /*e0d20*/  STL [R1+0x2690], R0 ;  /* 0x0026900001007387 */ /* 0x0001e80000100800 */
[----:B------:R-:W-:Y:S01]  /*e0d30*/  STL [R1+0x2698], R5 ;  /* 0x0026980501007387 */ /* 0x000fe20000100800 */
[----:B------:R-:W-:-:S03]  /*e0d40*/  IADD3 R10, P2, R10, R12, RZ ;  /* 0x0000000c0a0a7210 */ /* 0x000fc60007f5e0ff */
        /* <DEDUP_REMOVED lines=55> */
[----:B0-----:R-:W3:Y:S04]  /*e10c0*/  LDL.LU R0, [R1+0x25d8] ;  /* 0x0025d80001007983 */ /* 0x001ee80000300800 */
[----:B-1----:R-:W3:Y:S01]  /*e10d0*/  LDL.LU R3, [R1+0x2604] ;  /* 0x0026040001037983 */ /* 0x002ee20000300800 */
        /* <DEDUP_REMOVED lines=10> */
[--C-:B------:R-:W-:Y:S02]  /*e1180*/  IMAD.X R29, R29, 0x1, R2.reuse, P1 ;  /* 0x000000011d1d7824 */ /* 0x100fe400008e0602 */
[--C-:B------:R-:W-:Y:S01]  /*e1190*/  IMAD.X R9, R9, 0x1, R2.reuse, P0 ;  /* 0x0000000109097824 */ /* 0x100fe200000e0602 */
[-C--:B------:R-:W-:Y:S01]  /*e11a0*/  IADD3 R8, P0, R8, R12.reuse, RZ ;  /* 0x0000000c08087210 */ /* 0x080fe20007f1e0ff */
[----:B------:R-:W-:Y:S01]  /*e11b0*/  IMAD.X R4, R4, 0x1, R2, P2 ;  /* 0x0000000104047824 */ /* 0x000fe200010e0602 */
[----:B------:R-:W-:-:S02]  /*e11c0*/  IADD3 R28, P2, R28, R12, RZ ;  /* 0x0000000c1c1c7210 */ /* 0x000fc40007f5e0ff */
        /* <DEDUP_REMOVED lines=11> */
[--C-:B------:R-:W-:Y:S02]  /*e1280*/  IMAD.X R3, R3, 0x1, R2.reuse, P3 ;  /* 0x0000000103037824 */ /* 0x100fe400018e0602 */
        /* <DEDUP_REMOVED lines=10> */
[----:B------:R0:W-:Y:S04]  /*e1330*/  STL [R1+0x264c], R29 ;  /* 0x00264c1d01007387 */ /* 0x0001e80000100800 */
[----:B------:R-:W-:Y:S01]  /*e1340*/  STL [R1+0x2654], R9 ;  /* 0x0026540901007387 */ /* 0x000fe20000100800 */
[----:B------:R-:W-:Y:S01]  /*e1350*/  IMAD.X R10, R10, 0x1, R2, P4 ;  /* 0x000000010a0a7824 */ /* 0x000fe200020e0602 */
[----:B------:R-:W-:-:S02]  /*e1360*/  IADD3 R26, P4, R26, R12, RZ ;  /* 0x0000000c1a1a7210 */ /* 0x000fc40007f9e0ff */
        /* <DEDUP_REMOVED lines=20> */
[----:B0-----:R-:W4:Y:S04]  /*e14b0*/  LDL.LU R3, [R1+0x25c8] ;  /* 0x0025c80001037983 */ /* 0x001f280000300800 */
[----:B------:R0:W-:Y:S04]  /*e14c0*/  STL [R1+0x25d8], R0 ;  /* 0x0025d80001007387 */ /* 0x0001e80000100800 */
[----:B0-----:R-:W2:Y:S04]  /*e14d0*/  LDL.LU R0, [R1+0x25c0] ;  /* 0x0025c00001007983 */ /* 0x001ea80000300800 */
[----:B--2---:R0:W-:Y:S04]  /*e14e0*/  STL [R1+0x3c74], R0 ;  /* 0x003c740001007387 */ /* 0x0041e80000100800 */
[----:B0-----:R-:W2:Y:S04]  /*e14f0*/  LDL.LU R0, [R1+0x25f4] ;  /* 0x0025f40001007983 */ /* 0x001ea80000300800 */
[----:B------:R-:W2:Y:S04]  /*e1500*/  LDL.LU R20, [R1+0x25ec] ;  /* 0x0025ec0001147983 */ /* 0x000ea80000300800 */
[----:B------:R-:W2:Y:S04]  /*e1510*/  LDL.LU R21, [R1+0x25b8] ;  /* 0x0025b80001157983 */ /* 0x000ea80000300800 */
[----:B------:R-:W2:Y:S04]  /*e1520*/  LDL.LU R22, [R1+0x25e4] ;  /* 0x0025e40001167983 */ /* 0x000ea80000300800 */
[----:B------:R-:W2:Y:S04]  /*e1530*/  LDL.LU R23, [R1+0x25b0] ;  /* 0x0025b00001177983 */ /* 0x000ea80000300800 */
[----:B------:R-:W2:Y:S04]  /*e1540*/  LDL.LU R6, [R1+0x25dc] ;  /* 0x0025dc0001067983 */ /* 0x000ea80000300800 */
[----:B------:R-:W2:Y:S01]  /*e1550*/  LDL.LU R7, [R1+0x25a8] ;  /* 0x0025a80001077983 */ /* 0x000ea20000300800 */
[----:B------:R-:W-:-:S03]  /*e1560*/  IADD3 R29, P3, R29, R12, RZ ;  /* 0x0000000c1d1d7210 */ /* 0x000fc60007f7e0ff */
[----:B------:R-:W2:Y:S04]  /*e1570*/  LDL.LU R4, [R1+0x25d4] ;  /* 0x0025d40001047983 */ /* 0x000ea80000300800 */
[----:B------:R-:W2:Y:S04]  /*e1580*/  LDL.LU R9, [R1+0x25a0] ;  /* 0x0025a00001097983 */ /* 0x000ea80000300800 */
[----:B------:R-:W2:Y:S04]  /*e1590*/  LDL.LU R8, [R1+0x25cc] ;  /* 0x0025cc0001087983 */ /* 0x000ea80000300800 */
[----:B------:R-:W2:Y:S01]  /*e15a0*/  LDL.LU R5, [R1+0x2598] ;  /* 0x0025980001057983 */ /* 0x000ea20000300800 */
[----:B---3--:R-:W-:-:S03]  /*e15b0*/  IMAD.X R28, R28, 0x1, R2, P4 ;  /* 0x000000011c1c7824 */ /* 0x008fc600020e0602 */
        /* <DEDUP_REMOVED lines=13> */
[----:B----4-:R-:W-:-:S03]  /*e1690*/  IADD3 R3, P4, R3, R12, RZ ;  /* 0x0000000c03037210 */ /* 0x010fc60007f9e0ff */
[----:B------:R-:W4:Y:S04]  /*e16a0*/  LDL.LU R25, [R1+0x2568] ;  /* 0x0025680001197983 */ /* 0x000f280000300800 */
[----:B------:R-:W4:Y:S04]  /*e16b0*/  LDL.LU R24, [R1+0x2594] ;  /* 0x0025940001187983 */ /* 0x000f280000300800 */
[----:B0-----:R-:W4:Y:S04]  /*e16c0*/  LDL.LU R29, [R1+0x2560] ;  /* 0x00256000011d7983 */ /* 0x001f280000300800 */
[----:B-1----:R-:W4:Y:S04]  /*e16d0*/  LDL.LU R28, [R1+0x258c] ;  /* 0x00258c00011c7983 */ /* 0x002f280000300800 */
[----:B------:R0:W-:Y:S04]  /*e16e0*/  STL [R1+0x25c8], R3 ;  /* 0x0025c80301007387 */ /* 0x0001e80000100800 */
[----:B0-----:R-:W4:Y:S01]  /*e16f0*/  LDL.LU R3, [R1+0x2558] ;  /* 0x0025580001037983 */ /* 0x001f220000300800 */
[----:B--2---:R-:W-:-:S05]  /*e1700*/  IMAD.X R0, R0, 0x1, R2, P5 ;  /* 0x0000000100007824 */ /* 0x004fca00028e0602 */
[----:B------:R0:W-:Y:S04]  /*e1710*/  STL [R1+0x25f4], R0 ;  /* 0x0025f40001007387 */ /* 0x0001e80000100800 */
[----:B0-----:R-:W2:Y:S01]  /*e1720*/  LDL.LU R0, [R1+0x3c74] ;  /* 0x003c740001007983 */ /* 0x001ea20000300800 */
        /* <DEDUP_REMOVED lines=8> */
[--C-:B------:R-:W-:Y:S01]  /*e17b0*/  IMAD.X R8, R8, 0x1, R2.reuse, P3 ;  /* 0x0000000108087824 */ /* 0x100fe200018e0602 */
[-C--:B------:R-:W-:Y:S01]  /*e17c0*/  IADD3 R5, P3, R5, R12.reuse, RZ ;  /* 0x0000000c05057210 */ /* 0x080fe20007f7e0ff */
[--C-:B---3--:R-:W-:Y:S01]  /*e17d0*/  IMAD.X R13, R13, 0x1, R2.reuse, P4 ;  /* 0x000000010d0d7824 */ /* 0x108fe200020e0602 */
[----:B------:R-:W-:Y:S01]  /*e17e0*/  IADD3 R11, P4, R11, R12, RZ ;  /* 0x0000000c0b0b7210 */ /* 0x000fe20007f9e0ff */
[--C-:B------:R-:W-:Y:S02]  /*e17f0*/  IMAD.X R27, R27, 0x1, R2.reuse, P6 ;  /* 0x000000011b1b7824 */ /* 0x100fe400030e0602 */
[--C-:B------:R-:W-:Y:S02]  /*e1800*/  IMAD.X R17, R17, 0x1, R2.reuse, P0 ;  /* 0x0000000111117824 */ /* 0x100fe400000e0602 */
[--C-:B------:R-:W-:Y:S01]  /*e1810*/  IMAD.X R19, R19, 0x1, R2.reuse, P1 ;  /* 0x0000000113137824 */ /* 0x100fe200008e0602 */
[----:B------:R-:W-:Y:S01]  /*e1820*/  IADD3.X R15, R15, R2, RZ, P2, !PT ;  /* 0x000000020f0f7210 */ /* 0x000fe200017fe4ff */
[----:B----4-:R-:W-:-:S02]  /*e1830*/  IMAD.X R24, R24, 0x1, R2, P3 ;  /* 0x0000000118187824 */ /* 0x010fc400018e0602 */
[----:B------:R-:W-:Y:S01]  /*e1840*/  IMAD.X R28, R28, 0x1, R2, P4 ;  /* 0x000000011c1c7824 */ /* 0x000fe200020e0602 */
[----:B--2---:R-:W-:-:S05]  /*e1850*/  IADD3 R0, P5, R0, R12, RZ ;  /* 0x0000000c00007210 */ /* 0x004fca0007fbe0ff */
[----:B------:R0:W-:Y:S04]  /*e1860*/  STL [R1+0x25c0], R0 ;  /* 0x0025c00001007387 */ /* 0x0001e80000100800 */
[----:B0-----:R-:W2:Y:S04]  /*e1870*/  LDL.LU R0, [R1+0x3c70] ;  /* 0x003c700001007983 */ /* 0x001ea80000300800 */
[----:B------:R-:W-:Y:S04]  /*e1880*/  STL [R1+0x25ec], R20 ;  /* 0x0025ec1401007387 */ /* 0x000fe80000100800 */
[----:B------:R-:W-:Y:S04]  /*e1890*/  STL [R1+0x25b8], R21 ;  /* 0x0025b81501007387 */ /* 0x000fe80000100800 */
[----:B------:R-:W-:Y:S04]  /*e18a0*/  STL [R1+0x25e4], R22 ;  /* 0x0025e41601007387 */ /* 0x000fe80000100800 */
[----:B------:R-:W-:Y:S04]  /*e18b0*/  STL [R1+0x25b0], R23 ;  /* 0x0025b01701007387 */ /* 0x000fe80000100800 */
[----:B------:R0:W-:Y:S02]  /*e18c0*/  STL [R1+0x25d4], R4 ;  /* 0x0025d40401007387 */ /* 0x0001e40000100800 */
[----:B0-----:R-:W0:Y:S02]  /*e18d0*/  LDC R4, c[0x0][0x23c] ;  /* 0x00008f00ff047b82 */ /* 0x001e240000000800 */
[----:B------:R0:W-:Y:S04]  /*e18e0*/  STL [R1+0x25dc], R6 ;  /* 0x0025dc0601007387 */ /* 0x0001e80000100800 */
[----:B------:R-:W-:Y:S04]  /*e18f0*/  STL [R1+0x25a8], R7 ;  /* 0x0025a80701007387 */ /* 0x000fe80000100800 */
[----:B------:R-:W-:Y:S01]  /*e1900*/  STL [R1+0x25a0], R9 ;  /* 0x0025a00901007387 */ /* 0x000fe20000100800 */
[----:B------:R-:W-:-:S03]  /*e1910*/  IMAD.X R10, R10, 0x1, R2, P5 ;  /* 0x000000010a0a7824 */ /* 0x000fc600028e0602 */
[----:B------:R-:W-:Y:S04]  /*e1920*/  STL [R1+0x25cc], R8 ;  /* 0x0025cc0801007387 */ /* 0x000fe80000100800 */
[----:B------:R-:W-:Y:S04]  /*e1930*/  STL [R1+0x2598], R5 ;  /* 0x0025980501007387 */ /* 0x000fe80000100800 */
[----:B------:R-:W-:Y:S04]  /*e1940*/  STL [R1+0x25c4], R13 ;  /* 0x0025c40d01007387 */ /* 0x000fe80000100800 */
[----:B------:R-:W-:Y:S04]  /*e1950*/  STL [R1+0x2590], R11 ;  /* 0x0025900b01007387 */ /* 0x000fe80000100800 */
[----:B------:R-:W-:Y:S01]  /*e1960*/  STL [R1+0x25bc], R10 ;  /* 0x0025bc0a01007387 */ /* 0x000fe20000100800 */
[----:B0-----:R-:W-:-:S04]  /*e1970*/  IMAD.SHL.U32 R6, R4, 0x80, RZ ;  /* 0x0000008004067824 */ /* 0x001fc800078e00ff */
[----:B------:R-:W-:-:S05]  /*e1980*/  IMAD.SHL.U32 R6, R6, 0x2, RZ ;  /* 0x0000000206067824 */ /* 0x000fca00078e00ff */
[-C--:B------:R-:W-:Y:S02]  /*e1990*/  IADD3 R26, P5, R26, R6.reuse, RZ ;  /* 0x000000061a1a7210 */ /* 0x080fe40007fbe0ff */
[-C--:B------:R-:W-:Y:S02]  /*e19a0*/  IADD3 R16, P6, R16, R6.reuse, RZ ;  /* 0x0000000610107210 */ /* 0x080fe40007fde0ff */
[-C--:B------:R-:W-:Y:S02]  /*e19b0*/  IADD3 R18, P0, R18, R6.reuse, RZ ;  /* 0x0000000612127210 */ /* 0x080fe40007f1e0ff */
[-C--:B------:R-:W-:Y:S01]  /*e19c0*/  IADD3 R14, P1, R14, R6.reuse, RZ ;  /* 0x000000060e0e7210 */ /* 0x080fe20007f3e0ff */
[----:B------:R-:W-:Y:S04]  /*e19d0*/  STL [R1+0x2588], R26 ;  /* 0x0025881a01007387 */ /* 0x000fe80000100800 */
[----:B------:R-:W-:Y:S04]  /*e19e0*/  STL [R1+0x25b4], R27 ;  /* 0x0025b41b01007387 */ /* 0x000fe80000100800 */
[----:B------:R-:W-:Y:S04]  /*e19f0*/  STL [R1+0x2580], R16 ;  /* 0x0025801001007387 */ /* 0x000fe80000100800 */
[----:B------:R-:W-:Y:S01]  /*e1a00*/  STL [R1+0x25ac], R17 ;  /* 0x0025ac1101007387 */ /* 0x000fe20000100800 */
[----:B------:R-:W-:-:S03]  /*e1a10*/  IADD3 R25, P2, R25, R6, RZ ;  /* 0x0000000619197210 */ /* 0x000fc60007f5e0ff */
[----:B------:R-:W-:Y:S04]  /*e1a20*/  STL [R1+0x2578], R18 ;  /* 0x0025781201007387 */ /* 0x000fe80000100800 */
[----:B------:R-:W-:Y:S04]  /*e1a30*/  STL [R1+0x25a4], R19 ;  /* 0x0025a41301007387 */ /* 0x000fe80000100800 */
[----:B------:R-:W-:Y:S01]  /*e1a40*/  STL [R1+0x2570], R14 ;  /* 0x0025700e01007387 */ /* 0x000fe20000100800 */
[----:B------:R-:W-:-:S03]  /*e1a50*/  IADD3 R29, P3, R29, R6, RZ ;  /* 0x000000061d1d7210 */ /* 0x000fc60007f7e0ff */
[----:B------:R-:W-:Y:S04]  /*e1a60*/  STL [R1+0x259c], R15 ;  /* 0x00259c0f01007387 */ /* 0x000fe80000100800 */
[----:B------:R-:W-:Y:S04]  /*e1a70*/  STL [R1+0x2568], R25 ;  /* 0x0025681901007387 */ /* 0x000fe80000100800 */
[----:B------:R-:W-:Y:S04]  /*e1a80*/  STL [R1+0x3b5c], R2 ;  /* 0x003b5c0201007387 */ /* 0x000fe80000100800 */
[----:B------:R-:W-:Y:S04]  /*e1a90*/  STL [R1+0x2594], R24 ;  /* 0x0025941801007387 */ /* 0x000fe80000100800 */
[----:B------:R-:W-:Y:S04]  /*e1aa0*/  STL [R1+0x2560], R29 ;  /* 0x0025601d01007387 */ /* 0x000fe80000100800 */
[----:B------:R0:W-:Y:S01]  /*e1ab0*/  STL [R1+0x3c6c], R6 ;  /* 0x003c6c0601007387 */ /* 0x0001e20000100800 */
[----:B------:R-:W-:-:S03]  /*e1ac0*/  IADD3 R3, P4, R3, R6, RZ ;  /* 0x0000000603037210 */ /* 0x000fc60007f9e0ff */
[----:B------:R-:W-:Y:S04]  /*e1ad0*/  STL [R1+0x258c], R28 ;  /* 0x00258c1c01007387 */ /* 0x000fe80000100800 */
[----:B0-----:R-:W2:Y:S04]  /*e1ae0*/  LDL.LU R6, [R1+0x2584] ;  /* 0x0025840001067983 */ /* 0x001ea80000300800 */
        /* <DEDUP_REMOVED lines=1561> */
[----:B---3--:R-:W-:Y:S02]  /*e7c80*/  IADD3.X R20, R20, R0, RZ, P2, !PT ;  /* 0x0000000014147210 */ /* 0x008fe400017fe4ff */
        /* <DEDUP_REMOVED lines=101> */
[----:B---3--:R-:W-:Y:S02]  /*e82e0*/  IADD3 R5, P4, R5, R6, RZ ;  /* 0x0000000605057210 */ /* 0x008fe40007f9e0ff */
        /* <DEDUP_REMOVED lines=15> */
[--C-:B------:R-:W-:Y:S02]  /*e83e0*/  IMAD.X R16, R16, 0x1, R0.reuse, P0 ;  /* 0x0000000110107824 */ /* 0x100fe400000e0600 */
[--C-:B------:R-:W-:Y:S02]  /*e83f0*/  IMAD.X R17, R17, 0x1, R0.reuse, P1 ;  /* 0x0000000111117824 */ /* 0x100fe400008e0600 */
[--C-:B------:R-:W-:Y:S02]  /*e8400*/  IMAD.X R18, R18, 0x1, R0.reuse, P2 ;  /* 0x0000000112127824 */ /* 0x100fe400010e0600 */
[--C-:B------:R-:W-:Y:S02]  /*e8410*/  IMAD.X R15, R15, 0x1, R0.reuse, P5 ;  /* 0x000000010f0f7824 */ /* 0x100fe400028e0600 */
[--C-:B------:R-:W-:Y:S02]  /*e8420*/  IMAD.X R14, R14, 0x1, R0.reuse, P4 ;  /* 0x000000010e0e7824 */ /* 0x100fe400020e0600 */
[----:B--2---:R-:W-:Y:S01]  /*e8430*/  IMAD.X R2, R2, 0x1, R0, P3 ;  /* 0x0000000102027824 */ /* 0x004fe200018e0600 */
[----:B------:R-:W-:-:S04]  /*e8440*/  IADD3 R9, P3, R9, R6, RZ ;  /* 0x0000000609097210 */ /* 0x000fc80007f7e0ff */
        /* <DEDUP_REMOVED lines=18> */
[----:B------:R0:W-:Y:S01]  /*e8570*/  STL [R1+0x1d60], R24 ;  /* 0x001d601801007387 */ /* 0x0001e20000100800 */
[----:B------:R-:W-:-:S03]  /*e8580*/  IMAD.X R20, R20, 0x1, R0, P3 ;  /* 0x0000000114147824 */ /* 0x000fc600018e0600 */
[----:B0-----:R-:W2:Y:S04]  /*e8590*/  LDL.LU R24, [R1+0x3b38] ;  /* 0x003b380001187983 */ /* 0x001ea80000300800 */
[----:B------:R0:W-:Y:S01]  /*e85a0*/  STL [R1+0x1d8c], R25 ;  /* 0x001d8c1901007387 */ /* 0x0001e20000100800 */
[----:B------:R-:W-:-:S03]  /*e85b0*/  IADD3 R21, P3, R21, R6, RZ ;  /* 0x0000000615157210 */ /* 0x000fc60007f7e0ff */
[----:B0-----:R-:W2:Y:S04]  /*e85c0*/  LDL.LU R25, [R1+0x3b34] ;  /* 0x003b340001197983 */ /* 0x001ea80000300800 */
[----:B------:R0:W-:Y:S04]  /*e85d0*/  STL [R1+0x1d58], R29 ;  /* 0x001d581d01007387 */ /* 0x0001e80000100800 */
[----:B0-----:R-:W2:Y:S04]  /*e85e0*/  LDL.LU R29, [R1+0x3b30] ;  /* 0x003b3000011d7983 */ /* 0x001ea80000300800 */
[----:B------:R0:W-:Y:S04]  /*e85f0*/  STL [R1+0x1d84], R28 ;  /* 0x001d841c01007387 */ /* 0x0001e80000100800 */
[----:B0-----:R-:W2:Y:S04]  /*e8600*/  LDL.LU R28, [R1+0x3b2c] ;  /* 0x003b2c00011c7983 */ /* 0x001ea80000300800 */
[----:B------:R0:W-:Y:S04]  /*e8610*/  STL [R1+0x1d50], R3 ;  /* 0x001d500301007387 */ /* 0x0001e80000100800 */
[----:B------:R1:W-:Y:S04]  /*e8620*/  STL [R1+0x1d7c], R20 ;  /* 0x001d7c1401007387 */ /* 0x0003e80000100800 */
[----:B------:R1:W-:Y:S04]  /*e8630*/  STL [R1+0x1d48], R21 ;  /* 0x001d481501007387 */ /* 0x0003e80000100800 */
[----:B------:R3:W-:Y:S01]  /*e8640*/  STL [R1+0x1d74], R22 ;  /* 0x001d741601007387 */ /* 0x0007e20000100800 */
[----:B0-----:R-:W0:Y:S03]  /*e8650*/  S2R R3, SR_TID.X ;  /* 0x0000000000037919 */ /* 0x001e260000002100 */
[----:B------:R3:W-:Y:S04]  /*e8660*/  STL [R1+0x1d40], R23 ;  /* 0x001d401701007387 */ /* 0x0007e80000100800 */
[----:B------:R3:W-:Y:S04]  /*e8670*/  STL [R1+0x1d6c], R7 ;  /* 0x001d6c0701007387 */ /* 0x0007e80000100800 */
[----:B------:R3:W-:Y:S04]  /*e8680*/  STL [R1+0x1d38], R26 ;  /* 0x001d381a01007387 */ /* 0x0007e80000100800 */
[----:B------:R-:W-:Y:S01]  /*e8690*/  STL [R1+0x1d64], R27 ;  /* 0x001d641b01007387 */ /* 0x000fe20000100800 */
[----:B------:R-:W-:-:S03]  /*e86a0*/  IMAD.X R19, R19, 0x1, R0, P3 ;  /* 0x0000000113137824 */ /* 0x000fc600018e0600 */
[----:B------:R3:W-:Y:S04]  /*e86b0*/  STL [R1+0x1d5c], R16 ;  /* 0x001d5c1001007387 */ /* 0x0007e80000100800 */
[----:B------:R3:W-:Y:S04]  /*e86c0*/  STL [R1+0x1d54], R17 ;  /* 0x001d541101007387 */ /* 0x0007e80000100800 */
[----:B------:R3:W-:Y:S04]  /*e86d0*/  STL [R1+0x1d4c], R18 ;  /* 0x001d4c1201007387 */ /* 0x0007e80000100800 */
[----:B------:R-:W-:Y:S04]  /*e86e0*/  STL [R1+0x1d34], R15 ;  /* 0x001d340f01007387 */ /* 0x000fe80000100800 */
[----:B------:R3:W-:Y:S04]  /*e86f0*/  STL [R1+0x1d44], R19 ;  /* 0x001d441301007387 */ /* 0x0007e80000100800 */
[----:B------:R3:W-:Y:S01]  /*e8700*/  STL [R1+0x1d3c], R14 ;  /* 0x001d3c0e01007387 */ /* 0x0007e20000100800 */
[----:B0-----:R-:W-:-:S05]  /*e8710*/  LOP3.LUT R3, R3, 0x3f, RZ, 0xc0, !PT ;  /* 0x0000003f03037812 */ /* 0x001fca00078ec0ff */
[----:B------:R-:W-:-:S06]  /*e8720*/  IMAD.SHL.U32 R3, R3, 0x2, RZ ;  /* 0x0000000203037824 */ /* 0x000fcc00078e00ff */
[----:B------:R-:W2:Y:S04]  /*e8730*/  LDL.LU R3, [R1+0x1ce8] ;  /* 0x001ce80001037983 */ /* 0x000ea80000300800 */
[----:B-1----:R-:W3:Y:S04]  /*e8740*/  LDL.LU R20, [R1+0x1d14] ;  /* 0x001d140001147983 */ /* 0x002ee80000300800 */
[----:B------:R-:W3:Y:S04]  /*e8750*/  LDL.LU R21, [R1+0x1ce0] ;  /* 0x001ce00001157983 */ /* 0x000ee80000300800 */
[----:B---3--:R-:W-:Y:S04]  /*e8760*/  STL.64 [R1+0x3c30], R20 ;  /* 0x003c301401007387 */ /* 0x008fe80000100a00 */
        /* <DEDUP_REMOVED lines=10> */
[----:B----4-:R0:W-:Y:S04]  /*e8810*/  STL [R1+0x3b4c], R12 ;  /* 0x003b4c0c01007387 */ /* 0x0101e80000100800 */
[----:B0-----:R-:W4:Y:S04]  /*e8820*/  LDL.LU R12, [R1+0x1d1c] ;  /* 0x001d1c00010c7983 */ /* 0x001f280000300800 */
[----:B------:R0:W-:Y:S04]  /*e8830*/  STL [R1+0x3b48], R8 ;  /* 0x003b480801007387 */ /* 0x0001e80000100800 */
[----:B0-----:R-:W3:Y:S04]  /*e8840*/  LDL.LU R8, [R1+0x1cf0] ;  /* 0x001cf00001087983 */ /* 0x001ee80000300800 */
[----:B------:R0:W-:Y:S04]  /*e8850*/  STL [R1+0x3b44], R13 ;  /* 0x003b440d01007387 */ /* 0x0001e80000100800 */
[----:B0-----:R-:W4:Y:S04]  /*e8860*/  LDL.LU R13, [R1+0x1d24] ;  /* 0x001d2400010d7983 */ /* 0x001f280000300800 */
[----:B------:R0:W-:Y:S01]  /*e8870*/  STL [R1+0x3b40], R9 ;  /* 0x003b400901007387 */ /* 0x0001e20000100800 */
[----:B--2---:R-:W-:-:S03]  /*e8880*/  MOV R20, R10 ;  /* 0x0000000a00147202 */ /* 0x004fc60000000f00 */
[----:B0-----:R-:W2:Y:S04]  /*e8890*/  LDL.LU R9, [R1+0x1cf8] ;  /* 0x001cf80001097983 */ /* 0x001ea80000300800 */
[----:B------:R0:W-:Y:S01]  /*e88a0*/  STL [R1+0x3b3c], R29 ;  /* 0x003b3c1d01007387 */ /* 0x0001e20000100800 */
[----:B------:R-:W-:-:S03]  /*e88b0*/  IMAD.MOV.U32 R21, RZ, RZ, R4 ;  /* 0x000000ffff157224 */ /* 0x000fc600078e0004 */
        /* <DEDUP_REMOVED lines=9> */
[----:B------:R-:W2:Y:S04]  /*e8950*/  LDL.LU R27, [R1+0x1b34] ;  /* 0x001b3400011b7983 */ /* 0x000ea80000300800 */
[----:B------:R-:W2:Y:S04]  /*e8960*/  LDL.LU R10, [R1+0x1d28] ;  /* 0x001d2800010a7983 */ /* 0x000ea80000300800 */
[----:B------:R-:W2:Y:S04]  /*e8970*/  LDL.LU R4, [R1+0x1d20] ;  /* 0x001d200001047983 */ /* 0x000ea80000300800 */
[----:B------:R0:W-:Y:S02]  /*e8980*/  STL.64 [R1+0x1b00], R20 ;  /* 0x001b001401007387 */ /* 0x0001e40000100a00 */
[----:B0-----:R-:W-:-:S02]  /*e8990*/  IMAD.MOV.U32 R20, RZ, RZ, R11 ;  /* 0x000000ffff147224 */ /* 0x001fc400078e000b */
[----:B------:R-:W-:-:S05]  /*e89a0*/  IMAD.MOV.U32 R21, RZ, RZ, R5 ;  /* 0x000000ffff157224 */ /* 0x000fca00078e0005 */
[----:B------:R0:W-:Y:S04]  /*e89b0*/  STL.64 [R1+0x1af8], R20 ;  /* 0x001af81401007387 */ /* 0x0001e80000100a00 */
[----:B0-----:R-:W2:Y:S04]  /*e89c0*/  LDL.LU.64 R20, [R1+0x3c30] ;  /* 0x003c300001147983 */ /* 0x001ea80000300a00 */
[----:B------:R-:W2:Y:S01]  /*e89d0*/  LDL.LU R5, [R1+0x1d30] ;  /* 0x001d300001057983 */ /* 0x000ea20000300800 */
[-C--:B---3--:R-:W-:Y:S02]  /*e89e0*/  IADD3 R28, P5, R28, R6.reuse, RZ ;  /* 0x000000061c1c7210 */ /* 0x088fe40007fbe0ff */
[----:B----4-:R-:W-:-:S02]  /*e89f0*/  IADD3 R25, P4, R25, R6, RZ ;  /* 0x0000000619197210 */ /* 0x010fc40007f9e0ff */
[-C--:B--2---:R-:W-:Y:S01]  /*e8a00*/  IADD3 R24, P3, R24, R6.reuse, RZ ;  /* 0x0000000618187210 */ /* 0x084fe20007f7e0ff */
[----:B------:R-:W-:Y:S01]  /*e8a10*/  VIADD R27, R27, 0x1 ;  /* 0x000000011b1b7836 */ /* 0x000fe20000000000 */
[-C--:B------:R-:W-:Y:S02]  /*e8a20*/  IADD3 R2, P2, R2, R6.reuse, RZ ;  /* 0x0000000602027210 */ /* 0x080fe40007f5e0ff */
[-C--:B------:R-:W-:Y:S02]  /*e8a30*/  IADD3 R10, P0, R10, R6.reuse, RZ ;  /* 0x000000060a0a7210 */ /* 0x080fe40007f1e0ff */
[----:B------:R-:W-:Y:S01]  /*e8a40*/  STL [R1+0x1b34], R27 ;  /* 0x001b341b01007387 */ /* 0x000fe20000100800 */
[----:B------:R-:W-:-:S03]  /*e8a50*/  IADD3 R4, P1, R4, R6, RZ ;  /* 0x0000000604047210 */ /* 0x000fc60007f3e0ff */
[----:B------:R-:W-:Y:S01]  /*e8a60*/  STL [R1+0x3b50], R27 ;  /* 0x003b501b01007387 */ /* 0x000fe20000100800 */
        /* <DEDUP_REMOVED lines=11> */
[----:B------:R-:W-:-:S05]  /*e8b20*/  IADD3 R5, P6, R5, R6, RZ ;  /* 0x0000000605057210 */ /* 0x000fca0007fde0ff */
[----:B------:R-:W-:Y:S01]  /*e8b30*/  STL [R1+0x1d30], R5 ;  /* 0x001d300501007387 */ /* 0x000fe20000100800 */
[--C-:B------:R-:W-:Y:S01]  /*e8b40*/  IMAD.X R29, R29, 0x1, R0.reuse, P6 ;  /* 0x000000011d1d7824 */ /* 0x100fe200030e0600 */
[----:B------:R-:W-:Y:S02]  /*e8b50*/  IADD3 R9, P6, R9, R6, RZ ;  /* 0x0000000609097210 */ /* 0x000fe40007fde0ff */
        /* <DEDUP_REMOVED lines=15> */
[----:B------:R-:W-:Y:S04]  /*e8c50*/  STL [R1+0x1d14], R20 ;  /* 0x001d141401007387 */ /* 0x000fe80000100800 */
[----:B------:R-:W-:Y:S01]  /*e8c60*/  STL [R1+0x1ce0], R21 ;  /* 0x001ce01501007387 */ /* 0x000fe20000100800 */
[----:B------:R-:W-:-:S03]  /*e8c70*/  IADD3 R19, P6, R19, R6, RZ ;  /* 0x0000000613137210 */ /* 0x000fc60007fde0ff */
[----:B------:R-:W-:Y:S04]  /*e8c80*/  STL [R1+0x1d0c], R22 ;  /* 0x001d0c1601007387 */ /* 0x000fe80000100800 */
[----:B------:R-:W-:Y:S04]  /*e8c90*/  STL [R1+0x1cd8], R23 ;  /* 0x001cd81701007387 */ /* 0x000fe80000100800 */
[----:B------:R-:W-:Y:S04]  /*e8ca0*/  STL [R1+0x1d04], R7 ;  /* 0x001d040701007387 */ /* 0x000fe80000100800 */
[----:B------:R-:W-:Y:S04]  /*e8cb0*/  STL [R1+0x1cd0], R26 ;  /* 0x001cd01a01007387 */ /* 0x000fe80000100800 */
        /* <DEDUP_REMOVED lines=56> */
[----:B------:R-:W-:Y:S01]  /*e9040*/  IADD3.X R4, R4, R0, RZ, P5, !PT ;  /* 0x0000000004047210 */ /* 0x000fe20002ffe4ff */
        /* <DEDUP_REMOVED lines=102> */
[----:B------:R-:W-:Y:S01]  /*e96b0*/  IMAD.X R2, R2, 0x1, R0, P0 ;  /* 0x0000000102027824 */ /* 0x000fe200000e0600 */
[----:B------:R-:W-:-:S02]  /*e96c0*/  IADD3 R24, P0, R24, R6, RZ ;  /* 0x0000000618187210 */ /* 0x000fc40007f1e0ff */
[----:B------:R-:W-:Y:S01]  /*e96d0*/  IADD3.X R25, R25, R0, RZ, P1, !PT ;  /* 0x0000000019197210 */ /* 0x000fe20000ffe4ff */
[--C-:B------:R-:W-:Y:S01]  /*e96e0*/  IMAD.X R29, R29, 0x1, R0.reuse, P2 ;  /* 0x000000011d1d7824 */ /* 0x100fe200010e0600 */
[-C--:B------:R-:W-:Y:S01]  /*e96f0*/  IADD3 R28, P1, R28, R6.reuse, RZ ;  /* 0x000000061c1c7210 */ /* 0x080fe20007f3e0ff */
[--C-:B------:R-:W-:Y:S01]  /*e9700*/  IMAD.X R13, R13, 0x1, R0.reuse, P3 ;  /* 0x000000010d0d7824 */ /* 0x100fe200018e0600 */
[-C--:B------:R-:W-:Y:S02]  /*e9710*/  IADD3 R9, P2, R9, R6.reuse, RZ ;  /* 0x0000000609097210 */ /* 0x080fe40007f5e0ff */
        /* <DEDUP_REMOVED lines=96> */
[----:B------:R-:W-:Y:S01]  /*e9d20*/  IMAD.X R28, R28, 0x1, R0, P3 ;  /* 0x000000011c1c7824 */ /* 0x000fe200018e0600 */
[----:B------:R-:W-:-:S02]  /*e9d30*/  IADD3 R29, P3, R29, R6, RZ ;  /* 0x000000061d1d7210 */ /* 0x000fc40007f7e0ff */
[----:B------:R-:W-:Y:S01]  /*e9d40*/  IADD3.X R9, R9, R0, RZ, P4, !PT ;  /* 0x0000000009097210 */ /* 0x000fe200027fe4ff */
        /* <DEDUP_REMOVED lines=209> */
[-C--:B------:R-:W-:Y:S01]  /*eaa60*/  IADD3 R7, P4, R7, R6.reuse, RZ ;  /* 0x0000000607077210 */ /* 0x080fe20007f9e0ff */
[--C-:B------:R-:W-:Y:S01]  /*eaa70*/  IMAD.X R17, R17, 0x1, R0.reuse, P6 ;  /* 0x0000000111117824 */ /* 0x100fe200030e0600 */
[-C--:B------:R-:W-:Y:S02]  /*eaa80*/  IADD3 R16, P5, R16, R6.reuse, RZ ;  /* 0x0000000610107210 */ /* 0x080fe40007fbe0ff */
        /* <DEDUP_REMOVED lines=477> */
[----:B--2---:R-:W-:-:S05]  /*ec860*/  IADD3.X R27, R27, R0, RZ, P1, !PT ;  /* 0x000000001b1b7210 */ /* 0x004fca0000ffe4ff */
        /* <DEDUP_REMOVED lines=126> */
[----:B------:R-:W-:Y:S02]  /*ed050*/  IADD3 R16, P0, R16, R6, RZ ;  /* 0x0000000610107210 */ /* 0x000fe40007f1e0ff */
[----:B--2---:R-:W-:Y:S02]  /*ed060*/  IADD3.X R27, R27, R0, RZ, P4, !PT ;  /* 0x000000001b1b7210 */ /* 0x004fe400027fe4ff */
[----:B------:R-:W-:-:S03]  /*ed070*/  IADD3 R11, P4, R11, R6, RZ ;  /* 0x000000060b0b7210 */ /* 0x000fc60007f9e0ff */
        /* <DEDUP_REMOVED lines=27> */
[----:B------:R-:W3:Y:S01]  /*ed230*/  LDL.LU R27, [R1+0x3958] ;  /* 0x00395800011b7983 */ /* 0x000ee20000300800 */
[----:B------:R-:W-:Y:S01]  /*ed240*/  IMAD.X R18, R18, 0x1, R0, P2 ;  /* 0x0000000112127824 */ /* 0x000fe200010e0600 */
[----:B------:R-:W-:-:S04]  /*ed250*/  IADD3 R19, P2, R19, R6, RZ ;  /* 0x0000000613137210 */ /* 0x000fc80007f5e0ff */
[----:B------:R-:W-:Y:S04]  /*ed260*/  STL [R1+0x38fc], R18 ;  /* 0x0038fc1201007387 */ /* 0x000fe80000100800 */
[----:B---3--:R0:W-:Y:S04]  /*ed270*/  STL [R1+0x3b78], R27 ;  /* 0x003b781b01007387 */ /* 0x0081e80000100800 */
[----:B------:R-:W-:Y:S04]  /*ed280*/  STL [R1+0x3940], R19 ;  /* 0x0039401301007387 */ /* 0x000fe80000100800 */
[----:B0-----:R-:W3:Y:S01]  /*ed290*/  LDL.LU R27, [R1+0x3914] ;  /* 0x00391400011b7983 */ /* 0x001ee20000300800 */
[----:B------:R-:W-:-:S05]  /*ed2a0*/  IMAD.X R15, R15, 0x1, R0, P3 ;  /* 0x000000010f0f7824 */ /* 0x000fca00018e0600 */
[----:B------:R-:W-:Y:S04]  /*ed2b0*/  STL [R1+0x3904], R15 ;  /* 0x0039040f01007387 */ /* 0x000fe80000100800 */
        /* <DEDUP_REMOVED lines=29> */
[----:B------:R-:W4:Y:S04]  /*ed490*/  LDL.LU R18, [R1+0x39b8] ;  /* 0x0039b80001127983 */ /* 0x000f280000300800 */
[----:B------:R-:W4:Y:S04]  /*ed4a0*/  LDL.LU R19, [R1+0x397c] ;  /* 0x00397c0001137983 */ /* 0x000f280000300800 */
[----:B0-----:R-:W4:Y:S01]  /*ed4b0*/  LDL.LU R14, [R1+0x39c0] ;  /* 0x0039c000010e7983 */ /* 0x001f220000300800 */
        /* <DEDUP_REMOVED lines=23> */
[--C-:B------:R-:W-:Y:S02]  /*ed630*/  IMAD.X R22, R22, 0x1, R0.reuse, P0 ;  /* 0x0000000116167824 */ /* 0x100fe400000e0600 */
[--C-:B------:R-:W-:Y:S01]  /*ed640*/  IMAD.X R7, R7, 0x1, R0.reuse, P1 ;  /* 0x0000000107077824 */ /* 0x100fe200008e0600 */
[-C--:B------:R-:W-:Y:S02]  /*ed650*/  IADD3 R15, P1, R15, R6.reuse, RZ ;  /* 0x000000060f0f7210 */ /* 0x080fe40007f3e0ff */
        /* <DEDUP_REMOVED lines=29> */
[----:B------:R-:W-:Y:S04]  /*ed830*/  STL [R1+0x396c], R26 ;  /* 0x00396c1a01007387 */ /* 0x000fe80000100800 */
[----:B------:R-:W-:Y:S04]  /*ed840*/  STL [R1+0x39b0], R16 ;  /* 0x0039b01001007387 */ /* 0x000fe80000100800 */
[----:B------:R-:W-:Y:S04]  /*ed850*/  STL [R1+0x3974], R17 ;  /* 0x0039741101007387 */ /* 0x000fe80000100800 */
[----:B------:R-:W3:Y:S01]  /*ed860*/  LDL.LU R27, [R1+0x3994] ;  /* 0x00399400011b7983 */ /* 0x000ee20000300800 */
[----:B------:R-:W-:Y:S01]  /*ed870*/  IADD3 R18, P3, R18, R6, RZ ;  /* 0x0000000612127210 */ /* 0x000fe20007f7e0ff */
[----:B------:R-:W-:-:S04]  /*ed880*/  IMAD.X R19, R19, 0x1, R0, P4 ;  /* 0x0000000113137824 */ /* 0x000fc800020e0600 */
[----:B------:R-:W-:Y:S04]  /*ed890*/  STL [R1+0x39b8], R18 ;  /* 0x0039b81201007387 */ /* 0x000fe80000100800 */
[----:B---3--:R0:W-:Y:S04]  /*ed8a0*/  STL [R1+0x3b6c], R27 ;  /* 0x003b6c1b01007387 */ /* 0x0081e80000100800 */
[----:B------:R-:W-:Y:S04]  /*ed8b0*/  STL [R1+0x397c], R19 ;  /* 0x00397c1301007387 */ /* 0x000fe80000100800 */
[----:B0-----:R-:W3:Y:S01]  /*ed8c0*/  LDL.LU R27, [R1+0x39d0] ;  /* 0x0039d000011b7983 */ /* 0x001ee20000300800 */
[----:B------:R-:W-:-:S05]  /*ed8d0*/  IADD3 R14, P4, R14, R6, RZ ;  /* 0x000000060e0e7210 */ /* 0x000fca0007f9e0ff */
[----:B------:R-:W-:Y:S04]  /*ed8e0*/  STL [R1+0x39c0], R14 ;  /* 0x0039c00e01007387 */ /* 0x000fe80000100800 */
        /* <DEDUP_REMOVED lines=44> */
[----:B------:R-:W-:Y:S02]  /*edbb0*/  IADD3 R2, P2, R2, R6, RZ ;  /* 0x0000000602027210 */ /* 0x000fe40007f5e0ff */
        /* <DEDUP_REMOVED lines=217> */
[----:B0-----:R0:W5:Y:S04]  /*ee950*/  LDL.LU R29, [R1+0x3b3c] ;  /* 0x003b3c00011d7983 */ /* 0x0011680000300800 */
[----:B------:R1:W-:Y:S04]  /*ee960*/  STL [R1+0x3aa4], R28 ;  /* 0x003aa41c01007387 */ /* 0x0003e80000100800 */
[----:B-1----:R0:W5:Y:S04]  /*ee970*/  LDL.LU R28, [R1+0x3b38] ;  /* 0x003b3800011c7983 */ /* 0x0021680000300800 */
[----:B------:R1:W-:Y:S04]  /*ee980*/  STL [R1+0x3ae8], R25 ;  /* 0x003ae81901007387 */ /* 0x0003e80000100800 */
[----:B-1----:R0:W5:Y:S04]  /*ee990*/  LDL.LU R25, [R1+0x3b34] ;  /* 0x003b340001197983 */ /* 0x0021680000300800 */
[----:B------:R1:W-:Y:S04]  /*ee9a0*/  STL [R1+0x3aac], R24 ;  /* 0x003aac1801007387 */ /* 0x0003e80000100800 */
[----:B-1----:R0:W5:Y:S04]  /*ee9b0*/  LDL.LU R24, [R1+0x3b30] ;  /* 0x003b300001187983 */ /* 0x0021680000300800 */
[----:B------:R1:W-:Y:S04]  /*ee9c0*/  STL [R1+0x3af0], R2 ;  /* 0x003af00201007387 */ /* 0x0003e80000100800 */
[----:B-1----:R0:W5:Y:S04]  /*ee9d0*/  LDL.LU R2, [R1+0x3b2c] ;  /* 0x003b2c0001027983 */ /* 0x0021680000300800 */
[----:B------:R-:W-:Y:S04]  /*ee9e0*/  STL [R1+0x3ab4], R3 ;  /* 0x003ab40301007387 */ /* 0x000fe80000100800 */
[----:B------:R1:W-:Y:S02]  /*ee9f0*/  STL [R1+0x3af8], R21 ;  /* 0x003af81501007387 */ /* 0x0003e40000100800 */
[----:B-1----:R-:W1:Y:S01]  /*eea00*/  LDC R21, c[0x0][0x230] ;  /* 0x00008c00ff157b82 */ /* 0x002e620000000800 */
[----:B------:R-:W-:-:S02]  /*eea10*/  IMAD.X R22, R22, 0x1, R0, P3 ;  /* 0x0000000116167824 */ /* 0x000fc400018e0600 */
[--C-:B------:R-:W-:Y:S01]  /*eea20*/  IMAD.X R11, R11, 0x1, R0.reuse, P2 ;  /* 0x000000010b0b7824 */ /* 0x100fe200010e0600 */
[-C--:B------:R-:W-:Y:S01]  /*eea30*/  IADD3 R5, P2, R5, R6.reuse, RZ ;  /* 0x0000000605057210 */ /* 0x080fe20007f5e0ff */
[----:B------:R-:W-:Y:S01]  /*eea40*/  IMAD.X R4, R4, 0x1, R0, P4 ;  /* 0x0000000104047824 */ /* 0x000fe200020e0600 */
[----:B------:R0:W-:Y:S01]  /*eea50*/  STL [R1+0x3ac4], R22 ;  /* 0x003ac41601007387 */ /* 0x0001e20000100800 */
[----:B------:R-:W-:-:S03]  /*eea60*/  IADD3 R10, P3, R10, R6, RZ ;  /* 0x000000060a0a7210 */ /* 0x000fc60007f7e0ff */
[----:B------:R-:W-:Y:S01]  /*eea70*/  STL [R1+0x3abc], R11 ;  /* 0x003abc0b01007387 */ /* 0x000fe20000100800 */
[----:B------:R-:W-:-:S03]  /*eea80*/  IADD3 R20, P4, R20, R6, RZ ;  /* 0x0000000614147210 */ /* 0x000fc60007f9e0ff */
[----:B------:R-:W-:Y:S01]  /*eea90*/  STL [R1+0x3b00], R5 ;  /* 0x003b000501007387 */ /* 0x000fe20000100800 */
[----:B-1----:R-:W-:-:S03]  /*eeaa0*/  VIADD R21, R21, 0x7f ;  /* 0x0000007f15157836 */ /* 0x002fc60000000000 */
[----:B------:R1:W-:Y:S02]  /*eeab0*/  STL [R1+0x3acc], R4 ;  /* 0x003acc0401007387 */ /* 0x0003e40000100800 */
[----:B0-----:R-:W-:Y:S01]  /*eeac0*/  SHF.R.S32.HI R22, RZ, 0x1f, R21 ;  /* 0x0000001fff167819 */ /* 0x001fe20000011415 */
[----:B------:R-:W0:Y:S01]  /*eead0*/  S2R R3, SR_TID.X ;  /* 0x0000000000037919 */ /* 0x000e220000002100 */
[--C-:B------:R-:W-:Y:S01]  /*eeae0*/  IMAD.X R23, R23, 0x1, R0.reuse, P5 ;  /* 0x0000000117177824 */ /* 0x100fe200028e0600 */
[----:B------:R-:W-:Y:S02]  /*eeaf0*/  IADD3 R7, P5, R7, R6, RZ ;  /* 0x0000000607077210 */ /* 0x000fe40007fbe0ff */
[----:B-1----:R-:W-:Y:S01]  /*eeb00*/  LEA.HI R4, R22, R21, RZ, 0x7 ;  /* 0x0000001516047211 */ /* 0x002fe200078f38ff */
[--C-:B------:R-:W-:Y:S01]  /*eeb10*/  IMAD.X R26, R26, 0x1, R0.reuse, P6 ;  /* 0x000000011a1a7824 */ /* 0x100fe200030e0600 */
[----:B------:R-:W-:Y:S01]  /*eeb20*/  STL [R1+0x3b08], R10 ;  /* 0x003b080a01007387 */ /* 0x000fe20000100800 */
[----:B------:R-:W-:Y:S01]  /*eeb30*/  IMAD.X R16, R16, 0x1, R0, P0 ;  /* 0x0000000110107824 */ /* 0x000fe200000e0600 */
[----:B------:R-:W-:Y:S01]  /*eeb40*/  SHF.R.S32.HI R4, RZ, 0x7, R4 ;  /* 0x00000007ff047819 */ /* 0x000fe20000011404 */
[--C-:B------:R-:W-:Y:S01]  /*eeb50*/  IMAD.X R17, R17, 0x1, R0.reuse, P1 ;  /* 0x0000000111117824 */ /* 0x100fe200008e0600 */
[----:B------:R-:W-:Y:S01]  /*eeb60*/  STL [R1+0x3b10], R20 ;  /* 0x003b101401007387 */ /* 0x000fe20000100800 */
[----:B------:R-:W-:-:S02]  /*eeb70*/  IMAD.X R18, R18, 0x1, R0, P2 ;  /* 0x0000000112127824 */ /* 0x000fc400010e0600 */
[--C-:B------:R-:W-:Y:S01]  /*eeb80*/  IMAD.X R19, R19, 0x1, R0.reuse, P3 ;  /* 0x0000000113137824 */ /* 0x100fe200018e0600 */
[----:B------:R-:W-:Y:S01]  /*eeb90*/  STL [R1+0x3ad4], R23 ;  /* 0x003ad41701007387 */ /* 0x000fe20000100800 */
[----:B------:R-:W-:-:S03]  /*eeba0*/  IMAD.X R14, R14, 0x1, R0, P4 ;  /* 0x000000010e0e7824 */ /* 0x000fc600020e0600 */
[----:B------:R4:W-:Y:S01]  /*eebb0*/  STL [R1+0x3b14], R7 ;  /* 0x003b140701007387 */ /* 0x0009e20000100800 */
[----:B------:R-:W-:-:S03]  /*eebc0*/  IMAD.X R15, R15, 0x1, R0, P5 ;  /* 0x000000010f0f7824 */ /* 0x000fc600028e0600 */
[----:B------:R1:W-:Y:S04]  /*eebd0*/  STL [R1+0x3adc], R26 ;  /* 0x003adc1a01007387 */ /* 0x0003e80000100800 */
[----:B------:R1:W-:Y:S04]  /*eebe0*/  STL [R1+0x3ae4], R16 ;  /* 0x003ae41001007387 */ /* 0x0003e80000100800 */
[----:B------:R1:W-:Y:S04]  /*eebf0*/  STL [R1+0x3aec], R17 ;  /* 0x003aec1101007387 */ /* 0x0003e80000100800 */
[----:B------:R1:W-:Y:S04]  /*eec00*/  STL [R1+0x3af4], R18 ;  /* 0x003af41201007387 */ /* 0x0003e80000100800 */
[----:B------:R1:W-:Y:S04]  /*eec10*/  STL [R1+0x3afc], R19 ;  /* 0x003afc1301007387 */ /* 0x0003e80000100800 */
[----:B------:R1:W-:Y:S01]  /*eec20*/  STL [R1+0x3b04], R14 ;  /* 0x003b040e01007387 */ /* 0x0003e20000100800 */
[----:B0-----:R-:W-:-:S04]  /*eec30*/  LOP3.LUT R3, R3, 0x3f, RZ, 0xc0, !PT ;  /* 0x0000003f03037812 */ /* 0x001fc800078ec0ff */
[----:B------:R-:W-:Y:S02]  /*eec40*/  SHF.L.U32 R3, R3, 0x1, RZ ;  /* 0x0000000103037819 */ /* 0x000fe400000006ff */
[----:B--2---:R-:W-:Y:S01]  /*eec50*/  ISETP.NE.U32.AND P6, PT, R27, R4, PT ;  /* 0x000000041b00720c */ /* 0x004fe20003fc5070 */
[----:B---3--:R-:W-:Y:S02]  /*eec60*/  IMAD.MOV.U32 R6, RZ, RZ, R12 ;  /* 0x000000ffff067224 */ /* 0x008fe400078e000c */
[----:B----4-:R-:W-:Y:S02]  /*eec70*/  IMAD.MOV.U32 R7, RZ, RZ, R8 ;  /* 0x000000ffff077224 */ /* 0x010fe400078e0008 */
[----:B------:R-:W-:Y:S02]  /*eec80*/  IMAD.MOV.U32 R4, RZ, RZ, R13 ;  /* 0x000000ffff047224 */ /* 0x000fe400078e000d */
[----:B------:R-:W-:-:S05]  /*eec90*/  IMAD.MOV.U32 R5, RZ, RZ, R9 ;  /* 0x000000ffff057224 */ /* 0x000fca00078e0009 */
[----:B------:R1:W-:Y:S04]  /*eeca0*/  STL.64 [R1+0x16e8], R4 ;  /* 0x0016e80401007387 */ /* 0x0003e80000100a00 */
[----:B------:R1:W-:Y:S04]  /*eecb0*/  STL [R1+0x3b0c], R15 ;  /* 0x003b0c0f01007387 */ /* 0x0003e80000100800 */
[----:B------:R1:W-:Y:S01]  /*eecc0*/  STL.64 [R1+0x1af0], R6 ;  /* 0x001af00601007387 */ /* 0x0003e20000100a00 */
[----:B------:R-:W-:Y:S05]  /*eecd0*/  @P6 BRA `(.L_x_1) ;  /* 0xfffff42000886947 */ /* 0x000fea000383ffff */
[----:B------:R-:W2:Y:S04]  /*eece0*/  LDL.LU R0, [R1+0x107c] ;  /* 0x00107c0001007983 */ /* 0x000ea80000300800 */
[----:B-----5:R-:W2:Y:S04]  /*eecf0*/  LDL.LU R2, [R1+0xfdc] ;  /* 0x000fdc0001027983 */ /* 0x020ea80000300800 */
[----:B------:R-:W3:Y:S04]  /*eed00*/  LDL.LU R13, [R1+0x1074] ;  /* 0x00107400010d7983 */ /* 0x000ee80000300800 */
[----:B------:R-:W3:Y:S04]  /*eed10*/  LDL.LU R9, [R1+0xfd4] ;  /* 0x000fd40001097983 */ /* 0x000ee80000300800 */
[----:B------:R-:W4:Y:S04]  /*eed20*/  LDL.LU R12, [R1+0x1fc] ;  /* 0x0001fc00010c7983 */ /* 0x000f280000300800 */
[----:B------:R-:W4:Y:S04]  /*eed30*/  LDL.LU R8, [R1+0x28c] ;  /* 0x00028c0001087983 */ /* 0x000f280000300800 */
[----:B------:R-:W4:Y:S04]  /*eed40*/  LDL.LU R11, [R1+0x1f4] ;  /* 0x0001f400010b7983 */ /* 0x000f280000300800 */
        /* <DEDUP_REMOVED lines=17> */
[----:B------:R-:W-:Y:S04]  /*eee60*/  STL [R1+0x3f94], R25 ;  /* 0x003f941901007387 */ /* 0x000fe80000100800 */
[----:B------:R-:W-:Y:S04]  /*eee70*/  STL [R1+0x3f90], R24 ;  /* 0x003f901801007387 */ /* 0x000fe80000100800 */
[----:B------:R-:W-:Y:S04]  /*eee80*/  STL [R1+0x3b30], R28 ;  /* 0x003b301c01007387 */ /* 0x000fe80000100800 */
[----:B------:R-:W-:Y:S01]  /*eee90*/  STL [R1+0x3b2c], R29 ;  /* 0x003b2c1d01007387 */ /* 0x000fe20000100800 */
[----:B--2---:R-:W-:-:S05]  /*eeea0*/  F2FP.BF16.F32.PACK_AB R3, R0, R2 ;  /* 0x000000020003723e */ /* 0x004fca00000010ff */
[----:B------:R0:W-:Y:S01]  /*eeeb0*/  STL [R1+0x8cc], R3 ;  /* 0x0008cc0301007387 */ /* 0x0001e20000100800 */
[----:B---3--:R-:W-:-:S05]  /*eeec0*/  F2FP.BF16.F32.PACK_AB R2, R13, R9 ;  /* 0x000000090d02723e */ /* 0x008fca00000010ff */
[----:B------:R1:W-:Y:S01]  /*eeed0*/  STL [R1+0x8c8], R2 ;  /* 0x0008c80201007387 */ /* 0x0003e20000100800 */
[----:B----4-:R-:W-:-:S05]  /*eeee0*/  F2FP.BF16.F32.PACK_AB R0, R12, R8 ;  /* 0x000000080c00723e */ /* 0x010fca00000010ff */
[----:B------:R2:W-:Y:S01]  /*eeef0*/  STL [R1+0x8c4], R0 ;  /* 0x0008c40001007387 */ /* 0x0005e20000100800 */
[----:B0-----:R-:W-:-:S05]  /*eef00*/  F2FP.BF16.F32.PACK_AB R3, R11, R5 ;  /* 0x000000050b03723e */ /* 0x001fca00000010ff */
[----:B------:R0:W-:Y:S01]  /*eef10*/  STL [R1+0x8c0], R3 ;  /* 0x0008c00301007387 */ /* 0x0001e20000100800 */
[----:B-1----:R-:W-:-:S05]  /*eef20*/  F2FP.BF16.F32.PACK_AB R2, R10, R4 ;  /* 0x000000040a02723e */ /* 0x002fca00000010ff */
[----:B------:R1:W-:Y:S01]  /*eef30*/  STL [R1+0x8bc], R2 ;  /* 0x0008bc0201007387 */ /* 0x0003e20000100800 */
[----:B--2---:R-:W-:-:S05]  /*eef40*/  F2FP.BF16.F32.PACK_AB R0, R20, R21 ;  /* 0x000000151400723e */ /* 0x004fca00000010ff */
        /* <DEDUP_REMOVED lines=8> */
[----:B------:R-:W-:Y:S01]  /*eefd0*/  STL [R1+0x898], R3 ;  /* 0x0008980301007387 */ /* 0x000fe20000100800 */
[----:B-1----:R-:W-:-:S03]  /*eefe0*/  F2FP.BF16.F32.PACK_AB R2, R18, R19 ;  /* 0x000000131202723e */ /* 0x002fc600000010ff */
[----:B------:R-:W3:Y:S04]  /*eeff0*/  LDL.LU R29, [R1+0x430] ;  /* 0x00043000011d7983 */ /* 0x000ee80000300800 */
[----:B------:R-:W-:Y:S01]  /*ef000*/  STL [R1+0x894], R2 ;  /* 0x0008940201007387 */ /* 0x000fe20000100800 */
[----:B--2---:R-:W-:-:S03]  /*ef010*/  F2FP.BF16.F32.PACK_AB R0, R14, R15 ;  /* 0x0000000f0e00723e */ /* 0x004fc600000010ff */
[----:B---3--:R0:W-:Y:S04]  /*ef020*/  STL [R1+0x4324], R29 ;  /* 0x0043241d01007387 */ /* 0x0081e80000100800 */
[----:B------:R-:W-:Y:S04]  /*ef030*/  STL [R1+0x890], R0 ;  /* 0x0008900001007387 */ /* 0x000fe80000100800 */
[----:B0-----:R-:W2:Y:S04]  /*ef040*/  LDL.LU R29, [R1+0x438] ;  /* 0x00043800011d7983 */ /* 0x001ea80000300800 */
[----:B--2---:R0:W-:Y:S04]  /*ef050*/  STL [R1+0x432c], R29 ;  /* 0x00432c1d01007387 */ /* 0x0041e80000100800 */
        /* <DEDUP_REMOVED lines=31> */
[----:B------:R-:W3:Y:S04]  /*ef250*/  LDL.LU R28, [R1+0x4c8] ;  /* 0x0004c800011c7983 */ /* 0x000ee80000300800 */
[----:B---3--:R0:W-:Y:S04]  /*ef260*/  STL [R1+0x4320], R28 ;  /* 0x0043201c01007387 */ /* 0x0081e80000100800 */
[----:B0-----:R-:W3:Y:S04]  /*ef270*/  LDL.LU R28, [R1+0x2c0] ;  /* 0x0002c000011c7983 */ /* 0x001ee80000300800 */
        /* <DEDUP_REMOVED lines=61> */
[----:B--2---:R-:W-:-:S03]  /*ef650*/  F2FP.BF16.F32.PACK_AB R29, R28, R29 ;  /* 0x0000001d1c1d723e */ /* 0x004fc600000010ff */
[----:B------:R-:W2:Y:S04]  /*ef660*/  LDL.LU R28, [R1+0x43a8] ;  /* 0x0043a800011c7983 */ /* 0x000ea80000300800 */
[----:B------:R0:W-:Y:S04]  /*ef670*/  STL [R1+0x8ac], R29 ;  /* 0x0008ac1d01007387 */ /* 0x0001e80000100800 */
[----:B0-----:R-:W2:Y:S02]  /*ef680*/  LDL.LU R29, [R1+0x43a4] ;  /* 0x0043a400011d7983 */ /* 0x001ea40000300800 */
[----:B--2---:R-:W-:-:S02]  /*ef690*/  F2FP.BF16.F32.PACK_AB R29, R28, R29 ;  /* 0x0000001d1c1d723e */ /* 0x004fc400000010ff */
        /* <DEDUP_REMOVED lines=64> */
[----:B------:R-:W3:Y:S04]  /*efaa0*/  LDL.LU R28, [R1+0x4320] ;  /* 0x00432000011c7983 */ /* 0x000ee80000300800 */
[----:B------:R-:W-:Y:S01]  /*efab0*/  STL [R1+0x858], R29 ;  /* 0x0008581d01007387 */ /* 0x000fe20000100800 */
[----:B---3--:R-:W-:Y:S02]  /*efac0*/  F2FP.BF16.F32.PACK_AB R28, R28, R24 ;  /* 0x000000181c1c723e */ /* 0x008fe400000010ff */
[----:B----4-:R-:W-:Y:S02]  /*efad0*/  F2FP.BF16.F32.PACK_AB R24, R25, R3 ;  /* 0x000000031918723e */ /* 0x010fe400000010ff */
[----:B------:R-:W-:Y:S01]  /*efae0*/  F2FP.BF16.F32.PACK_AB R3, R0, R2 ;  /* 0x000000020003723e */ /* 0x000fe200000010ff */
[----:B------:R-:W-:Y:S01]  /*efaf0*/  STL [R1+0x854], R28 ;  /* 0x0008541c01007387 */ /* 0x000fe20000100800 */
[----:B------:R-:W-:-:S02]  /*efb00*/  F2FP.BF16.F32.PACK_AB R2, R13, R9 ;  /* 0x000000090d02723e */ /* 0x000fc400000010ff */
[----:B------:R-:W-:Y:S01]  /*efb10*/  F2FP.BF16.F32.PACK_AB R0, R12, R8 ;  /* 0x000000080c00723e */ /* 0x000fe200000010ff */
[----:B------:R-:W-:Y:S04]  /*efb20*/  STL [R1+0x850], R24 ;  /* 0x0008501801007387 */ /* 0x000fe80000100800 */
[----:B------:R0:W-:Y:S04]  /*efb30*/  STL [R1+0x81c], R3 ;  /* 0x00081c0301007387 */ /* 0x0001e80000100800 */
[----:B------:R1:W-:Y:S01]  /*efb40*/  STL [R1+0x818], R2 ;  /* 0x0008180201007387 */ /* 0x0003e20000100800 */
[----:B0-----:R-:W-:-:S03]  /*efb50*/  F2FP.BF16.F32.PACK_AB R3, R11, R5 ;  /* 0x000000050b03723e */ /* 0x001fc600000010ff */
[----:B------:R0:W-:Y:S01]  /*efb60*/  STL [R1+0x814], R0 ;  /* 0x0008140001007387 */ /* 0x0001e20000100800 */
[----:B-1----:R-:W-:-:S03]  /*efb70*/  F2FP.BF16.F32.PACK_AB R2, R10, R4 ;  /* 0x000000040a02723e */ /* 0x002fc600000010ff */
[----:B------:R1:W-:Y:S01]  /*efb80*/  STL [R1+0x810], R3 ;  /* 0x0008100301007387 */ /* 0x0003e20000100800 */
[----:B0-----:R-:W-:-:S03]  /*efb90*/  F2FP.BF16.F32.PACK_AB R0, R20, R21 ;  /* 0x000000151400723e */ /* 0x001fc600000010ff */
[----:B------:R0:W-:Y:S01]  /*efba0*/  STL [R1+0x82c], R2 ;  /* 0x00082c0201007387 */ /* 0x0001e20000100800 */
[----:B-1----:R-:W-:-:S03]  /*efbb0*/  F2FP.BF16.F32.PACK_AB R3, R22, R23 ;  /* 0x000000171603723e */ /* 0x002fc600000010ff */
[----:B------:R1:W-:Y:S04]  /*efbc0*/  STL [R1+0x828], R0 ;  /* 0x0008280001007387 */ /* 0x0003e80000100800 */
[----:B------:R2:W-:Y:S01]  /*efbd0*/  STL [R1+0x824], R3 ;  /* 0x0008240301007387 */ /* 0x0005e20000100800 */
[----:B0-----:R-:W-:Y:S02]  /*efbe0*/  F2FP.BF16.F32.PACK_AB R2, R6, R7 ;  /* 0x000000070602723e */ /* 0x001fe400000010ff */
[----:B-1----:R-:W-:-:S03]  /*efbf0*/  F2FP.BF16.F32.PACK_AB R0, R26, R27 ;  /* 0x0000001b1a00723e */ /* 0x002fc600000010ff */
[----:B------:R0:W-:Y:S01]  /*efc00*/  STL [R1+0x820], R2 ;  /* 0x0008200201007387 */ /* 0x0001e20000100800 */
[----:B--2---:R-:W-:-:S03]  /*efc10*/  F2FP.BF16.F32.PACK_AB R3, R16, R17 ;  /* 0x000000111003723e */ /* 0x004fc600000010ff */
[----:B------:R1:W-:Y:S04]  /*efc20*/  STL [R1+0x83c], R0 ;  /* 0x00083c0001007387 */ /* 0x0003e80000100800 */
[----:B------:R-:W-:Y:S04]  /*efc30*/  STL [R1+0x838], R3 ;  /* 0x0008380301007387 */ /* 0x000fe80000100800 */
[----:B------:R-:W2:Y:S01]  /*efc40*/  LDL.LU R29, [R1+0x1180] ;  /* 0x00118000011d7983 */ /* 0x000ea20000300800 */
[----:B0-----:R-:W-:Y:S02]  /*efc50*/  F2FP.BF16.F32.PACK_AB R2, R18, R19 ;  /* 0x000000131202723e */ /* 0x001fe400000010ff */
[----:B-1----:R-:W-:-:S03]  /*efc60*/  F2FP.BF16.F32.PACK_AB R0, R14, R15 ;  /* 0x0000000f0e00723e */ /* 0x002fc600000010ff */
[----:B------:R-:W-:Y:S04]  /*efc70*/  STL [R1+0x834], R2 ;  /* 0x0008340201007387 */ /* 0x000fe80000100800 */
[----:B--2---:R0:W-:Y:S04]  /*efc80*/  STL [R1+0x4298], R29 ;  /* 0x0042981d01007387 */ /* 0x0041e80000100800 */
        /* <DEDUP_REMOVED lines=963> */
[----:B------:R-:W-:Y:S02]  /*f38c0*/  F2FP.BF16.F32.PACK_AB R3, R0, R2 ;  /* 0x000000020003723e */ /* 0x000fe400000010ff */
[----:B------:R-:W-:Y:S01]  /*f38d0*/  F2FP.BF16.F32.PACK_AB R2, R13, R9 ;  /* 0x000000090d02723e */ /* 0x000fe200000010ff */
[----:B------:R-:W-:Y:S04]  /*f38e0*/  STL [R1+0x4a4], R28 ;  /* 0x0004a41c01007387 */ /* 0x000fe80000100800 */
[----:B------:R-:W-:Y:S01]  /*f38f0*/  STL [R1+0x4a0], R24 ;  /* 0x0004a01801007387 */ /* 0x000fe20000100800 */
[----:B------:R-:W-:-:S03]  /*f3900*/  F2FP.BF16.F32.PACK_AB R0, R12, R8 ;  /* 0x000000080c00723e */ /* 0x000fc600000010ff */
[----:B------:R0:W-:Y:S04]  /*f3910*/  STL [R1+0x46c], R3 ;  /* 0x00046c0301007387 */ /* 0x0001e80000100800 */
[----:B------:R1:W-:Y:S04]  /*f3920*/  STL [R1+0x468], R2 ;  /* 0x0004680201007387 */ /* 0x0003e80000100800 */
[----:B------:R2:W-:Y:S01]  /*f3930*/  STL [R1+0x464], R0 ;  /* 0x0004640001007387 */ /* 0x0005e20000100800 */
[----:B0-----:R-:W-:Y:S02]  /*f3940*/  F2FP.BF16.F32.PACK_AB R3, R11, R5 ;  /* 0x000000050b03723e */ /* 0x001fe400000010ff */
[----:B-1----:R-:W-:-:S02]  /*f3950*/  F2FP.BF16.F32.PACK_AB R2, R10, R4 ;  /* 0x000000040a02723e */ /* 0x002fc400000010ff */
[----:B--2---:R-:W-:Y:S01]  /*f3960*/  F2FP.BF16.F32.PACK_AB R0, R20, R21 ;  /* 0x000000151400723e */ /* 0x004fe200000010ff */
[----:B------:R0:W-:Y:S04]  /*f3970*/  STL [R1+0x460], R3 ;  /* 0x0004600301007387 */ /* 0x0001e80000100800 */
[----:B------:R1:W-:Y:S04]  /*f3980*/  STL [R1+0x47c], R2 ;  /* 0x00047c0201007387 */ /* 0x0003e80000100800 */
[----:B------:R2:W-:Y:S01]  /*f3990*/  STL [R1+0x478], R0 ;  /* 0x0004780001007387 */ /* 0x0005e20000100800 */
[----:B0-----:R-:W-:-:S02]  /*f39a0*/  F2FP.BF16.F32.PACK_AB R3, R22, R23 ;  /* 0x000000171603723e */ /* 0x001fc400000010ff */
[----:B-1----:R-:W-:Y:S02]  /*f39b0*/  F2FP.BF16.F32.PACK_AB R2, R6, R7 ;  /* 0x000000070602723e */ /* 0x002fe400000010ff */
[----:B--2---:R-:W-:Y:S01]  /*f39c0*/  F2FP.BF16.F32.PACK_AB R0, R26, R27 ;  /* 0x0000001b1a00723e */ /* 0x004fe200000010ff */
[----:B------:R0:W-:Y:S04]  /*f39d0*/  STL [R1+0x474], R3 ;  /* 0x0004740301007387 */ /* 0x0001e80000100800 */
[----:B------:R1:W-:Y:S04]  /*f39e0*/  STL [R1+0x470], R2 ;  /* 0x0004700201007387 */ /* 0x0003e80000100800 */
[----:B------:R2:W-:Y:S01]  /*f39f0*/  STL [R1+0x48c], R0 ;  /* 0x00048c0001007387 */ /* 0x0005e20000100800 */
[----:B0-----:R-:W-:-:S05]  /*f3a00*/  F2FP.BF16.F32.PACK_AB R3, R16, R17 ;  /* 0x000000111003723e */ /* 0x001fca00000010ff */
[----:B------:R-:W-:Y:S04]  /*f3a10*/  STL [R1+0x488], R3 ;  /* 0x0004880301007387 */ /* 0x000fe80000100800 */
[----:B------:R-:W3:Y:S01]  /*f3a20*/  LDL.LU R29, [R1+0x11e0] ;  /* 0x0011e000011d7983 */ /* 0x000ee20000300800 */
[----:B-1----:R-:W-:Y:S02]  /*f3a30*/  F2FP.BF16.F32.PACK_AB R2, R18, R19 ;  /* 0x000000131202723e */ /* 0x002fe400000010ff */
[----:B--2---:R-:W-:-:S03]  /*f3a40*/  F2FP.BF16.F32.PACK_AB R0, R14, R15 ;  /* 0x0000000f0e00723e */ /* 0x004fc600000010ff */
[----:B------:R-:W-:Y:S04]  /*f3a50*/  STL [R1+0x484], R2 ;  /* 0x0004840201007387 */ /* 0x000fe80000100800 */
        /* <DEDUP_REMOVED lines=270> */
[----:B------:R-:W2:Y:S01]  /*f4b40*/  LDL.LU R28, [R1+0x3fac] ;  /* 0x003fac00011c7983 */ /* 0x000ea20000300800 */
[----:B---3--:R-:W-:Y:S02]  /*f4b50*/  F2FP.BF16.F32.PACK_AB R7, R0, R7 ;  /* 0x000000070007723e */ /* 0x008fe400000010ff */
[----:B----4-:R-:W-:Y:S02]  /*f4b60*/  F2FP.BF16.F32.PACK_AB R3, R25, R3 ;  /* 0x000000031903723e */ /* 0x010fe400000010ff */
[----:B------:R-:W-:Y:S01]  /*f4b70*/  F2FP.BF16.F32.PACK_AB R6, R2, R6 ;  /* 0x000000060206723e */ /* 0x000fe200000010ff */
[----:B------:R-:W-:Y:S01]  /*f4b80*/  STL [R1+0x3d8], R29 ;  /* 0x0003d81d01007387 */ /* 0x000fe20000100800 */
[----:B------:R-:W-:Y:S02]  /*f4b90*/  F2FP.BF16.F32.PACK_AB R5, R13, R5 ;  /* 0x000000050d05723e */ /* 0x000fe400000010ff */
[----:B------:R-:W-:Y:S02]  /*f4ba0*/  F2FP.BF16.F32.PACK_AB R4, R9, R4 ;  /* 0x000000040904723e */ /* 0x000fe400000010ff */
[----:B------:R-:W-:-:S02]  /*f4bb0*/  F2FP.BF16.F32.PACK_AB R11, R12, R11 ;  /* 0x0000000b0c0b723e */ /* 0x000fc400000010ff */
[----:B------:R-:W-:Y:S02]  /*f4bc0*/  F2FP.BF16.F32.PACK_AB R10, R8, R10 ;  /* 0x0000000a080a723e */ /* 0x000fe400000010ff */
[----:B------:R-:W-:Y:S02]  /*f4bd0*/  F2FP.BF16.F32.PACK_AB R9, R20, R21 ;  /* 0x000000151409723e */ /* 0x000fe400000010ff */
[----:B------:R-:W-:Y:S02]  /*f4be0*/  F2FP.BF16.F32.PACK_AB R8, R22, R23 ;  /* 0x000000171608723e */ /* 0x000fe400000010ff */
[----:B------:R-:W-:Y:S02]  /*f4bf0*/  F2FP.BF16.F32.PACK_AB R15, R26, R15 ;  /* 0x0000000f1a0f723e */ /* 0x000fe400000010ff */
[----:B------:R-:W-:Y:S02]  /*f4c00*/  F2FP.BF16.F32.PACK_AB R14, R27, R14 ;  /* 0x0000000e1b0e723e */ /* 0x000fe400000010ff */
[----:B------:R-:W-:-:S02]  /*f4c10*/  F2FP.BF16.F32.PACK_AB R13, R16, R17 ;  /* 0x00000011100d723e */ /* 0x000fc400000010ff */
[----:B------:R-:W-:Y:S02]  /*f4c20*/  F2FP.BF16.F32.PACK_AB R12, R18, R19 ;  /* 0x00000013120c723e */ /* 0x000fe400000010ff */
[----:B--2---:R-:W-:-:S05]  /*f4c30*/  F2FP.BF16.F32.PACK_AB R24, R28, R24 ;  /* 0x000000181c18723e */ /* 0x004fca00000010ff */
        /* <DEDUP_REMOVED lines=21> */
[----:B0-----:R-:W2:Y:S04]  /*f4d90*/  LDL.LU R13, [R1+0x1378] ;  /* 0x00137800010d7983 */ /* 0x001ea80000300800 */
[----:B--2---:R-:W-:Y:S04]  /*f4da0*/  STL [R1+0x3f60], R13 ;  /* 0x003f600d01007387 */ /* 0x004fe80000100800 */
[----:B------:R-:W2:Y:S04]  /*f4db0*/  LDL.LU R14, [R1+0x1388] ;  /* 0x00138800010e7983 */ /* 0x000ea80000300800 */
        /* <DEDUP_REMOVED lines=27> */
[----:B------:R-:W2:Y:S01]  /*f4f70*/  LDL.LU R2, [R1+0x13e0] ;  /* 0x0013e00001027983 */ /* 0x000ea20000300800 */
[----:B------:R-:W-:-:S03]  /*f4f80*/  F2FP.BF16.F32.PACK_AB R19, R23, R19 ;  /* 0x000000131713723e */ /* 0x000fc600000010ff */
[----:B--2---:R-:W-:Y:S04]  /*f4f90*/  STL [R1+0x3fa4], R2 ;  /* 0x003fa40201007387 */ /* 0x004fe80000100800 */
[----:B------:R0:W-:Y:S04]  /*f4fa0*/  STL [R1+0x3b60], R12 ;  /* 0x003b600c01007387 */ /* 0x0001e80000100800 */
[----:B0-----:R-:W2:Y:S01]  /*f4fb0*/  LDL.LU R12, [R1+0x1360] ;  /* 0x00136000010c7983 */ /* 0x001ea20000300800 */
[----:B---3--:R-:W-:Y:S02]  /*f4fc0*/  F2FP.BF16.F32.PACK_AB R18, R27, R18 ;  /* 0x000000121b12723e */ /* 0x008fe400000010ff */
[----:B----4-:R-:W-:-:S02]  /*f4fd0*/  F2FP.BF16.F32.PACK_AB R17, R25, R17 ;  /* 0x000000111911723e */ /* 0x010fc400000010ff */
[----:B------:R-:W-:Y:S01]  /*f4fe0*/  F2FP.BF16.F32.PACK_AB R16, R26, R16 ;  /* 0x000000101a10723e */ /* 0x000fe200000010ff */
[----:B--2---:R-:W-:Y:S04]  /*f4ff0*/  STL [R1+0x3fa8], R12 ;  /* 0x003fa80c01007387 */ /* 0x004fe80000100800 */
[----:B------:R0:W-:Y:S04]  /*f5000*/  STL [R1+0x3b64], R19 ;  /* 0x003b641301007387 */ /* 0x0001e80000100800 */
[----:B0-----:R-:W2:Y:S04]  /*f5010*/  LDL.LU R19, [R1+0x1350] ;  /* 0x0013500001137983 */ /* 0x001ea80000300800 */
        /* <DEDUP_REMOVED lines=10> */
[----:B------:R0:W-:Y:S04]  /*f50c0*/  STL [R1+0x3b68], R18 ;  /* 0x003b681201007387 */ /* 0x0001e80000100800 */
[----:B0-----:R-:W2:Y:S04]  /*f50d0*/  LDL.LU R18, [R1+0x1368] ;  /* 0x0013680001127983 */ /* 0x001ea80000300800 */
        /* <DEDUP_REMOVED lines=17> */
[----:B------:R0:W-:Y:S04]  /*f51f0*/  STL [R1+0x3b70], R16 ;  /* 0x003b701001007387 */ /* 0x0001e80000100800 */
[----:B0-----:R-:W2:Y:S01]  /*f5200*/  LDL.LU R16, [R1+0x1340] ;  /* 0x0013400001107983 */ /* 0x001ea20000300800 */
[----:B---3--:R-:W-:-:S02]  /*f5210*/  F2FP.BF16.F32.PACK_AB R23, R12, R23 ;  /* 0x000000170c17723e */ /* 0x008fc400000010ff */
[----:B----4-:R-:W-:Y:S01]  /*f5220*/  F2FP.BF16.F32.PACK_AB R22, R2, R22 ;  /* 0x000000160216723e */ /* 0x010fe200000010ff */
[----:B------:R-:W3:Y:S04]  /*f5230*/  LDL.LU R12, [R1+0x3fa8] ;  /* 0x003fa800010c7983 */ /* 0x000ee80000300800 */
[----:B------:R0:W-:Y:S01]  /*f5240*/  STL [R1+0x3b74], R23 ;  /* 0x003b741701007387 */ /* 0x0001e20000100800 */
[----:B--2---:R-:W-:Y:S02]  /*f5250*/  F2FP.BF16.F32.PACK_AB R21, R0, R21 ;  /* 0x000000150015723e */ /* 0x004fe400000010ff */
[----:B------:R-:W-:Y:S02]  /*f5260*/  F2FP.BF16.F32.PACK_AB R20, R3, R20 ;  /* 0x000000140314723e */ /* 0x000fe400000010ff */
[----:B------:R-:W-:Y:S01]  /*f5270*/  F2FP.BF16.F32.PACK_AB R27, R28, R27 ;  /* 0x0000001b1c1b723e */ /* 0x000fe200000010ff */
[----:B0-----:R-:W2:Y:S04]  /*f5280*/  LDL.LU R23, [R1+0x1320] ;  /* 0x0013200001177983 */ /* 0x001ea80000300800 */
[----:B------:R-:W4:Y:S04]  /*f5290*/  LDL.LU R2, [R1+0x3fa4] ;  /* 0x003fa40001027983 */ /* 0x000f280000300800 */
[----:B------:R0:W-:Y:S04]  /*f52a0*/  STL [R1+0x3b78], R22 ;  /* 0x003b781601007387 */ /* 0x0001e80000100800 */
[----:B0-----:R-:W3:Y:S04]  /*f52b0*/  LDL.LU R22, [R1+0x1348] ;  /* 0x0013480001167983 */ /* 0x001ee80000300800 */
[----:B------:R-:W4:Y:S04]  /*f52c0*/  LDL.LU R0, [R1+0x3fa0] ;  /* 0x003fa00001007983 */ /* 0x000f280000300800 */
[----:B------:R0:W-:Y:S01]  /*f52d0*/  STL [R1+0x3b7c], R21 ;  /* 0x003b7c1501007387 */ /* 0x0001e20000100800 */
[----:B------:R-:W-:-:S03]  /*f52e0*/  F2FP.BF16.F32.PACK_AB R26, R25, R26 ;  /* 0x0000001a191a723e */ /* 0x000fc600000010ff */
[----:B0-----:R-:W3:Y:S04]  /*f52f0*/  LDL.LU R21, [R1+0x1328] ;  /* 0x0013280001157983 */ /* 0x001ee80000300800 */
[----:B------:R-:W4:Y:S04]  /*f5300*/  LDL.LU R3, [R1+0x3f9c] ;  /* 0x003f9c0001037983 */ /* 0x000f280000300800 */
[----:B------:R0:W-:Y:S04]  /*f5310*/  STL [R1+0x3b80], R20 ;  /* 0x003b801401007387 */ /* 0x0001e80000100800 */
[----:B0-----:R-:W2:Y:S04]  /*f5320*/  LDL.LU R20, [R1+0x1330] ;  /* 0x0013300001147983 */ /* 0x001ea80000300800 */
[----:B------:R-:W4:Y:S04]  /*f5330*/  LDL.LU R28, [R1+0x3f98] ;  /* 0x003f9800011c7983 */ /* 0x000f280000300800 */
[----:B------:R0:W-:Y:S04]  /*f5340*/  STL [R1+0x3b84], R27 ;  /* 0x003b841b01007387 */ /* 0x0001e80000100800 */
[----:B0-----:R-:W2:Y:S04]  /*f5350*/  LDL.LU R27, [R1+0x1310] ;  /* 0x00131000011b7983 */ /* 0x001ea80000300800 */
[----:B------:R-:W3:Y:S04]  /*f5360*/  LDL.LU R25, [R1+0x3f94] ;  /* 0x003f940001197983 */ /* 0x000ee80000300800 */
[----:B------:R0:W-:Y:S04]  /*f5370*/  STL [R1+0x3b88], R26 ;  /* 0x003b881a01007387 */ /* 0x0001e80000100800 */
[----:B0-----:R-:W4:Y:S01]  /*f5380*/  LDL.LU R26, [R1+0x1338] ;  /* 0x00133800011a7983 */ /* 0x001f220000300800 */
[----:B---3--:R-:W-:-:S03]  /*f5390*/  F2FP.BF16.F32.PACK_AB R25, R24, R25 ;  /* 0x000000191819723e */ /* 0x008fc600000010ff */
[----:B------:R-:W3:Y:S04]  /*f53a0*/  LDL.LU R24, [R1+0x3f90] ;  /* 0x003f900001187983 */ /* 0x000ee80000300800 */
[----:B------:R0:W-:Y:S04]  /*f53b0*/  STL [R1+0x3b8c], R25 ;  /* 0x003b8c1901007387 */ /* 0x0001e80000100800 */
[----:B0-----:R-:W4:Y:S01]  /*f53c0*/  LDL.LU R25, [R1+0x1318] ;  /* 0x0013180001197983 */ /* 0x001f220000300800 */
[----:B------:R-:W-:Y:S02]  /*f53d0*/  F2FP.BF16.F32.PACK_AB R6, R7, R6 ;  /* 0x000000060706723e */ /* 0x000fe400000010ff */
[----:B---3--:R-:W-:-:S02]  /*f53e0*/  F2FP.BF16.F32.PACK_AB R24, R29, R24 ;  /* 0x000000181d18723e */ /* 0x008fc400000010ff */
[----:B------:R-:W3:Y:S04]  /*f53f0*/  LDL.LU R29, [R1+0x3f8c] ;  /* 0x003f8c00011d7983 */ /* 0x000ee80000300800 */
[----:B------:R0:W-:Y:S04]  /*f5400*/  STL [R1+0x3b90], R24 ;  /* 0x003b901801007387 */ /* 0x0001e80000100800 */
[----:B0-----:R-:W2:Y:S01]  /*f5410*/  LDL.LU R24, [R1+0x12f0] ;  /* 0x0012f00001187983 */ /* 0x001ea20000300800 */
[----:B------:R-:W-:-:S03]  /*f5420*/  F2FP.BF16.F32.PACK_AB R4, R5, R4 ;  /* 0x000000040504723e */ /* 0x000fc600000010ff */
[----:B------:R-:W3:Y:S04]  /*f5430*/  LDL.LU R7, [R1+0x3f88] ;  /* 0x003f880001077983 */ /* 0x000ee80000300800 */
[----:B------:R0:W-:Y:S01]  /*f5440*/  STL [R1+0xc], R6 ;  /* 0x00000c0601007387 */ /* 0x0001e20000100800 */
[----:B------:R-:W-:Y:S02]  /*f5450*/  F2FP.BF16.F32.PACK_AB R10, R11, R10 ;  /* 0x0000000a0b0a723e */ /* 0x000fe400000010ff */
[----:B------:R-:W-:Y:S02]  /*f5460*/  F2FP.BF16.F32.PACK_AB R8, R9, R8 ;  /* 0x000000080908723e */ /* 0x000fe400000010ff */
[----:B------:R-:W-:Y:S01]  /*f5470*/  F2FP.BF16.F32.PACK_AB R14, R15, R14 ;  /* 0x0000000e0f0e723e */ /* 0x000fe200000010ff */
[----:B0-----:R-:W3:Y:S04]  /*f5480*/  LDL.LU R6, [R1+0x3f84] ;  /* 0x003f840001067983 */ /* 0x001ee80000300800 */
[----:B------:R-:W3:Y:S04]  /*f5490*/  LDL.LU R5, [R1+0x3f80] ;  /* 0x003f800001057983 */ /* 0x000ee80000300800 */
[----:B------:R0:W-:Y:S04]  /*f54a0*/  STL [R1+0x8], R4 ;  /* 0x0000080401007387 */ /* 0x0001e80000100800 */
[----:B0-----:R-:W3:Y:S04]  /*f54b0*/  LDL.LU R4, [R1+0x3f7c] ;  /* 0x003f7c0001047983 */ /* 0x001ee80000300800 */
[----:B------:R-:W3:Y:S04]  /*f54c0*/  LDL.LU R11, [R1+0x3f78] ;  /* 0x003f7800010b7983 */ /* 0x000ee80000300800 */
[----:B------:R0:W-:Y:S04]  /*f54d0*/  STL [R1+0x4], R10 ;  /* 0x0000040a01007387 */ /* 0x0001e80000100800 */
[----:B0-----:R-:W3:Y:S04]  /*f54e0*/  LDL.LU R10, [R1+0x3f74] ;  /* 0x003f7400010a7983 */ /* 0x001ee80000300800 */
[----:B------:R-:W3:Y:S04]  /*f54f0*/  LDL.LU R9, [R1+0x3f70] ;  /* 0x003f700001097983 */ /* 0x000ee80000300800 */
[----:B------:R0:W-:Y:S04]  /*f5500*/  STL [R1], R8 ;  /* 0x0000000801007387 */ /* 0x0001e80000100800 */
[----:B0-----:R-:W3:Y:S04]  /*f5510*/  LDL.LU R8, [R1+0x3f6c] ;  /* 0x003f6c0001087983 */ /* 0x001ee80000300800 */
[----:B------:R-:W3:Y:S04]  /*f5520*/  LDL.LU R15, [R1+0x3f68] ;  /* 0x003f6800010f7983 */ /* 0x000ee80000300800 */
[----:B------:R0:W-:Y:S04]  /*f5530*/  STL [R1+0x1c], R14 ;  /* 0x00001c0e01007387 */ /* 0x0001e80000100800 */
[----:B0-----:R-:W3:Y:S01]  /*f5540*/  LDL.LU R14, [R1+0x3f64] ;  /* 0x003f6400010e7983 */ /* 0x001ee20000300800 */
[----:B--2---:R-:W-:-:S03]  /*f5550*/  F2FP.BF16.F32.PACK_AB R24, R13, R24 ;  /* 0x000000180d18723e */ /* 0x004fc600000010ff */
[----:B------:R-:W2:Y:S01]  /*f5560*/  LDL.LU R13, [R1+0x3f60] ;  /* 0x003f6000010d7983 */ /* 0x000ea20000300800 */
[----:B----4-:R-:W-:-:S03]  /*f5570*/  F2FP.BF16.F32.PACK_AB R25, R25, R26 ;  /* 0x0000001a1919723e */ /* 0x010fc600000010ff */
[----:B------:R0:W-:Y:S01]  /*f5580*/  STL [R1+0x18], R24 ;  /* 0x0000181801007387 */ /* 0x0001e20000100800 */
[----:B------:R-:W-:Y:S02]  /*f5590*/  F2FP.BF16.F32.PACK_AB R21, R21, R22 ;  /* 0x000000161515723e */ /* 0x000fe400000010ff */
[----:B------:R-:W-:Y:S01]  /*f55a0*/  F2FP.BF16.F32.PACK_AB R17, R17, R18 ;  /* 0x000000121111723e */ /* 0x000fe200000010ff */
[----:B------:R-:W-:Y:S01]  /*f55b0*/  STL [R1+0x14], R25 ;  /* 0x0000141901007387 */ /* 0x000fe20000100800 */
[----:B0-----:R-:W-:Y:S02]  /*f55c0*/  F2FP.BF16.F32.PACK_AB R24, R27, R20 ;  /* 0x000000141b18723e */ /* 0x001fe400000010ff */
[----:B------:R-:W-:Y:S02]  /*f55d0*/  F2FP.BF16.F32.PACK_AB R20, R23, R16 ;  /* 0x000000101714723e */ /* 0x000fe400000010ff */
[----:B------:R-:W-:Y:S01]  /*f55e0*/  F2FP.BF16.F32.PACK_AB R16, R19, R12 ;  /* 0x0000000c1310723e */ /* 0x000fe200000010ff */
[----:B------:R0:W-:Y:S04]  /*f55f0*/  STL [R1+0x10], R24 ;  /* 0x0000101801007387 */ /* 0x0001e80000100800 */
[----:B------:R-:W-:Y:S04]  /*f5600*/  STL [R1+0x2c], R21 ;  /* 0x00002c1501007387 */ /* 0x000fe80000100800 */
[----:B------:R-:W-:Y:S04]  /*f5610*/  STL [R1+0x28], R20 ;  /* 0x0000281401007387 */ /* 0x000fe80000100800 */
[----:B------:R-:W-:Y:S04]  /*f5620*/  STL [R1+0x24], R17 ;  /* 0x0000241101007387 */ /* 0x000fe80000100800 */
[----:B------:R-:W-:Y:S01]  /*f5630*/  STL [R1+0x20], R16 ;  /* 0x0000201001007387 */ /* 0x000fe20000100800 */
[----:B---3--:R-:W-:-:S02]  /*f5640*/  F2FP.BF16.F32.PACK_AB R5, R5, R6 ;  /* 0x000000060505723e */ /* 0x008fc400000010ff */
[----:B------:R-:W-:Y:S02]  /*f5650*/  F2FP.BF16.F32.PACK_AB R9, R9, R10 ;  /* 0x0000000a0909723e */ /* 0x000fe400000010ff */
[----:B------:R-:W-:Y:S02]  /*f5660*/  F2FP.BF16.F32.PACK_AB R12, R15, R8 ;  /* 0x000000080f0c723e */ /* 0x000fe400000010ff */
[----:B------:R-:W-:Y:S02]  /*f5670*/  F2FP.BF16.F32.PACK_AB R8, R11, R4 ;  /* 0x000000040b08723e */ /* 0x000fe400000010ff */
        /* <DEDUP_REMOVED lines=8> */
[----:B0-----:R-:W2:Y:S01]  /*f5700*/  LDL.LU R24, [R1+0x13f0] ;  /* 0x0013f00001187983 */ /* 0x001ea20000300800 */
[----:B------:R-:W-:-:S02]  /*f5710*/  F2FP.BF16.F32.PACK_AB R3, R28, R3 ;  /* 0x000000031c03723e */ /* 0x000fc400000010ff */
[----:B------:R-:W-:-:S03]  /*f5720*/  F2FP.BF16.F32.PACK_AB R0, R0, R2 ;  /* 0x000000020000723e */ /* 0x000fc600000010ff */
        /* <DEDUP_REMOVED lines=170> */
[----:B------:R0:W-:Y:S01]  /*f61d0*/  STL [R1+0x98], R24 ;  /* 0x0000981801007387 */ /* 0x0001e20000100800 */
[----:B---3--:R-:W-:Y:S02]  /*f61e0*/  F2FP.BF16.F32.PACK_AB R21, R21, R22 ;  /* 0x000000161515723e */ /* 0x008fe400000010ff */
[----:B----4-:R-:W-:Y:S02]  /*f61f0*/  F2FP.BF16.F32.PACK_AB R17, R17, R18 ;  /* 0x000000121111723e */ /* 0x010fe400000010ff */
[----:B------:R-:W-:Y:S02]  /*f6200*/  F2FP.BF16.F32.PACK_AB R13, R13, R14 ;  /* 0x0000000e0d0d723e */ /* 0x000fe400000010ff */
[----:B0-----:R-:W-:-:S02]  /*f6210*/  F2FP.BF16.F32.PACK_AB R24, R27, R20 ;  /* 0x000000141b18723e */ /* 0x001fc400000010ff */
        /* <DEDUP_REMOVED lines=1176> */
[----:B----4-:R-:W-:Y:S02]  /*faba0*/  F2FP.BF16.F32.PACK_AB R20, R27, R20 ;  /* 0x000000141b14723e */ /* 0x010fe400000010ff */
[----:B---3--:R-:W-:Y:S02]  /*fabb0*/  F2FP.BF16.F32.PACK_AB R22, R21, R22 ;  /* 0x000000161516723e */ /* 0x008fe400000010ff */
[----:B------:R-:W-:Y:S01]  /*fabc0*/  F2FP.BF16.F32.PACK_AB R16, R23, R16 ;  /* 0x000000101710723e */ /* 0x000fe200000010ff */
[----:B0-----:R1:W5:Y:S01]  /*fabd0*/  LDL.LU R24, [R1+0x3b90] ;  /* 0x003b900001187983 */ /* 0x0013620000300800 */
        /* <DEDUP_REMOVED lines=8> */
[----:B------:R-:W-:Y:S02]  /*fac60*/  F2FP.BF16.F32.PACK_AB R3, R29, R3 ;  /* 0x000000031d03723e */ /* 0x000fe400000010ff */
[----:B--2---:R-:W-:Y:S02]  /*fac70*/  F2FP.BF16.F32.PACK_AB R26, R25, R26 ;  /* 0x0000001a191a723e */ /* 0x004fe400000010ff */
[----:B------:R1:W5:Y:S04]  /*fac80*/  LDL.LU R25, [R1+0x3b8c] ;  /* 0x003b8c0001197983 */ /* 0x0003680000300800 */
[----:B------:R0:W-:Y:S04]  /*fac90*/  STL [R1+0x398], R26 ;  /* 0x0003981a01007387 */ /* 0x0001e80000100800 */
[----:B0-----:R1:W5:Y:S04]  /*faca0*/  LDL.LU R26, [R1+0x3b88] ;  /* 0x003b8800011a7983 */ /* 0x0013680000300800 */
        /* <DEDUP_REMOVED lines=32> */
[----:B0-----:R-:W2:Y:S04]  /*faeb0*/  LDL.LU R28, [R1+0x3b30] ;  /* 0x003b3000011c7983 */ /* 0x001ea80000300800 */
[----:B------:R-:W2:Y:S01]  /*faec0*/  LDL.LU R29, [R1+0x3b2c] ;  /* 0x003b2c00011d7983 */ /* 0x000ea20000300800 */
[----:B------:R-:W-:-:S03]  /*faed0*/  F2FP.BF16.F32.PACK_AB R2, R0, R2 ;  /* 0x000000020002723e */ /* 0x000fc600000010ff */
[----:B------:R1:W-:Y:S01]  /*faee0*/  STL [R1+0x3c8], R3 ;  /* 0x0003c80301007387 */ /* 0x0003e20000100800 */
[----:B--2---:R-:W-:-:S05]  /*faef0*/  F2FP.BF16.F32.PACK_AB R0, R29, R28 ;  /* 0x0000001c1d00723e */ /* 0x004fca00000010ff */
[----:B------:R1:W-:Y:S04]  /*faf00*/  STL [R1+0x3c0], R0 ;  /* 0x0003c00001007387 */ /* 0x0003e80000100800 */
[----:B------:R1:W-:Y:S02]  /*faf10*/  STL [R1+0x3c4], R2 ;  /* 0x0003c40201007387 */ /* 0x0003e40000100800 */
.L_x_0:
[----:B------:R-:W2:Y:S01]  /*faf20*/  LDL.LU R29, [R1+0x384] ;  /* 0x00038400011d7983 */ /* 0x000ea20000300800 */
[----:B------:R-:W-:Y:S01]  /*faf30*/  ULDC.64 UR6, c[0x0][0x228] ;  /* 0x00008a0000067ab9 */ /* 0x000fe20000000a00 */
[----:B-1----:R-:W1:Y:S01]  /*faf40*/  S2R R0, SR_TID.X ;  /* 0x0000000000007919 */ /* 0x002e620000002100 */
[----:B------:R-:W3:Y:S01]  /*faf50*/  S2UR UR5, SR_CgaCtaId ;  /* 0x00000000000579c3 */ /* 0x000ee20000008800 */
[----:B------:R-:W-:Y:S01]  /*faf60*/  UMOV UR4, 0x400 ;  /* 0x0000040000047882 */ /* 0x000fe20000000000 */
[----:B------:R-:W-:Y:S01]  /*faf70*/  ULDC.64 UR8, c[0x0][0x228] ;  /* 0x00008a0000087ab9 */ /* 0x000fe20000000a00 */
[----:B------:R-:W4:Y:S01]  /*faf80*/  LDL.LU R28, [R1+0x388] ;  /* 0x00038800011c7983 */ /* 0x000f220000300800 */
[----:B------:R-:W-:Y:S01]  /*faf90*/  ULDC UR10, c[0x0][0x22c] ;  /* 0x00008b00000a7ab9 */ /* 0x000fe20000000800 */
[----:B------:R-:W-:Y:S01]  /*fafa0*/  ULDC.64 UR12, c[0x0][0x228] ;  /* 0x00008a00000c7ab9 */ /* 0x000fe20000000a00 */
[----:B------:R-:W-:Y:S01]  /*fafb0*/  ULDC.64 UR14, c[0x0][0x228] ;  /* 0x00008a00000e7ab9 */ /* 0x000fe20000000a00 */
[----:B-----5:R-:W3:Y:S01]  /*fafc0*/  LDL.LU R2, [R1+0x38c] ;  /* 0x00038c0001027983 */ /* 0x020ee20000300800 */
[----:B------:R-:W-:Y:S01]  /*fafd0*/  ULDC.64 UR16, c[0x0][0x228] ;  /* 0x00008a0000107ab9 */ /* 0x000fe20000000a00 */
[----:B------:R-:W-:Y:S01]  /*fafe0*/  ULDC.64 UR20, c[0x0][0x228] ;  /* 0x00008a0000147ab9 */ /* 0x000fe20000000a00 */
[----:B------:R-:W-:Y:S01]  /*faff0*/  ULDC.64 UR18, c[0x0][0x228] ;  /* 0x00008a0000127ab9 */ /* 0x000fe20000000a00 */
[----:B------:R-:W-:Y:S01]  /*fb000*/  STL.64 [R1+0x3e60], R26 ;  /* 0x003e601a01007387 */ /* 0x000fe20000100a00 */
[----:B------:R-:W-:Y:S01]  /*fb010*/  ULDC.64 UR22, c[0x0][0x228] ;  /* 0x00008a0000167ab9 */ /* 0x000fe20000000a00 */
[----:B------:R-:W-:Y:S01]  /*fb020*/  ULDC.64 UR26, c[0x0][0x228] ;  /* 0x00008a00001a7ab9 */ /* 0x000fe20000000a00 */
[----:B------:R-:W-:Y:S01]  /*fb030*/  ULDC.64 UR24, c[0x0][0x228] ;  /* 0x00008a0000187ab9 */ /* 0x000fe20000000a00 */
[----:B------:R-:W-:Y:S01]  /*fb040*/  STL.64 [R1+0x3e58], R24 ;  /* 0x003e581801007387 */ /* 0x000fe20000100a00 */
[----:B------:R-:W-:Y:S01]  /*fb050*/  ULDC.64 UR28, c[0x0][0x228] ;  /* 0x00008a00001c7ab9 */ /* 0x000fe20000000a00 */
[----:B------:R-:W-:Y:S01]  /*fb060*/  ULDC.64 UR30, c[0x0][0x228] ;  /* 0x00008a00001e7ab9 */ /* 0x000fe20000000a00 */
[----:B------:R-:W-:Y:S01]  /*fb070*/  ULDC.64 UR32, c[0x0][0x228] ;  /* 0x00008a0000207ab9 */ /* 0x000fe20000000a00 */
[----:B------:R0:W-:Y:S01]  /*fb080*/  STL.64 [R1+0x3e50], R22 ;  /* 0x003e501601007387 */ /* 0x0001e20000100a00 */
[----:B------:R-:W-:Y:S01]  /*fb090*/  ULDC.64 UR34, c[0x0][0x228] ;  /* 0x00008a0000227ab9 */ /* 0x000fe20000000a00 */
        /* <DEDUP_REMOVED lines=10> */
[----:B0-----:R-:W2:Y:S01]  /*fb140*/  LDL.LU R22, [R1+0x380] ;  /* 0x0003800001167983 */ /* 0x001ea20000300800 */
[----:B------:R-:W-:Y:S01]  /*fb150*/  ULDC.64 UR58, c[0x0][0x228] ;  /* 0x00008a00003a7ab9 */ /* 0x000fe20000000a00 */
[----:B------:R-:W-:-:S02]  /*fb160*/  ULDC.64 UR52, c[0x0][0x228] ;  /* 0x00008a0000347ab9 */ /* 0x000fc40000000a00 */
[----:B------:R-:W4:Y:S04]  /*fb170*/  LDL.LU R23, [R1+0x3b0] ;  /* 0x0003b00001177983 */ /* 0x000f280000300800 */
[----:B------:R0:W-:Y:S04]  /*fb180*/  STL.64 [R1+0x3e48], R20 ;  /* 0x003e481401007387 */ /* 0x0001e80000100a00 */
[----:B0-----:R-:W3:Y:S04]  /*fb190*/  LDL.LU R20, [R1+0x3a8] ;  /* 0x0003a80001147983 */ /* 0x001ee80000300800 */
[----:B------:R-:W2:Y:S04]  /*fb1a0*/  LDL.LU R21, [R1+0x3ac] ;  /* 0x0003ac0001157983 */ /* 0x000ea80000300800 */
[----:B------:R0:W-:Y:S04]  /*fb1b0*/  STL.64 [R1+0x3e40], R18 ;  /* 0x003e401201007387 */ /* 0x0001e80000100a00 */
[----:B0-----:R-:W4:Y:S04]  /*fb1c0*/  LDL.LU R18, [R1+0x3a0] ;  /* 0x0003a00001127983 */ /* 0x001f280000300800 */
[----:B------:R-:W4:Y:S04]  /*fb1d0*/  LDL.LU R19, [R1+0x3a4] ;  /* 0x0003a40001137983 */ /* 0x000f280000300800 */
[----:B------:R0:W-:Y:S04]  /*fb1e0*/  STL.64 [R1+0x3e38], R16 ;  /* 0x003e381001007387 */ /* 0x0001e80000100a00 */
[----:B0-----:R-:W4:Y:S04]  /*fb1f0*/  LDL.LU R16, [R1+0x3b8] ;  /* 0x0003b80001107983 */ /* 0x001f280000300800 */
[----:B------:R-:W4:Y:S04]  /*fb200*/  LDL.LU R17, [R1+0x3bc] ;  /* 0x0003bc0001117983 */ /* 0x000f280000300800 */
[----:B------:R0:W-:Y:S04]  /*fb210*/  STL.64 [R1+0x3e30], R14 ;  /* 0x003e300e01007387 */ /* 0x0001e80000100a00 */
[----:B0-----:R-:W4:Y:S04]  /*fb220*/  LDL.LU R15, [R1+0x3b4] ;  /* 0x0003b400010f7983 */ /* 0x001f280000300800 */
[----:B------:R-:W-:Y:S04]  /*fb230*/  STL.64 [R1+0x3e28], R12 ;  /* 0x003e280c01007387 */ /* 0x000fe80000100a00 */
[----:B------:R-:W-:Y:S04]  /*fb240*/  STL.64 [R1+0x3e20], R10 ;  /* 0x003e200a01007387 */ /* 0x000fe80000100a00 */
[----:B------:R-:W-:Y:S04]  /*fb250*/  STL.64 [R1+0x3e18], R8 ;  /* 0x003e180801007387 */ /* 0x000fe80000100a00 */
[----:B------:R-:W-:Y:S04]  /*fb260*/  STL.64 [R1+0x3e10], R6 ;  /* 0x003e100601007387 */ /* 0x000fe80000100a00 */
[----:B------:R-:W-:Y:S04]  /*fb270*/  STL.64 [R1+0x3e08], R4 ;  /* 0x003e080401007387 */ /* 0x000fe80000100a00 */
[----:B------:R0:W-:Y:S04]  /*fb280*/  STL [R1+0x3bb0], R3 ;  /* 0x003bb00301007387 */ /* 0x0001e80000100800 */
[----:B------:R-:W4:Y:S01]  /*fb290*/  LDL.LU R24, [R1+0x350] ;  /* 0x0003500001187983 */ /* 0x000f220000300800 */
[----:B0-----:R-:W-:-:S05]  /*fb2a0*/  MOV R3, UR6 ;  /* 0x0000000600037c02 */ /* 0x001fca0008000f00 */
[----:B------:R-:W-:Y:S04]  /*fb2b0*/  STL [R1+0x8d8], R3 ;  /* 0x0008d80301007387 */ /* 0x000fe80000100800 */
[----:B------:R-:W4:Y:S04]  /*fb2c0*/  LDL.LU R25, [R1+0x354] ;  /* 0x0003540001197983 */ /* 0x000f280000300800 */
[----:B------:R-:W4:Y:S04]  /*fb2d0*/  LDL.LU R26, [R1+0x358] ;  /* 0x00035800011a7983 */ /* 0x000f280000300800 */
[----:B------:R-:W4:Y:S01]  /*fb2e0*/  LDL.LU R27, [R1+0x35c] ;  /* 0x00035c00011b7983 */ /* 0x000f220000300800 */
[----:B---3--:R-:W-:-:S02]  /*fb2f0*/  IMAD.MOV.U32 R13, RZ, RZ, R20 ;  /* 0x000000ffff0d7224 */ /* 0x008fc400078e0014 */
[----:B--2---:R-:W-:Y:S02]  /*fb300*/  IMAD.MOV.U32 R14, RZ, RZ, R21 ;  /* 0x000000ffff0e7224 */ /* 0x004fe400078e0015 */
[----:B----4-:R-:W-:Y:S02]  /*fb310*/  IMAD.MOV.U32 R4, RZ, RZ, R15 ;  /* 0x000000ffff047224 */ /* 0x010fe400078e000f */
[----:B------:R-:W-:Y:S01]  /*fb320*/  IMAD.MOV.U32 R15, RZ, RZ, R22 ;  /* 0x000000ffff0f7224 */ /* 0x000fe200078e0016 */
[----:B------:R0:W-:Y:S04]  /*fb330*/  STL.64 [R1+0x3ff0], R26 ;  /* 0x003ff01a01007387 */ /* 0x0001e80000100a00 */
[----:B------:R-:W-:Y:S04]  /*fb340*/  STL.64 [R1+0x3fe8], R24 ;  /* 0x003fe81801007387 */ /* 0x000fe80000100a00 */
[----:B------:R-:W2:Y:S04]  /*fb350*/  LDL.LU R20, [R1+0x360] ;  /* 0x0003600001147983 */ /* 0x000ea80000300800 */
[----:B------:R-:W2:Y:S01]  /*fb360*/  LDL.LU R21, [R1+0x364] ;  /* 0x0003640001157983 */ /* 0x000ea20000300800 */
[----:B0-----:R-:W-:-:S03]  /*fb370*/  IMAD.MOV.U32 R27, RZ, RZ, R23 ;  /* 0x000000ffff1b7224 */ /* 0x001fc600078e0017 */
[----:B------:R-:W3:Y:S04]  /*fb380*/  LDL.LU R22, [R1+0x368] ;  /* 0x0003680001167983 */ /* 0x000ee80000300800 */
[----:B------:R-:W3:Y:S01]  /*fb390*/  LDL.LU R23, [R1+0x36c] ;  /* 0x00036c0001177983 */ /* 0x000ee20000300800 */
[----:B------:R-:W-:Y:S02]  /*fb3a0*/  IMAD.MOV.U32 R5, RZ, RZ, R16 ;  /* 0x000000ffff057224 */ /* 0x000fe400078e0010 */
[----:B------:R-:W-:Y:S02]  /*fb3b0*/  IMAD.MOV.U32 R6, RZ, RZ, R17 ;  /* 0x000000ffff067224 */ /* 0x000fe400078e0011 */
[----:B------:R-:W-:Y:S02]  /*fb3c0*/  IMAD.MOV.U32 R7, RZ, RZ, R18 ;  /* 0x000000ffff077224 */ /* 0x000fe400078e0012 */
[----:B------:R-:W-:Y:S01]  /*fb3d0*/  IMAD.MOV.U32 R12, RZ, RZ, R19 ;  /* 0x000000ffff0c7224 */ /* 0x000fe200078e0013 */
[----:B------:R-:W-:Y:S06]  /*fb3e0*/  BAR.SYNC.DEFER_BLOCKING 0x0 ;  /* 0x0000000000007b1d */ /* 0x000fec0000010000 */
[----:B---3--:R-:W-:Y:S04]  /*fb3f0*/  STL.64 [R1+0x4000], R22 ;  /* 0x0040001601007387 */ /* 0x008fe80000100a00 */
[----:B--2---:R0:W-:Y:S04]  /*fb400*/  STL.64 [R1+0x3ff8], R20 ;  /* 0x003ff81401007387 */ /* 0x0041e80000100a00 */
[----:B------:R-:W2:Y:S04]  /*fb410*/  LDL.LU R16, [R1+0x370] ;  /* 0x0003700001107983 */ /* 0x000ea80000300800 */
[----:B------:R-:W2:Y:S04]  /*fb420*/  LDL.LU R17, [R1+0x374] ;  /* 0x0003740001117983 */ /* 0x000ea80000300800 */
[----:B------:R-:W2:Y:S04]  /*fb430*/  LDL.LU R18, [R1+0x378] ;  /* 0x0003780001127983 */ /* 0x000ea80000300800 */
[----:B------:R-:W2:Y:S04]  /*fb440*/  LDL.LU R19, [R1+0x37c] ;  /* 0x00037c0001137983 */ /* 0x000ea80000300800 */
[----:B------:R-:W3:Y:S04]  /*fb450*/  LDL.LU R8, [R1+0x390] ;  /* 0x0003900001087983 */ /* 0x000ee80000300800 */
[----:B------:R-:W3:Y:S04]  /*fb460*/  LDL.LU R9, [R1+0x394] ;  /* 0x0003940001097983 */ /* 0x000ee80000300800 */
[----:B------:R-:W3:Y:S04]  /*fb470*/  LDL.LU R10, [R1+0x398] ;  /* 0x00039800010a7983 */ /* 0x000ee80000300800 */
[----:B------:R-:W3:Y:S04]  /*fb480*/  LDL.LU R11, [R1+0x39c] ;  /* 0x00039c00010b7983 */ /* 0x000ee80000300800 */
[----:B0-----:R-:W4:Y:S04]  /*fb490*/  LDL.LU R20, [R1+0x3c0] ;  /* 0x0003c00001147983 */ /* 0x001f280000300800 */
[----:B------:R-:W4:Y:S04]  /*fb4a0*/  LDL.LU R21, [R1+0x3c4] ;  /* 0x0003c40001157983 */ /* 0x000f280000300800 */
[----:B------:R-:W4:Y:S04]  /*fb4b0*/  LDL.LU R22, [R1+0x3c8] ;  /* 0x0003c80001167983 */ /* 0x000f280000300800 */
[----:B------:R-:W4:Y:S04]  /*fb4c0*/  LDL.LU R23, [R1+0x3cc] ;  /* 0x0003cc0001177983 */ /* 0x000f280000300800 */
[----:B------:R-:W2:Y:S01]  /*fb4d0*/  LDL R3, [R1+0x16e0] ;  /* 0x0016e00001037983 */ /* 0x000ea20000100800 */
[----:B------:R-:W-:-:S02]  /*fb4e0*/  IMAD.MOV.U32 R24, RZ, RZ, R27 ;  /* 0x000000ffff187224 */ /* 0x000fc400078e001b */
[----:B------:R-:W-:Y:S02]  /*fb4f0*/  IMAD.MOV.U32 R26, RZ, RZ, R5 ;  /* 0x000000ffff1a7224 */ /* 0x000fe400078e0005 */
[----:B------:R-:W-:Y:S02]  /*fb500*/  IMAD.MOV.U32 R27, RZ, RZ, R6 ;  /* 0x000000ffff1b7224 */ /* 0x000fe400078e0006 */
[----:B------:R-:W-:Y:S02]  /*fb510*/  IMAD.MOV.U32 R5, RZ, RZ, R12 ;  /* 0x000000ffff057224 */ /* 0x000fe400078e000c */
[----:B------:R-:W-:Y:S02]  /*fb520*/  IMAD.MOV.U32 R6, RZ, RZ, R13 ;  /* 0x000000ffff067224 */ /* 0x000fe400078e000d */
[----:B------:R-:W-:Y:S02]  /*fb530*/  IMAD.MOV.U32 R12, RZ, RZ, R15 ;  /* 0x000000ffff0c7224 */ /* 0x000fe400078e000f */
[----:B------:R-:W-:-:S02]  /*fb540*/  IMAD.MOV.U32 R13, RZ, RZ, R29 ;  /* 0x000000ffff0d7224 */ /* 0x000fc400078e001d */
[----:B------:R-:W-:Y:S02]  /*fb550*/  IMAD.MOV.U32 R15, RZ, RZ, R2 ;  /* 0x000000ffff0f7224 */ /* 0x000fe400078e0002 */
[C---:B-1----:R-:W-:Y:S02]  /*fb560*/  IMAD.SHL.U32 R29, R0.reuse, 0x20, RZ ;  /* 0x00000020001d7824 */ /* 0x042fe400078e00ff */
[----:B------:R-:W-:Y:S01]  /*fb570*/  IMAD.SHL.U32 R2, R0, 0x10, RZ ;  /* 0x0000001000027824 */ /* 0x000fe200078e00ff */
[----:B------:R-:W-:Y:S01]  /*fb580*/  UMOV UR6, UR7 ;  /* 0x0000000700067c82 */ /* 0x000fe20008000000 */
[----:B------:R-:W-:Y:S02]  /*fb590*/  IMAD.MOV.U32 R25, RZ, RZ, R4 ;  /* 0x000000ffff197224 */ /* 0x000fe400078e0004 */
[----:B------:R-:W-:Y:S01]  /*fb5a0*/  IMAD.MOV.U32 R4, RZ, RZ, R7 ;  /* 0x000000ffff047224 */ /* 0x000fe200078e0007 */
[----:B------:R-:W-:Y:S01]  /*fb5b0*/  MOV R7, R14 ;  /* 0x0000000e00077202 */ /* 0x000fe20000000f00 */
[----:B------:R-:W-:Y:S01]  /*fb5c0*/  IMAD.MOV.U32 R14, RZ, RZ, R28 ;  /* 0x000000ffff0e7224 */ /* 0x000fe200078e001c */
[----:B------:R-:W-:Y:S01]  /*fb5d0*/  ULEA UR4, UR5, UR4, 0x18 ;  /* 0x0000000405047291 */ /* 0x000fe2000f8ec03f */
[----:B------:R-:W-:-:S02]  /*fb5e0*/  LOP3.LUT R29, R29, 0x400, RZ, 0xc0, !PT ;  /* 0x000004001d1d7812 */ /* 0x000fc400078ec0ff */
[----:B------:R-:W-:-:S04]  /*fb5f0*/  LOP3.LUT R2, R2, 0x1f0, RZ, 0xc0, !PT ;  /* 0x000001f002027812 */ /* 0x000fc800078ec0ff */
[----:B------:R-:W-:Y:S01]  /*fb600*/  IADD3 R2, R2, UR4, R29 ;  /* 0x0000000402027c10 */ /* 0x000fe2000fffe01d */
[----:B------:R-:W-:Y:S01]  /*fb610*/  UMOV UR5, UR9 ;  /* 0x0000000900057c82 */ /* 0x000fe20008000000 */
[C---:B--2---:R-:W-:Y:S02]  /*fb620*/  VIADD R0, R3.reuse, 0x1 ;  /* 0x0000000103007836 */ /* 0x044fe40000000000 */
[----:B------:R-:W-:-:S03]  /*fb630*/  VIADD R28, R3, 0x2 ;  /* 0x00000002031c7836 */ /* 0x000fc60000000000 */
[----:B------:R-:W-:Y:S01]  /*fb640*/  ISETP.GE.AND P2, PT, R0, UR6, PT ;  /* 0x0000000600007c0c */ /* 0x000fe2000bf46270 */
[----:B------:R-:W-:Y:S01]  /*fb650*/  VIADD R0, R3, 0x3 ;  /* 0x0000000303007836 */ /* 0x000fe20000000000 */
[----:B----4-:R-:W-:Y:S01]  /*fb660*/  STSM.16.M88.4 [R2], R20 ;  /* 0x0000001402007844 */ /* 0x010fe20000000200 */
[----:B------:R-:W-:Y:S01]  /*fb670*/  ULDC.64 UR6, c[0x0][0x228] ;  /* 0x00008a0000067ab9 */ /* 0x000fe20000000a00 */
[----:B------:R-:W0:Y:S02]  /*fb680*/  S2R R3, SR_TID.X ;  /* 0x0000000000037919 */ /* 0x000e240000002100 */
[----:B------:R-:W-:Y:S01]  /*fb690*/  STSM.16.M88.4 [R2+0x200], R24 ;  /* 0x0002001802007844 */ /* 0x000fe20000000200 */
[----:B------:R-:W-:Y:S01]  /*fb6a0*/  BAR.SYNC.DEFER_BLOCKING 0x0 ;  /* 0x0000000000007b1d */ /* 0x000fe20000010000 */
[----:B------:R-:W-:Y:S01]  /*fb6b0*/  ISETP.GE.AND P1, PT, R0, UR5, PT ;  /* 0x0000000500007c0c */ /* 0x000fe2000bf26270 */
[----:B------:R-:W-:-:S04]  /*fb6c0*/  IMAD.U32 R29, RZ, RZ, UR6 ;  /* 0x00000006ff1d7e24 */ /* 0x000fc8000f8e00ff */
[----:B------:R-:W-:Y:S01]  /*fb6d0*/  ULDC UR5, c[0x0][0x244] ;  /* 0x0000910000057ab9 */ /* 0x000fe20000000800 */
[----:B0-----:R-:W-:-:S04]  /*fb6e0*/  LOP3.LUT R3, R3, 0x3f, RZ, 0xc0, !PT ;  /* 0x0000003f03037812 */ /* 0x001fc800078ec0ff */
[----:B------:R-:W-:Y:S01]  /*fb6f0*/  LEA R0, R3, UR4, 0x4 ;  /* 0x0000000403007c11 */ /* 0x000fe2000f8e20ff */
[----:B------:R0:W-:Y:S01]  /*fb700*/  STL [R1+0x8d4], R29 ;  /* 0x0008d41d01007387 */ /* 0x0001e20000100800 */
[----:B------:R-:W-:Y:S01]  /*fb710*/  UMOV UR6, UR7 ;  /* 0x0000000700067c82 */ /* 0x000fe20008000000 */
[----:B------:R-:W-:Y:S02]  /*fb720*/  ULDC UR4, c[0x0][0x244] ;  /* 0x0000910000047ab9 */ /* 0x000fe40000000800 */
[----:B------:R-:W1:Y:S01]  /*fb730*/  LDS.128 R24, [R0] ;  /* 0x0000000000187984 */ /* 0x000e620000000c00 */
[----:B0-----:R-:W-:Y:S01]  /*fb740*/  IMAD.U32 R29, RZ, RZ, UR8 ;  /* 0x00000008ff1d7e24 */ /* 0x001fe2000f8e00ff */
[----:B------:R-:W-:Y:S01]  /*fb750*/  ISETP.GE.AND P3, PT, R28, UR6, PT ;  /* 0x000000061c007c0c */ /* 0x000fe2000bf66270 */
[----:B------:R-:W-:Y:S01]  /*fb760*/  ULDC.64 UR6, c[0x0][0x220] ;  /* 0x0000880000067ab9 */ /* 0x000fe20000000a00 */
[----:B------:R-:W-:Y:S02]  /*fb770*/  ULDC.64 UR8, c[0x0][0x220] ;  /* 0x0000880000087ab9 */ /* 0x000fe40000000a00 */
[----:B------:R-:W-:Y:S04]  /*fb780*/  STL [R1+0x8d0], R29 ;  /* 0x0008d01d01007387 */ /* 0x000fe80000100800 */
[----:B------:R-:W2:Y:S04]  /*fb790*/  LDL.LU.64 R22, [R1+0x4000] ;  /* 0x0040000001167983 */ /* 0x000ea80000300a00 */
[----:B------:R-:W2:Y:S04]  /*fb7a0*/  LDL.LU.64 R20, [R1+0x3ff8] ;  /* 0x003ff80001147983 */ /* 0x000ea80000300a00 */
[----:B-1----:R-:W-:Y:S04]  /*fb7b0*/  STL.64 [R1+0x3b0], R24 ;  /* 0x0003b01801007387 */ /* 0x002fe80000100a00 */
[----:B------:R-:W-:Y:S04]  /*fb7c0*/  STL.64 [R1+0x3b8], R26 ;  /* 0x0003b81a01007387 */ /* 0x000fe80000100a00 */
[----:B------:R-:W0:Y:S01]  /*fb7d0*/  LDS.128 R24, [R0+0x400] ;  /* 0x0004000000187984 */ /* 0x000e220000000c00 */
[----:B------:R-:W-:Y:S06]  /*fb7e0*/  BAR.SYNC.DEFER_BLOCKING 0x0 ;  /* 0x0000000000007b1d */ /* 0x000fec0000010000 */
[----:B------:R-:W-:Y:S04]  /*fb7f0*/  STSM.16.M88.4 [R2], R4 ;  /* 0x0000000402007844 */ /* 0x000fe80000000200 */
[----:B---3--:R-:W-:Y:S01]  /*fb800*/  STSM.16.M88.4 [R2+0x200], R8 ;  /* 0x0002000802007844 */ /* 0x008fe20000000200 */
[----:B------:R-:W-:Y:S06]  /*fb810*/  BAR.SYNC.DEFER_BLOCKING 0x0 ;  /* 0x0000000000007b1d */ /* 0x000fec0000010000 */
[----:B------:R-:W1:Y:S04]  /*fb820*/  LDS.128 R8, [R0] ;  /* 0x0000000000087984 */ /* 0x000e680000000c00 */
[----:B------:R-:W3:Y:S01]  /*fb830*/  LDS.128 R4, [R0+0x400] ;  /* 0x0004000000047984 */ /* 0x000ee20000000c00 */
[----:B------:R-:W-:Y:S06]  /*fb840*/  BAR.SYNC.DEFER_BLOCKING 0x0 ;  /* 0x0000000000007b1d */ /* 0x000fec0000010000 */
[----:B------:R-:W-:Y:S04]  /*fb850*/  STSM.16.M88.4 [R2], R12 ;  /* 0x0000000c02007844 */ /* 0x000fe80000000200 */
[----:B------:R-:W-:Y:S04]  /*fb860*/  STSM.16.M88.4 [R2+0x200], R16 ;  /* 0x0002001002007844 */ /* 0x000fe80000000200 */
[----:B0-----:R-:W-:Y:S04]  /*fb870*/  STL.64 [R1+0x3c0], R24 ;  /* 0x0003c01801007387 */ /* 0x001fe80000100a00 */
[----:B------:R0:W-:Y:S04]  /*fb880*/  STL.64 [R1+0x3c8], R26 ;  /* 0x0003c81a01007387 */ /* 0x0001e80000100a00 */
[----:B0-----:R-:W4:Y:S04]  /*fb890*/  LDL.LU.64 R26, [R1+0x3ff0] ;  /* 0x003ff000011a7983 */ /* 0x001f280000300a00 */
[----:B------:R-:W4:Y:S04]  /*fb8a0*/  LDL.LU.64 R24, [R1+0x3fe8] ;  /* 0x003fe80001187983 */ /* 0x000f280000300a00 */
[----:B-1----:R-:W-:Y:S04]  /*fb8b0*/  STL.64 [R1+0x390], R8 ;  /* 0x0003900801007387 */ /* 0x002fe80000100a00 */
[----:B------:R-:W-:Y:S01]  /*fb8c0*/  STL.64 [R1+0x398], R10 ;  /* 0x0003980a01007387 */ /* 0x000fe20000100a00 */
[----:B------:R-:W-:Y:S06]  /*fb8d0*/  BAR.SYNC.DEFER_BLOCKING 0x0 ;  /* 0x0000000000007b1d */ /* 0x000fec0000010000 */
[----:B---3--:R-:W-:Y:S04]  /*fb8e0*/  STL.64 [R1+0x3a0], R4 ;  /* 0x0003a00401007387 */ /* 0x008fe80000100a00 */
[----:B------:R-:W-:Y:S04]  /*fb8f0*/  STL.64 [R1+0x3a8], R6 ;  /* 0x0003a80601007387 */ /* 0x000fe80000100a00 */
[----:B------:R-:W0:Y:S04]  /*fb900*/  LDS.128 R8, [R0] ;  /* 0x0000000000087984 */ /* 0x000e280000000c00 */
[----:B------:R-:W1:Y:S01]  /*fb910*/  LDS.128 R4, [R0+0x400] ;  /* 0x0004000000047984 */ /* 0x000e620000000c00 */
[----:B------:R-:W-:Y:S06]  /*fb920*/  BAR.SYNC.DEFER_BLOCKING 0x0 ;  /* 0x0000000000007b1d */ /* 0x000fec0000010000 */
[----:B0-----:R-:W-:Y:S04]  /*fb930*/  STL.64 [R1+0x370], R8 ;  /* 0x0003700801007387 */ /* 0x001fe80000100a00 */
[----:B------:R-:W-:Y:S04]  /*fb940*/  STL.64 [R1+0x378], R10 ;  /* 0x0003780a01007387 */ /* 0x000fe80000100a00 */
[----:B-1----:R0:W-:Y:S04]  /*fb950*/  STL.64 [R1+0x380], R4 ;  /* 0x0003800401007387 */ /* 0x0021e80000100a00 */
[----:B------:R1:W-:Y:S04]  /*fb960*/  STL.64 [R1+0x388], R6 ;  /* 0x0003880601007387 */ /* 0x0003e80000100a00 */
[----:B0-----:R-:W3:Y:S04]  /*fb970*/  LDL.LU R4, [R1+0x310] ;  /* 0x0003100001047983 */ /* 0x001ee80000300800 */
[----:B------:R-:W3:Y:S04]  /*fb980*/  LDL.LU R5, [R1+0x314] ;  /* 0x0003140001057983 */ /* 0x000ee80000300800 */
[----:B-1----:R-:W2:Y:S04]  /*fb990*/  LDL.LU R6, [R1+0x318] ;  /* 0x0003180001067983 */ /* 0x002ea80000300800 */
        /* <DEDUP_REMOVED lines=13> */
[----:B------:R-:W-:Y:S04]  /*fba70*/  STSM.16.M88.4 [R2], R20 ;  /* 0x0000001402007844 */ /* 0x000fe80000000200 */
[----:B----4-:R-:W-:Y:S01]  /*fba80*/  STSM.16.M88.4 [R2+0x200], R24 ;  /* 0x0002001802007844 */ /* 0x010fe20000000200 */
[----:B------:R-:W-:Y:S06]  /*fba90*/  BAR.SYNC.DEFER_BLOCKING 0x0 ;  /* 0x0000000000007b1d */ /* 0x000fec0000010000 */
[----:B---3--:R-:W-:Y:S04]  /*fbaa0*/  STL.64 [R1+0x3fd0], R6 ;  /* 0x003fd00601007387 */ /* 0x008fe80000100a00 */
[----:B--2---:R0:W-:Y:S04]  /*fbab0*/  STL.64 [R1+0x3fc8], R4 ;  /* 0x003fc80401007387 */ /* 0x0041e80000100a00 */
[----:B0-----:R-:W2:Y:S04]  /*fbac0*/  LDL.LU R4, [R1+0x340] ;  /* 0x0003400001047983 */ /* 0x001ea80000300800 */
[----:B------:R-:W2:Y:S04]  /*fbad0*/  LDL.LU R5, [R1+0x344] ;  /* 0x0003440001057983 */ /* 0x000ea80000300800 */
[----:B------:R-:W3:Y:S04]  /*fbae0*/  LDL.LU R6, [R1+0x348] ;  /* 0x0003480001067983 */ /* 0x000ee80000300800 */
[----:B------:R-:W3:Y:S04]  /*fbaf0*/  LDL.LU R7, [R1+0x34c] ;  /* 0x00034c0001077983 */ /* 0x000ee80000300800 */
[----:B---3--:R-:W-:Y:S04]  /*fbb00*/  STL.64 [R1+0x3fe0], R6 ;  /* 0x003fe00601007387 */ /* 0x008fe80000100a00 */
[----:B--2---:R-:W-:Y:S04]  /*fbb10*/  STL.64 [R1+0x3fd8], R4 ;  /* 0x003fd80401007387 */ /* 0x004fe80000100a00 */
[----:B------:R-:W0:Y:S04]  /*fbb20*/  LDS.128 R4, [R0] ;  /* 0x0000000000047984 */ /* 0x000e280000000c00 */
        /* <DEDUP_REMOVED lines=17> */
[----:B0-----:R-:W-:Y:S04]  /*fbc40*/  STL.64 [R1+0x350], R4 ;  /* 0x0003500401007387 */ /* 0x001fe80000100a00 */
[----:B------:R-:W-:Y:S04]  /*fbc50*/  STL.64 [R1+0x358], R6 ;  /* 0x0003580601007387 */ /* 0x000fe80000100a00 */
[----:B------:R-:W0:Y:S04]  /*fbc60*/  LDS.128 R4, [R0+0x400] ;  /* 0x0004000000047984 */ /* 0x000e280000000c00 */
[----:B------:R-:W4:Y:S04]  /*fbc70*/  LDL.LU R25, [R1+0x2c4] ;  /* 0x0002c40001197983 */ /* 0x000f280000300800 */
[----:B------:R-:W4:Y:S04]  /*fbc80*/  LDL.LU R26, [R1+0x2c8] ;  /* 0x0002c800011a7983 */ /* 0x000f280000300800 */
[----:B------:R-:W4:Y:S01]  /*fbc90*/  LDL.LU R27, [R1+0x2cc] ;  /* 0x0002cc00011b7983 */ /* 0x000f220000300800 */
[----:B------:R-:W-:Y:S06]  /*fbca0*/  BAR.SYNC.DEFER_BLOCKING 0x0 ;  /* 0x0000000000007b1d */ /* 0x000fec0000010000 */
[----:B0-----:R-:W-:Y:S04]  /*fbcb0*/  STL.64 [R1+0x360], R4 ;  /* 0x0003600401007387 */ /* 0x001fe80000100a00 */
[----:B------:R0:W-:Y:S04]  /*fbcc0*/  STL.64 [R1+0x368], R6 ;  /* 0x0003680601007387 */ /* 0x0001e80000100a00 */
[----:B0-----:R-:W2:Y:S04]  /*fbcd0*/  LDL.LU.64 R6, [R1+0x3fe0] ;  /* 0x003fe00001067983 */ /* 0x001ea80000300a00 */
[----:B------:R-:W2:Y:S04]  /*fbce0*/  LDL.LU.64 R4, [R1+0x3fd8] ;  /* 0x003fd80001047983 */ /* 0x000ea80000300a00 */
[----:B--2---:R0:W-:Y:S04]  /*fbcf0*/  STSM.16.M88.4 [R2], R4 ;  /* 0x0000000402007844 */ /* 0x0041e80000000200 */
[----:B0-----:R-:W2:Y:S04]  /*fbd00*/  LDL.LU.64 R6, [R1+0x3fd0] ;  /* 0x003fd00001067983 */ /* 0x001ea80000300a00 */
[----:B------:R-:W2:Y:S04]  /*fbd10*/  LDL.LU.64 R4, [R1+0x3fc8] ;  /* 0x003fc80001047983 */ /* 0x000ea80000300a00 */
[----:B--2---:R-:W-:Y:S01]  /*fbd20*/  STSM.16.M88.4 [R2+0x200], R4 ;  /* 0x0002000402007844 */ /* 0x004fe20000000200 */
[----:B------:R-:W-:Y:S06]  /*fbd30*/  BAR.SYNC.DEFER_BLOCKING 0x0 ;  /* 0x0000000000007b1d */ /* 0x000fec0000010000 */
[----:B------:R-:W0:Y:S04]  /*fbd40*/  LDS.128 R4, [R0] ;  /* 0x0000000000047984 */ /* 0x000e280000000c00 */
[----:B0-----:R-:W-:Y:S01]  /*fbd50*/  STL.64 [R1+0x330], R4 ;  /* 0x0003300401007387 */ /* 0x001fe20000100a00 */
[----:B------:R-:W-:-:S03]  /*fbd60*/  IMAD.MOV.U32 R28, RZ, RZ, R7 ;  /* 0x000000ffff1c7224 */ /* 0x000fc600078e0007 */
[----:B------:R-:W-:Y:S04]  /*fbd70*/  STL [R1+0x338], R6 ;  /* 0x0003380601007387 */ /* 0x000fe80000100800 */
[----:B------:R-:W0:Y:S04]  /*fbd80*/  LDS.128 R4, [R0+0x400] ;  /* 0x0004000000047984 */ /* 0x000e280000000c00 */
[----:B------:R-:W-:Y:S04]  /*fbd90*/  STL [R1+0x3c88], R28 ;  /* 0x003c881c01007387 */ /* 0x000fe80000100800 */
[----:B0-----:R-:W-:Y:S04]  /*fbda0*/  STL.64 [R1+0x340], R4 ;  /* 0x0003400401007387 */ /* 0x001fe80000100a00 */
[----:B------:R0:W-:Y:S04]  /*fbdb0*/  STL.64 [R1+0x348], R6 ;  /* 0x0003480601007387 */ /* 0x0001e80000100a00 */
[----:B0-----:R-:W2:Y:S04]  /*fbdc0*/  LDL.LU.64 R6, [R1+0x3fc0] ;  /* 0x003fc00001067983 */ /* 0x001ea80000300a00 */
[----:B------:R-:W2:Y:S01]  /*fbdd0*/  LDL.LU.64 R4, [R1+0x3fb8] ;  /* 0x003fb80001047983 */ /* 0x000ea20000300a00 */
[----:B------:R-:W-:Y:S06]  /*fbde0*/  BAR.SYNC.DEFER_BLOCKING 0x0 ;  /* 0x0000000000007b1d */ /* 0x000fec0000010000 */
[----:B--2---:R0:W-:Y:S04]  /*fbdf0*/  STSM.16.M88.4 [R2], R4 ;  /* 0x0000000402007844 */ /* 0x0041e80000000200 */
[----:B0-----:R-:W2:Y:S04]  /*fbe00*/  LDL.LU.64 R6, [R1+0x3fb0] ;  /* 0x003fb00001067983 */ /* 0x001ea80000300a00 */
[----:B------:R-:W2:Y:S04]  /*fbe10*/  LDL.LU.64 R4, [R1+0x3fa8] ;  /* 0x003fa80001047983 */ /* 0x000ea80000300a00 */
[----:B--2---:R-:W-:Y:S01]  /*fbe20*/  STSM.16.M88.4 [R2+0x200], R4 ;  /* 0x0002000402007844 */ /* 0x004fe20000000200 */
[----:B------:R-:W-:Y:S06]  /*fbe30*/  BAR.SYNC.DEFER_BLOCKING 0x0 ;  /* 0x0000000000007b1d */ /* 0x000fec0000010000 */
[----:B------:R-:W0:Y:S04]  /*fbe40*/  LDS.128 R4, [R0] ;  /* 0x0000000000047984 */ /* 0x000e280000000c00 */
[----:B0-----:R-:W-:Y:S04]  /*fbe50*/  STL.64 [R1+0x310], R4 ;  /* 0x0003100401007387 */ /* 0x001fe80000100a00 */
[----:B------:R-:W-:Y:S04]  /*fbe60*/  STL.64 [R1+0x318], R6 ;  /* 0x0003180601007387 */ /* 0x000fe80000100a00 */
[----:B------:R-:W0:Y:S01]  /*fbe70*/  LDS.128 R4, [R0+0x400] ;  /* 0x0004000000047984 */ /* 0x000e220000000c00 */
[----:B------:R-:W-:Y:S06]  /*fbe80*/  BAR.SYNC.DEFER_BLOCKING 0x0 ;  /* 0x0000000000007b1d */ /* 0x000fec0000010000 */
[----:B---3--:R-:W-:Y:S04]  /*fbe90*/  STSM.16.M88.4 [R2], R8 ;  /* 0x0000000802007844 */ /* 0x008fe80000000200 */
[----:B------:R-:W-:Y:S04]  /*fbea0*/  STSM.16.M88.4 [R2+0x200], R12 ;  /* 0x0002000c02007844 */ /* 0x000fe80000000200 */
[----:B0-----:R-:W-:Y:S04]  /*fbeb0*/  STL.64 [R1+0x320], R4 ;  /* 0x0003200401007387 */ /* 0x001fe80000100a00 */
[----:B------:R-:W-:Y:S01]  /*fbec0*/  STL.64 [R1+0x328], R6 ;  /* 0x0003280601007387 */ /* 0x000fe20000100a00 */
[----:B------:R-:W-:Y:S06]  /*fbed0*/  BAR.SYNC.DEFER_BLOCKING 0x0 ;  /* 0x0000000000007b1d */ /* 0x000fec0000010000 */
[----:B------:R-:W0:Y:S04]  /*fbee0*/  LDS.128 R4, [R0] ;  /* 0x0000000000047984 */ /* 0x000e280000000c00 */
[----:B0-----:R-:W-:Y:S01]  /*fbef0*/  STL.64 [R1+0x2f0], R4 ;  /* 0x0002f00401007387 */ /* 0x001fe20000100a00 */
[----:B------:R-:W-:-:S03]  /*fbf00*/  IMAD.MOV.U32 R28, RZ, RZ, R6 ;  /* 0x000000ffff1c7224 */ /* 0x000fc600078e0006 */
[----:B------:R-:W-:Y:S04]  /*fbf10*/  STL [R1+0x2fc], R7 ;  /* 0x0002fc0701007387 */ /* 0x000fe80000100800 */
[----:B------:R-:W0:Y:S01]  /*fbf20*/  LDS.128 R4, [R0+0x400] ;  /* 0x0004000000047984 */ /* 0x000e220000000c00 */
[----:B------:R-:W-:Y:S06]  /*fbf30*/  BAR.SYNC.DEFER_BLOCKING 0x0 ;  /* 0x0000000000007b1d */ /* 0x000fec0000010000 */
[----:B----4-:R-:W-:Y:S04]  /*fbf40*/  STSM.16.M88.4 [R2], R16 ;  /* 0x0000001002007844 */ /* 0x010fe80000000200 */
[----:B------:R-:W-:Y:S01]  /*fbf50*/  STSM.16.M88.4 [R2+0x200], R20 ;  /* 0x0002001402007844 */ /* 0x000fe20000000200 */
[----:B------:R-:W-:Y:S06]  /*fbf60*/  BAR.SYNC.DEFER_BLOCKING 0x0 ;  /* 0x0000000000007b1d */ /* 0x000fec0000010000 */
[----:B------:R-:W-:Y:S04]  /*fbf70*/  STL [R1+0x3c8c], R28 ;  /* 0x003c8c1c01007387 */ /* 0x000fe80000100800 */
[----:B0-----:R-:W-:Y:S04]  /*fbf80*/  STL.64 [R1+0x300], R4 ;  /* 0x0003000401007387 */ /* 0x001fe80000100a00 */
[----:B------:R-:W-:Y:S04]  /*fbf90*/  STL.64 [R1+0x308], R6 ;  /* 0x0003080601007387 */ /* 0x000fe80000100a00 */
[----:B------:R-:W0:Y:S04]  /*fbfa0*/  LDS.128 R8, [R0] ;  /* 0x0000000000087984 */ /* 0x000e280000000c00 */
[----:B------:R-:W1:Y:S01]  /*fbfb0*/  LDS.128 R4, [R0+0x400] ;  /* 0x0004000000047984 */ /* 0x000e620000000c00 */
[----:B------:R-:W-:Y:S06]  /*fbfc0*/  BAR.SYNC.DEFER_BLOCKING 0x0 ;  /* 0x0000000000007b1d */ /* 0x000fec0000010000 */
[----:B0-----:R-:W-:Y:S04]  /*fbfd0*/  STL.64 [R1+0x2d0], R8 ;  /* 0x0002d00801007387 */ /* 0x001fe80000100a00 */
[----:B------:R-:W-:Y:S04]  /*fbfe0*/  STL.64 [R1+0x2d8], R10 ;  /* 0x0002d80a01007387 */ /* 0x000fe80000100a00 */
[----:B-1----:R-:W-:Y:S04]  /*fbff0*/  STL.64 [R1+0x2e0], R4 ;  /* 0x0002e00401007387 */ /* 0x002fe80000100a00 */
        /* <DEDUP_REMOVED lines=35> */
[----:B------:R0:W-:Y:S04]  /*fc230*/  STSM.16.M88.4 [R2], R24 ;  /* 0x0000001802007844 */ /* 0x0001e80000000200 */
        /* <DEDUP_REMOVED lines=19> */
[----:B------:R-:W4:Y:S04]  /*fc370*/  LDL.LU R27, [R1+0x21c] ;  /* 0x00021c00011b7983 */ /* 0x000f280000300800 */
[----:B--2---:R-:W-:Y:S01]  /*fc380*/  STSM.16.M88.4 [R2+0x200], R16 ;  /* 0x0002001002007844 */ /* 0x004fe20000000200 */
[----:B------:R-:W-:Y:S06]  /*fc390*/  BAR.SYNC.DEFER_BLOCKING 0x0 ;  /* 0x0000000000007b1d */ /* 0x000fec0000010000 */
[----:B------:R-:W0:Y:S04]  /*fc3a0*/  LDS.128 R16, [R0] ;  /* 0x0000000000107984 */ /* 0x000e280000000c00 */
[----:B0-----:R-:W-:Y:S04]  /*fc3b0*/  STL.64 [R1+0x2b0], R16 ;  /* 0x0002b01001007387 */ /* 0x001fe80000100a00 */
[----:B------:R-:W-:Y:S04]  /*fc3c0*/  STL.64 [R1+0x2b8], R18 ;  /* 0x0002b81201007387 */ /* 0x000fe80000100a00 */
[----:B------:R-:W0:Y:S04]  /*fc3d0*/  LDS.128 R16, [R0+0x400] ;  /* 0x0004000000107984 */ /* 0x000e280000000c00 */
        /* <DEDUP_REMOVED lines=29> */
[----:B0-----:R-:W-:Y:S04]  /*fc5b0*/  STL.64 [R1+0x280], R16 ;  /* 0x0002801001007387 */ /* 0x001fe80000100a00 */
[----:B------:R0:W-:Y:S04]  /*fc5c0*/  STL.64 [R1+0x288], R18 ;  /* 0x0002881201007387 */ /* 0x0001e80000100a00 */
[----:B0-----:R-:W2:Y:S04]  /*fc5d0*/  LDL.LU.64 R18, [R1+0x3f60] ;  /* 0x003f600001127983 */ /* 0x001ea80000300a00 */
[----:B------:R-:W2:Y:S04]  /*fc5e0*/  LDL.LU.64 R16, [R1+0x3f58] ;  /* 0x003f580001107983 */ /* 0x000ea80000300a00 */
[----:B---3--:R-:W-:Y:S04]  /*fc5f0*/  STSM.16.M88.4 [R2], R4 ;  /* 0x0000000402007844 */ /* 0x008fe80000000200 */
[----:B----4-:R-:W-:Y:S01]  /*fc600*/  STSM.16.M88.4 [R2+0x200], R8 ;  /* 0x0002000802007844 */ /* 0x010fe20000000200 */
[----:B------:R-:W-:Y:S06]  /*fc610*/  BAR.SYNC.DEFER_BLOCKING 0x0 ;  /* 0x0000000000007b1d */ /* 0x000fec0000010000 */
[----:B------:R-:W0:Y:S04]  /*fc620*/  LDS.128 R8, [R0] ;  /* 0x0000000000087984 */ /* 0x000e280000000c00 */
[----:B------:R-:W1:Y:S01]  /*fc630*/  LDS.128 R4, [R0+0x400] ;  /* 0x0004000000047984 */ /* 0x000e620000000c00 */
[----:B------:R-:W-:Y:S06]  /*fc640*/  BAR.SYNC.DEFER_BLOCKING 0x0 ;  /* 0x0000000000007b1d */ /* 0x000fec0000010000 */
[----:B------:R-:W-:Y:S04]  /*fc650*/  STSM.16.M88.4 [R2], R12 ;  /* 0x0000000c02007844 */ /* 0x000fe80000000200 */
[----:B0-----:R-:W-:Y:S04]  /*fc660*/  STL.64 [R1+0x250], R8 ;  /* 0x0002500801007387 */ /* 0x001fe80000100a00 */
[----:B------:R-:W-:Y:S04]  /*fc670*/  STL.64 [R1+0x258], R10 ;  /* 0x0002580a01007387 */ /* 0x000fe80000100a00 */
[----:B-1----:R-:W-:Y:S04]  /*fc680*/  STL.64 [R1+0x260], R4 ;  /* 0x0002600401007387 */ /* 0x002fe80000100a00 */
[----:B------:R-:W-:Y:S04]  /*fc690*/  STL.64 [R1+0x268], R6 ;  /* 0x0002680601007387 */ /* 0x000fe80000100a00 */
[----:B--2---:R-:W-:Y:S01]  /*fc6a0*/  STSM.16.M88.4 [R2+0x200], R16 ;  /* 0x0002001002007844 */ /* 0x004fe20000000200 */
[----:B------:R-:W-:Y:S06]  /*fc6b0*/  BAR.SYNC.DEFER_BLOCKING 0x0 ;  /* 0x0000000000007b1d */ /* 0x000fec0000010000 */
[----:B------:R-:W0:Y:S04]  /*fc6c0*/  LDS.128 R8, [R0] ;  /* 0x0000000000087984 */ /* 0x000e280000000c00 */
[----:B------:R-:W1:Y:S01]  /*fc6d0*/  LDS.128 R4, [R0+0x400] ;  /* 0x0004000000047984 */ /* 0x000e620000000c00 */
[----:B------:R-:W-:Y:S06]  /*fc6e0*/  BAR.SYNC.DEFER_BLOCKING 0x0 ;  /* 0x0000000000007b1d */ /* 0x000fec0000010000 */
[----:B------:R-:W-:Y:S04]  /*fc6f0*/  STSM.16.M88.4 [R2], R20 ;  /* 0x0000001402007844 */ /* 0x000fe80000000200 */
[----:B------:R-:W-:Y:S04]  /*fc700*/  STSM.16.M88.4 [R2+0x200], R24 ;  /* 0x0002001802007844 */ /* 0x000fe80000000200 */
[----:B0-----:R-:W-:Y:S04]  /*fc710*/  STL.64 [R1+0x230], R8 ;  /* 0x0002300801007387 */ /* 0x001fe80000100a00 */
[----:B------:R-:W-:Y:S01]  /*fc720*/  STL.64 [R1+0x238], R10 ;  /* 0x0002380a01007387 */ /* 0x000fe20000100a00 */
[----:B------:R-:W-:Y:S06]  /*fc730*/  BAR.SYNC.DEFER_BLOCKING 0x0 ;  /* 0x0000000000007b1d */ /* 0x000fec0000010000 */
[----:B-1----:R-:W-:Y:S04]  /*fc740*/  STL.64 [R1+0x240], R4 ;  /* 0x0002400401007387 */ /* 0x002fe80000100a00 */
[----:B------:R-:W-:Y:S04]  /*fc750*/  STL.64 [R1+0x248], R6 ;  /* 0x0002480601007387 */ /* 0x000fe80000100a00 */
[----:B------:R-:W2:Y:S04]  /*fc760*/  LDL.LU R12, [R1+0x190] ;  /* 0x00019000010c7983 */ /* 0x000ea80000300800 */
[----:B------:R-:W0:Y:S04]  /*fc770*/  LDS.128 R8, [R0] ;  /* 0x0000000000087984 */ /* 0x000e280000000c00 */
[----:B------:R-:W1:Y:S04]  /*fc780*/  LDS.128 R4, [R0+0x400] ;  /* 0x0004000000047984 */ /* 0x000e680000000c00 */
[----:B0-----:R-:W-:Y:S04]  /*fc790*/  STL.64 [R1+0x210], R8 ;  /* 0x0002100801007387 */ /* 0x001fe80000100a00 */
[----:B------:R-:W-:Y:S04]  /*fc7a0*/  STL.64 [R1+0x218], R10 ;  /* 0x0002180a01007387 */ /* 0x000fe80000100a00 */
[----:B-1----:R-:W-:Y:S04]  /*fc7b0*/  STL.64 [R1+0x220], R4 ;  /* 0x0002200401007387 */ /* 0x002fe80000100a00 */
[----:B------:R-:W-:Y:S04]  /*fc7c0*/  STL.64 [R1+0x228], R6 ;  /* 0x0002280601007387 */ /* 0x000fe80000100a00 */
[----:B------:R-:W2:Y:S04]  /*fc7d0*/  LDL.LU R13, [R1+0x194] ;  /* 0x00019400010d7983 */ /* 0x000ea80000300800 */
[----:B------:R-:W3:Y:S04]  /*fc7e0*/  LDL.LU R14, [R1+0x198] ;  /* 0x00019800010e7983 */ /* 0x000ee80000300800 */
[----:B------:R-:W3:Y:S01]  /*fc7f0*/  LDL.LU R15, [R1+0x19c] ;  /* 0x00019c00010f7983 */ /* 0x000ee20000300800 */
        /* <DEDUP_REMOVED lines=82> */
[----:B---3--:R-:W-:Y:S01]  /*fcd20*/  STSM.16.M88.4 [R2+0x200], R4 ;  /* 0x0002000402007844 */ /* 0x008fe20000000200 */
[----:B------:R-:W-:Y:S06]  /*fcd30*/  BAR.SYNC.DEFER_BLOCKING 0x0 ;  /* 0x0000000000007b1d */ /* 0x000fec0000010000 */
[----:B------:R-:W0:Y:S04]  /*fcd40*/  LDS.128 R4, [R0] ;  /* 0x0000000000047984 */ /* 0x000e280000000c00 */
[----:B0-----:R-:W-:Y:S04]  /*fcd50*/  STL.64 [R1+0x1b0], R4 ;  /* 0x0001b00401007387 */ /* 0x001fe80000100a00 */
[----:B------:R-:W-:Y:S04]  /*fcd60*/  STL.64 [R1+0x1b8], R6 ;  /* 0x0001b80601007387 */ /* 0x000fe80000100a00 */
[----:B------:R-:W0:Y:S01]  /*fcd70*/  LDS.128 R4, [R0+0x400] ;  /* 0x0004000000047984 */ /* 0x000e220000000c00 */
[----:B------:R-:W-:Y:S06]  /*fcd80*/  BAR.SYNC.DEFER_BLOCKING 0x0 ;  /* 0x0000000000007b1d */ /* 0x000fec0000010000 */
[----:B----4-:R-:W-:Y:S04]  /*fcd90*/  STSM.16.M88.4 [R2], R8 ;  /* 0x0000000802007844 */ /* 0x010fe80000000200 */
[----:B0-----:R-:W-:Y:S04]  /*fcda0*/  STL.64 [R1+0x1c0], R4 ;  /* 0x0001c00401007387 */ /* 0x001fe80000100a00 */
        /* <DEDUP_REMOVED lines=194> */
[----:B------:R-:W4:Y:S04]  /*fd9d0*/  LDL.LU R4, [R1] ;  /* 0x0000000001047983 */ /* 0x000f280000300800 */
        /* <DEDUP_REMOVED lines=43> */
[----:B------:R0:W-:Y:S04]  /*fdc90*/  STL.64 [R1+0x68], R26 ;  /* 0x0000681a01007387 */ /* 0x0001e80000100a00 */
[----:B0-----:R-:W3:Y:S04]  /*fdca0*/  LDL.LU.64 R26, [R1+0x3e60] ;  /* 0x003e6000011a7983 */ /* 0x001ee80000300a00 */
[----:B------:R-:W3:Y:S04]  /*fdcb0*/  LDL.LU.64 R24, [R1+0x3e58] ;  /* 0x003e580001187983 */ /* 0x000ee80000300a00 */
[----:B------:R-:W4:Y:S04]  /*fdcc0*/  LDL.LU.64 R22, [R1+0x3e50] ;  /* 0x003e500001167983 */ /* 0x000f280000300a00 */
[----:B------:R-:W4:Y:S04]  /*fdcd0*/  LDL.LU.64 R20, [R1+0x3e48] ;  /* 0x003e480001147983 */ /* 0x000f280000300a00 */
        /* <DEDUP_REMOVED lines=11> */
[----:B------:R0:W-:Y:S04]  /*fdd90*/  STSM.16.M88.4 [R2], R12 ;  /* 0x0000000c02007844 */ /* 0x0001e80000000200 */
[----:B------:R-:W-:Y:S01]  /*fdda0*/  STSM.16.M88.4 [R2+0x200], R8 ;  /* 0x0002000802007844 */ /* 0x000fe20000000200 */
[----:B------:R-:W-:Y:S06]  /*fddb0*/  BAR.SYNC.DEFER_BLOCKING 0x0 ;  /* 0x0000000000007b1d */ /* 0x000fec0000010000 */
[----:B0-----:R-:W2:Y:S04]  /*fddc0*/  LDL.LU.64 R14, [R1+0x3e30] ;  /* 0x003e3000010e7983 */ /* 0x001ea80000300a00 */
[----:B------:R-:W2:Y:S04]  /*fddd0*/  LDL.LU.64 R12, [R1+0x3e28] ;  /* 0x003e2800010c7983 */ /* 0x000ea80000300a00 */
[----:B------:R-:W0:Y:S04]  /*fdde0*/  LDS.128 R8, [R0] ;  /* 0x0000000000087984 */ /* 0x000e280000000c00 */
[----:B0-----:R-:W-:Y:S04]  /*fddf0*/  STL.64 [R1+0x10], R8 ;  /* 0x0000100801007387 */ /* 0x001fe80000100a00 */
        /* <DEDUP_REMOVED lines=9> */
[----:B----4-:R-:W-:Y:S04]  /*fde90*/  STSM.16.M88.4 [R2], R20 ;  /* 0x0000001402007844 */ /* 0x010fe80000000200 */
[----:B0-----:R-:W-:Y:S04]  /*fdea0*/  STL.64 [R1+0x4b0], R8 ;  /* 0x0004b00801007387 */ /* 0x001fe80000100a00 */
[----:B------:R0:W-:Y:S04]  /*fdeb0*/  STL.64 [R1+0x4b8], R10 ;  /* 0x0004b80a01007387 */ /* 0x0001e80000100a00 */
[----:B0-----:R-:W4:Y:S04]  /*fdec0*/  LDL.LU.64 R10, [R1+0x3e20] ;  /* 0x003e2000010a7983 */ /* 0x001f280000300a00 */
[----:B------:R-:W4:Y:S04]  /*fded0*/  LDL.LU.64 R8, [R1+0x3e18] ;  /* 0x003e180001087983 */ /* 0x000f280000300a00 */
[----:B-1----:R-:W-:Y:S04]  /*fdee0*/  STL.64 [R1], R24 ;  /* 0x0000001801007387 */ /* 0x002fe80000100a00 */
[----:B------:R-:W-:Y:S04]  /*fdef0*/  STL.64 [R1+0x8], R26 ;  /* 0x0000081a01007387 */ /* 0x000fe80000100a00 */
[----:B---3--:R-:W-:Y:S04]  /*fdf00*/  STL.64 [R1+0x40], R4 ;  /* 0x0000400401007387 */ /* 0x008fe80000100a00 */
[----:B------:R-:W-:Y:S04]  /*fdf10*/  STL.64 [R1+0x48], R6 ;  /* 0x0000480601007387 */ /* 0x000fe80000100a00 */
[----:B------:R-:W-:Y:S04]  /*fdf20*/  STL.64 [R1+0x3c98], R22 ;  /* 0x003c981601007387 */ /* 0x000fe80000100a00 */
[----:B--2---:R-:W-:Y:S01]  /*fdf30*/  STSM.16.M88.4 [R2+0x200], R16 ;  /* 0x0002001002007844 */ /* 0x004fe20000000200 */
[----:B------:R-:W-:Y:S06]  /*fdf40*/  BAR.SYNC.DEFER_BLOCKING 0x0 ;  /* 0x0000000000007b1d */ /* 0x000fec0000010000 */
[----:B------:R-:W0:Y:S04]  /*fdf50*/  LDS.128 R24, [R0] ;  /* 0x0000000000187984 */ /* 0x000e280000000c00 */
[----:B------:R-:W1:Y:S01]  /*fdf60*/  LDS.128 R4, [R0+0x400] ;  /* 0x0004000000047984 */ /* 0x000e620000000c00 */
[----:B------:R-:W-:Y:S06]  /*fdf70*/  BAR.SYNC.DEFER_BLOCKING 0x0 ;  /* 0x0000000000007b1d */ /* 0x000fec0000010000 */
[----:B0-----:R0:W-:Y:S04]  /*fdf80*/  STL [R1+0x3c1c], R24 ;  /* 0x003c1c1801007387 */ /* 0x0011e80000100800 */
[----:B------:R2:W-:Y:S04]  /*fdf90*/  STL [R1+0x3c18], R25 ;  /* 0x003c181901007387 */ /* 0x0005e80000100800 */
[----:B------:R3:W-:Y:S04]  /*fdfa0*/  STL [R1+0x3c14], R26 ;  /* 0x003c141a01007387 */ /* 0x0007e80000100800 */
[----:B------:R3:W-:Y:S04]  /*fdfb0*/  STL [R1+0x3c10], R27 ;  /* 0x003c101b01007387 */ /* 0x0007e80000100800 */
[----:B------:R-:W2:Y:S04]  /*fdfc0*/  LDL.LU R16, [R1+0x430] ;  /* 0x0004300001107983 */ /* 0x000ea80000300800 */
[----:B-1----:R-:W-:Y:S04]  /*fdfd0*/  STL.64 [R1+0x20], R4 ;  /* 0x0000200401007387 */ /* 0x002fe80000100a00 */
[----:B------:R-:W-:Y:S04]  /*fdfe0*/  STL.64 [R1+0x28], R6 ;  /* 0x0000280601007387 */ /* 0x000fe80000100a00 */
[----:B------:R-:W2:Y:S04]  /*fdff0*/  LDL.LU R17, [R1+0x434] ;  /* 0x0004340001117983 */ /* 0x000ea80000300800 */
[----:B------:R-:W3:Y:S04]  /*fe000*/  LDL.LU R18, [R1+0x438] ;  /* 0x0004380001127983 */ /* 0x000ee80000300800 */
[----:B------:R-:W3:Y:S04]  /*fe010*/  LDL.LU R19, [R1+0x43c] ;  /* 0x00043c0001137983 */ /* 0x000ee80000300800 */
[----:B------:R-:W-:Y:S04]  /*fe020*/  STSM.16.M88.4 [R2], R12 ;  /* 0x0000000c02007844 */ /* 0x000fe80000000200 */
[----:B---3--:R-:W-:Y:S04]  /*fe030*/  STL.64 [R1+0x3df0], R18 ;  /* 0x003df01201007387 */ /* 0x008fe80000100a00 */
[----:B--2---:R-:W-:Y:S04]  /*fe040*/  STL.64 [R1+0x3de8], R16 ;  /* 0x003de81001007387 */ /* 0x004fe80000100a00 */
[----:B0-----:R-:W2:Y:S04]  /*fe050*/  LDL.LU R24, [R1+0x420] ;  /* 0x0004200001187983 */ /* 0x001ea80000300800 */
[----:B------:R-:W2:Y:S04]  /*fe060*/  LDL.LU R25, [R1+0x424] ;  /* 0x0004240001197983 */ /* 0x000ea80000300800 */
[----:B------:R-:W3:Y:S04]  /*fe070*/  LDL.LU R26, [R1+0x428] ;  /* 0x00042800011a7983 */ /* 0x000ee80000300800 */
[----:B------:R-:W3:Y:S04]  /*fe080*/  LDL.LU R27, [R1+0x42c] ;  /* 0x00042c00011b7983 */ /* 0x000ee80000300800 */
[----:B----4-:R-:W-:Y:S01]  /*fe090*/  STSM.16.M88.4 [R2+0x200], R8 ;  /* 0x0002000802007844 */ /* 0x010fe20000000200 */
[----:B------:R-:W-:Y:S06]  /*fe0a0*/  BAR.SYNC.DEFER_BLOCKING 0x0 ;  /* 0x0000000000007b1d */ /* 0x000fec0000010000 */
[----:B------:R-:W0:Y:S04]  /*fe0b0*/  LDS.128 R4, [R0] ;  /* 0x0000000000047984 */ /* 0x000e280000000c00 */
        /* <DEDUP_REMOVED lines=31> */
[----:B--2---:R-:W-:Y:S04]  /*fe2b0*/  STSM.16.M88.4 [R2], R4 ;  /* 0x0000000402007844 */ /* 0x004fe80000000200 */
[----:B------:R0:W-:Y:S04]  /*fe2c0*/  STL [R1+0x3bb4], R4 ;  /* 0x003bb40401007387 */ /* 0x0001e80000100800 */
[----:B0-----:R-:W2:Y:S04]  /*fe2d0*/  LDL.LU R4, [R1+0x400] ;  /* 0x0004000001047983 */ /* 0x001ea80000300800 */
[----:B------:R-:W2:Y:S04]  /*fe2e0*/  LDL.LU R5, [R1+0x404] ;  /* 0x0004040001057983 */ /* 0x000ea80000300800 */
[----:B------:R-:W2:Y:S04]  /*fe2f0*/  LDL.LU R6, [R1+0x408] ;  /* 0x0004080001067983 */ /* 0x000ea80000300800 */
[----:B------:R-:W2:Y:S04]  /*fe300*/  LDL.LU R7, [R1+0x40c] ;  /* 0x00040c0001077983 */ /* 0x000ea80000300800 */
[----:B------:R-:W-:Y:S01]  /*fe310*/  STSM.16.M88.4 [R2+0x200], R24 ;  /* 0x0002001802007844 */ /* 0x000fe20000000200 */
[----:B------:R-:W-:Y:S06]  /*fe320*/  BAR.SYNC.DEFER_BLOCKING 0x0 ;  /* 0x0000000000007b1d */ /* 0x000fec0000010000 */
[----:B------:R-:W0:Y:S04]  /*fe330*/  LDS.128 R24, [R0] ;  /* 0x0000000000187984 */ /* 0x000e280000000c00 */
[----:B0-----:R-:W-:Y:S04]  /*fe340*/  STL.64 [R1+0x560], R24 ;  /* 0x0005601801007387 */ /* 0x001fe80000100a00 */
[----:B------:R-:W-:Y:S04]  /*fe350*/  STL.64 [R1+0x568], R26 ;  /* 0x0005681a01007387 */ /* 0x000fe80000100a00 */
[----:B------:R-:W0:Y:S01]  /*fe360*/  LDS.128 R24, [R0+0x400] ;  /* 0x0004000000187984 */ /* 0x000e220000000c00 */
[----:B------:R-:W-:Y:S06]  /*fe370*/  BAR.SYNC.DEFER_BLOCKING 0x0 ;  /* 0x0000000000007b1d */ /* 0x000fec0000010000 */
[----:B---3--:R-:W-:Y:S04]  /*fe380*/  STSM.16.M88.4 [R2], R16 ;  /* 0x0000001002007844 */ /* 0x008fe80000000200 */
[----:B0-----:R-:W-:Y:S04]  /*fe390*/  STL.64 [R1+0x6d0], R24 ;  /* 0x0006d01801007387 */ /* 0x001fe80000100a00 */
[----:B------:R0:W-:Y:S04]  /*fe3a0*/  STL.64 [R1+0x6d8], R26 ;  /* 0x0006d81a01007387 */ /* 0x0001e80000100a00 */
[----:B0-----:R-:W3:Y:S04]  /*fe3b0*/  LDL.LU.64 R26, [R1+0x3e00] ;  /* 0x003e0000011a7983 */ /* 0x001ee80000300a00 */
[----:B------:R-:W3:Y:S04]  /*fe3c0*/  LDL.LU.64 R24, [R1+0x3df8] ;  /* 0x003df80001187983 */ /* 0x000ee80000300a00 */
[----:B------:R-:W3:Y:S04]  /*fe3d0*/  LDL.LU.64 R18, [R1+0x3df0] ;  /* 0x003df00001127983 */ /* 0x000ee80000300a00 */
[----:B------:R-:W3:Y:S04]  /*fe3e0*/  LDL.LU.64 R16, [R1+0x3de8] ;  /* 0x003de80001107983 */ /* 0x000ee80000300a00 */
[----:B--2---:R-:W-:Y:S01]  /*fe3f0*/  STSM.16.M88.4 [R2+0x200], R4 ;  /* 0x0002000402007844 */ /* 0x004fe20000000200 */
[----:B------:R-:W-:Y:S06]  /*fe400*/  BAR.SYNC.DEFER_BLOCKING 0x0 ;  /* 0x0000000000007b1d */ /* 0x000fec0000010000 */
[----:B------:R-:W0:Y:S04]  /*fe410*/  LDS.128 R4, [R0] ;  /* 0x0000000000047984 */ /* 0x000e280000000c00 */
[----:B0-----:R-:W-:Y:S04]  /*fe420*/  STL.64 [R1+0x400], R4 ;  /* 0x0004000401007387 */ /* 0x001fe80000100a00 */
[----:B------:R-:W-:Y:S04]  /*fe430*/  STL.64 [R1+0x408], R6 ;  /* 0x0004080601007387 */ /* 0x000fe80000100a00 */
[----:B------:R-:W0:Y:S01]  /*fe440*/  LDS.128 R4, [R0+0x400] ;  /* 0x0004000000047984 */ /* 0x000e220000000c00 */
[----:B------:R-:W-:Y:S06]  /*fe450*/  BAR.SYNC.DEFER_BLOCKING 0x0 ;  /* 0x0000000000007b1d */ /* 0x000fec0000010000 */
[----:B----4-:R-:W-:Y:S04]  /*fe460*/  STSM.16.M88.4 [R2], R8 ;  /* 0x0000000802007844 */ /* 0x010fe80000000200 */
[----:B------:R-:W-:Y:S01]  /*fe470*/  STSM.16.M88.4 [R2+0x200], R12 ;  /* 0x0002000c02007844 */ /* 0x000fe20000000200 */
[----:B------:R-:W-:Y:S06]  /*fe480*/  BAR.SYNC.DEFER_BLOCKING 0x0 ;  /* 0x0000000000007b1d */ /* 0x000fec0000010000 */
[----:B0-----:R-:W-:Y:S04]  /*fe490*/  STL.64 [R1+0x410], R4 ;  /* 0x0004100401007387 */ /* 0x001fe80000100a00 */
[----:B------:R-:W-:Y:S04]  /*fe4a0*/  STL.64 [R1+0x418], R6 ;  /* 0x0004180601007387 */ /* 0x000fe80000100a00 */
[----:B------:R-:W0:Y:S04]  /*fe4b0*/  LDS.128 R8, [R0] ;  /* 0x0000000000087984 */ /* 0x000e280000000c00 */
[----:B------:R-:W1:Y:S01]  /*fe4c0*/  LDS.128 R4, [R0+0x400] ;  /* 0x0004000000047984 */ /* 0x000e620000000c00 */
[----:B------:R-:W-:Y:S06]  /*fe4d0*/  BAR.SYNC.DEFER_BLOCKING 0x0 ;  /* 0x0000000000007b1d */ /* 0x000fec0000010000 */
[----:B---3--:R-:W-:Y:S04]  /*fe4e0*/  STSM.16.M88.4 [R2], R24 ;  /* 0x0000001802007844 */ /* 0x008fe80000000200 */
        /* <DEDUP_REMOVED lines=123> */
[----:B0-----:R-:W-:Y:S04]  /*feca0*/  STL.64 [R1+0x490], R8 ;  /* 0x0004900801007387 */ /* 0x001fe80000100a00 */
[----:B------:R-:W-:Y:S04]  /*fecb0*/  STL.64 [R1+0x498], R10 ;  /* 0x0004980a01007387 */ /* 0x000fe80000100a00 */
[----:B-1----:R0:W-:Y:S04]  /*fecc0*/  STL.64 [R1+0x4e0], R4 ;  /* 0x0004e00401007387 */ /* 0x0021e80000100a00 */
[----:B------:R1:W-:Y:S04]  /*fecd0*/  STL.64 [R1+0x4e8], R6 ;  /* 0x0004e80601007387 */ /* 0x0003e80000100a00 */
[----:B0-----:R-:W2:Y:S04]  /*fece0*/  LDL.LU R4, [R1+0x540] ;  /* 0x0005400001047983 */ /* 0x001ea80000300800 */
        /* <DEDUP_REMOVED lines=16> */
[----:B------:R-:W-:Y:S01]  /*fedf0*/  STSM.16.M88.4 [R2+0x200], R20 ;  /* 0x0002001402007844 */ /* 0x000fe20000000200 */
[----:B------:R-:W-:Y:S06]  /*fee00*/  BAR.SYNC.DEFER_BLOCKING 0x0 ;  /* 0x0000000000007b1d */ /* 0x000fec0000010000 */
[----:B------:R-:W0:Y:S04]  /*fee10*/  LDS.128 R16, [R0] ;  /* 0x0000000000107984 */ /* 0x000e280000000c00 */
[----:B------:R-:W1:Y:S01]  /*fee20*/  LDS.128 R12, [R0+0x400] ;  /* 0x00040000000c7984 */ /* 0x000e620000000c00 */
[----:B------:R-:W-:Y:S06]  /*fee30*/  BAR.SYNC.DEFER_BLOCKING 0x0 ;  /* 0x0000000000007b1d */ /* 0x000fec0000010000 */
[----:B---3--:R-:W-:Y:S04]  /*fee40*/  STL.64 [R1+0x3d90], R6 ;  /* 0x003d900601007387 */ /* 0x008fe80000100a00 */
[----:B--2---:R2:W-:Y:S04]  /*fee50*/  STL.64 [R1+0x3d88], R4 ;  /* 0x003d880401007387 */ /* 0x0045e80000100a00 */
[----:B--2---:R-:W2:Y:S04]  /*fee60*/  LDL.LU R4, [R1+0x500] ;  /* 0x0005000001047983 */ /* 0x004ea80000300800 */
[----:B------:R-:W2:Y:S04]  /*fee70*/  LDL.LU R5, [R1+0x504] ;  /* 0x0005040001057983 */ /* 0x000ea80000300800 */
[----:B------:R-:W2:Y:S04]  /*fee80*/  LDL.LU R6, [R1+0x508] ;  /* 0x0005080001067983 */ /* 0x000ea80000300800 */
[----:B------:R-:W2:Y:S04]  /*fee90*/  LDL.LU R7, [R1+0x50c] ;  /* 0x00050c0001077983 */ /* 0x000ea80000300800 */
[----:B------:R-:W3:Y:S04]  /*feea0*/  LDL.LU R8, [R1+0x590] ;  /* 0x0005900001087983 */ /* 0x000ee80000300800 */
[----:B0-----:R-:W-:Y:S04]  /*feeb0*/  STL.64 [R1+0x480], R16 ;  /* 0x0004801001007387 */ /* 0x001fe80000100a00 */
[----:B------:R-:W-:Y:S04]  /*feec0*/  STL.64 [R1+0x488], R18 ;  /* 0x0004881201007387 */ /* 0x000fe80000100a00 */
[----:B-1----:R0:W-:Y:S04]  /*feed0*/  STL.64 [R1+0x4d0], R12 ;  /* 0x0004d00c01007387 */ /* 0x0021e80000100a00 */
[----:B------:R1:W-:Y:S04]  /*feee0*/  STL.64 [R1+0x4d8], R14 ;  /* 0x0004d80e01007387 */ /* 0x0003e80000100a00 */
[----:B------:R-:W3:Y:S04]  /*feef0*/  LDL.LU R9, [R1+0x594] ;  /* 0x0005940001097983 */ /* 0x000ee80000300800 */
[----:B------:R-:W3:Y:S04]  /*fef00*/  LDL.LU R10, [R1+0x598] ;  /* 0x00059800010a7983 */ /* 0x000ee80000300800 */
[----:B------:R-:W3:Y:S04]  /*fef10*/  LDL.LU R11, [R1+0x59c] ;  /* 0x00059c00010b7983 */ /* 0x000ee80000300800 */
[----:B0-----:R-:W4:Y:S04]  /*fef20*/  LDL.LU R12, [R1+0x5d0] ;  /* 0x0005d000010c7983 */ /* 0x001f280000300800 */
        /* <DEDUP_REMOVED lines=38> */
[----:B0-----:R0:W-:Y:S04]  /*ff190*/  STL [R1+0x710], R4 ;  /* 0x0007100401007387 */ /* 0x0011e80000100800 */
[----:B------:R-:W-:Y:S01]  /*ff1a0*/  STL.64 [R1+0x718], R6 ;  /* 0x0007180601007387 */ /* 0x000fe20000100a00 */
[----:B0-----:R-:W-:-:S05]  /*ff1b0*/  IMAD.MOV.U32 R4, RZ, RZ, R5 ;  /* 0x000000ffff047224 */ /* 0x001fca00078e0005 */
[----:B------:R0:W-:Y:S04]  /*ff1c0*/  STL [R1+0x3bb8], R4 ;  /* 0x003bb80401007387 */ /* 0x0001e80000100800 */
[----:B0-----:R-:W2:Y:S04]  /*ff1d0*/  LDL.LU R4, [R1+0x570] ;  /* 0x0005700001047983 */ /* 0x001ea80000300800 */
[----:B------:R-:W2:Y:S04]  /*ff1e0*/  LDL.LU R5, [R1+0x574] ;  /* 0x0005740001057983 */ /* 0x000ea80000300800 */
[----:B------:R-:W2:Y:S04]  /*ff1f0*/  LDL.LU R6, [R1+0x578] ;  /* 0x0005780001067983 */ /* 0x000ea80000300800 */
[----:B------:R-:W2:Y:S01]  /*ff200*/  LDL.LU R7, [R1+0x57c] ;  /* 0x00057c0001077983 */ /* 0x000ea20000300800 */
[----:B------:R-:W-:Y:S06]  /*ff210*/  BAR.SYNC.DEFER_BLOCKING 0x0 ;  /* 0x0000000000007b1d */ /* 0x000fec0000010000 */
[----:B--2---:R-:W-:Y:S04]  /*ff220*/  STSM.16.M88.4 [R2], R4 ;  /* 0x0000000402007844 */ /* 0x004fe80000000200 */
[----:B---3--:R-:W-:Y:S01]  /*ff230*/  STSM.16.M88.4 [R2+0x200], R8 ;  /* 0x0002000802007844 */ /* 0x008fe20000000200 */
[----:B------:R-:W-:Y:S06]  /*ff240*/  BAR.SYNC.DEFER_BLOCKING 0x0 ;  /* 0x0000000000007b1d */ /* 0x000fec0000010000 */
[----:B------:R-:W0:Y:S04]  /*ff250*/  LDS.128 R8, [R0] ;  /* 0x0000000000087984 */ /* 0x000e280000000c00 */
[----:B------:R-:W1:Y:S01]  /*ff260*/  LDS.128 R4, [R0+0x400] ;  /* 0x0004000000047984 */ /* 0x000e620000000c00 */
[----:B------:R-:W-:Y:S06]  /*ff270*/  BAR.SYNC.DEFER_BLOCKING 0x0 ;  /* 0x0000000000007b1d */ /* 0x000fec0000010000 */
[----:B----4-:R-:W-:Y:S04]  /*ff280*/  STSM.16.M88.4 [R2], R12 ;  /* 0x0000000c02007844 */ /* 0x010fe80000000200 */
[----:B------:R-:W-:Y:S04]  /*ff290*/  STSM.16.M88.4 [R2+0x200], R24 ;  /* 0x0002001802007844 */ /* 0x000fe80000000200 */
[----:B0-----:R-:W-:Y:S04]  /*ff2a0*/  STL.64 [R1+0x500], R8 ;  /* 0x0005000801007387 */ /* 0x001fe80000100a00 */
[----:B------:R-:W-:Y:S01]  /*ff2b0*/  STL.64 [R1+0x508], R10 ;  /* 0x0005080a01007387 */ /* 0x000fe20000100a00 */
[----:B------:R-:W-:Y:S06]  /*ff2c0*/  BAR.SYNC.DEFER_BLOCKING 0x0 ;  /* 0x0000000000007b1d */ /* 0x000fec0000010000 */
[----:B-1----:R-:W-:Y:S04]  /*ff2d0*/  STL.64 [R1+0x540], R4 ;  /* 0x0005400401007387 */ /* 0x002fe80000100a00 */
[----:B------:R-:W-:Y:S04]  /*ff2e0*/  STL.64 [R1+0x548], R6 ;  /* 0x0005480601007387 */ /* 0x000fe80000100a00 */
[----:B------:R-:W-:Y:S04]  /*ff2f0*/  LDS.128 R8, [R0] ;  /* 0x0000000000087984 */ /* 0x000fe80000000c00 */
[----:B------:R-:W0:Y:S01]  /*ff300*/  LDS.128 R4, [R0+0x400] ;  /* 0x0004000000047984 */ /* 0x000e220000000c00 */
[----:B------:R-:W-:Y:S06]  /*ff310*/  BAR.SYNC.DEFER_BLOCKING 0x0 ;  /* 0x0000000000007b1d */ /* 0x000fec0000010000 */
[----:B------:R-:W-:Y:S04]  /*ff320*/  STSM.16.M88.4 [R2], R16 ;  /* 0x0000001002007844 */ /* 0x000fe80000000200 */
[----:B------:R-:W-:Y:S04]  /*ff330*/  STSM.16.M88.4 [R2+0x200], R20 ;  /* 0x0002001402007844 */ /* 0x000fe80000000200 */
[----:B0-----:R-:W-:Y:S04]  /*ff340*/  STL [R1+0x594], R5 ;  /* 0x0005940501007387 */ /* 0x001fe80000100800 */
[----:B------:R-:W-:Y:S04]  /*ff350*/  STL.64 [R1+0x520], R8 ;  /* 0x0005200801007387 */ /* 0x000fe80000100a00 */
[----:B------:R-:W-:Y:S01]  /*ff360*/  STL.64 [R1+0x528], R10 ;  /* 0x0005280a01007387 */ /* 0x000fe20000100a00 */
[----:B------:R-:W-:Y:S06]  /*ff370*/  BAR.SYNC.DEFER_BLOCKING 0x0 ;  /* 0x0000000000007b1d */ /* 0x000fec0000010000 */
[----:B------:R-:W-:Y:S04]  /*ff380*/  STL.64 [R1+0x598], R6 ;  /* 0x0005980601007387 */ /* 0x000fe80000100a00 */
[----:B------:R-:W-:Y:S04]  /*ff390*/  STL [R1+0x3bbc], R4 ;  /* 0x003bbc0401007387 */ /* 0x000fe80000100800 */
[----:B------:R-:W0:Y:S04]  /*ff3a0*/  LDS.128 R4, [R0] ;  /* 0x0000000000047984 */ /* 0x000e280000000c00 */
[----:B------:R-:W1:Y:S01]  /*ff3b0*/  LDS.128 R8, [R0+0x400] ;  /* 0x0004000000087984 */ /* 0x000e620000000c00 */
[----:B0-----:R-:W-:-:S03]  /*ff3c0*/  IMAD.MOV.U32 R29, RZ, RZ, R5 ;  /* 0x000000ffff1d7224 */ /* 0x001fc600078e0005 */
[----:B------:R0:W-:Y:S04]  /*ff3d0*/  STL [R1+0x530], R4 ;  /* 0x0005300401007387 */ /* 0x0001e80000100800 */
[----:B------:R-:W-:Y:S01]  /*ff3e0*/  STL [R1+0x538], R6 ;  /* 0x0005380601007387 */ /* 0x000fe20000100800 */
[----:B0-----:R-:W-:-:S03]  /*ff3f0*/  IMAD.MOV.U32 R4, RZ, RZ, R7 ;  /* 0x000000ffff047224 */ /* 0x001fc600078e0007 */
[----:B------:R-:W-:Y:S04]  /*ff400*/  STL [R1+0x3c90], R29 ;  /* 0x003c901d01007387 */ /* 0x000fe80000100800 */
[----:B------:R0:W-:Y:S04]  /*ff410*/  STL [R1+0x3bc4], R4 ;  /* 0x003bc40401007387 */ /* 0x0001e80000100800 */
[----:B-1----:R-:W-:Y:S04]  /*ff420*/  STL [R1+0x570], R8 ;  /* 0x0005700801007387 */ /* 0x002fe80000100800 */
[----:B------:R-:W-:Y:S04]  /*ff430*/  STL.64 [R1+0x578], R10 ;  /* 0x0005780a01007387 */ /* 0x000fe80000100a00 */
[----:B------:R-:W2:Y:S04]  /*ff440*/  LDL.LU R12, [R1+0x620] ;  /* 0x00062000010c7983 */ /* 0x000ea80000300800 */
[----:B------:R-:W2:Y:S04]  /*ff450*/  LDL.LU R13, [R1+0x624] ;  /* 0x00062400010d7983 */ /* 0x000ea80000300800 */
[----:B------:R-:W3:Y:S04]  /*ff460*/  LDL.LU R14, [R1+0x628] ;  /* 0x00062800010e7983 */ /* 0x000ee80000300800 */
[----:B------:R-:W3:Y:S01]  /*ff470*/  LDL.LU R15, [R1+0x62c] ;  /* 0x00062c00010f7983 */ /* 0x000ee20000300800 */
[----:B------:R-:W-:Y:S06]  /*ff480*/  BAR.SYNC.DEFER_BLOCKING 0x0 ;  /* 0x0000000000007b1d */ /* 0x000fec0000010000 */
[----:B---3--:R-:W-:Y:S04]  /*ff490*/  STL.64 [R1+0x3d20], R14 ;  /* 0x003d200e01007387 */ /* 0x008fe80000100a00 */
        /* <DEDUP_REMOVED lines=79> */
[----:B---3--:R0:W-:Y:S04]  /*ff990*/  STSM.16.M88.4 [R2], R12 ;  /* 0x0000000c02007844 */ /* 0x0081e80000000200 */
[----:B0-----:R-:W3:Y:S04]  /*ff9a0*/  LDL.LU.64 R14, [R1+0x3d20] ;  /* 0x003d2000010e7983 */ /* 0x001ee80000300a00 */
        /* <DEDUP_REMOVED lines=9> */
[----:B---3--:R-:W-:Y:S01]  /*ffa40*/  STSM.16.M88.4 [R2+0x200], R12 ;  /* 0x0002000c02007844 */ /* 0x008fe20000000200 */
[----:B------:R-:W-:Y:S06]  /*ffa50*/  BAR.SYNC.DEFER_BLOCKING 0x0 ;  /* 0x0000000000007b1d */ /* 0x000fec0000010000 */
[----:B0-----:R-:W-:Y:S04]  /*ffa60*/  STL.64 [R1+0x610], R4 ;  /* 0x0006100401007387 */ /* 0x001fe80000100a00 */
[----:B------:R-:W-:Y:S04]  /*ffa70*/  STL.64 [R1+0x618], R6 ;  /* 0x0006180601007387 */ /* 0x000fe80000100a00 */
        /* <DEDUP_REMOVED lines=128> */
[----:B------:R-:W-:Y:S01]  /*100280*/  STSM.16.M88.4 [R2+0x200], R20 ;  /* 0x0002001402007844 */ /* 0x000fe20000000200 */
[----:B------:R-:W-:Y:S06]  /*100290*/  BAR.SYNC.DEFER_BLOCKING 0x0 ;  /* 0x0000000000007b1d */ /* 0x000fec0000010000 */
[----:B0-----:R0:W-:Y:S04]  /*1002a0*/  STL.64 [R1+0x6a0], R8 ;  /* 0x0006a00801007387 */ /* 0x0011e80000100a00 */
[----:B------:R2:W-:Y:S04]  /*1002b0*/  STL.64 [R1+0x6a8], R10 ;  /* 0x0006a80a01007387 */ /* 0x0005e80000100a00 */
[----:B-1----:R-:W-:Y:S04]  /*1002c0*/  STL.64 [R1+0x730], R4 ;  /* 0x0007300401007387 */ /* 0x002fe80000100a00 */
[----:B------:R-:W-:Y:S04]  /*1002d0*/  STL.64 [R1+0x738], R6 ;  /* 0x0007380601007387 */ /* 0x000fe80000100a00 */
[----:B------:R-:W1:Y:S04]  /*1002e0*/  LDS.128 R20, [R0] ;  /* 0x0000000000147984 */ /* 0x000e680000000c00 */
[----:B------:R-:W3:Y:S04]  /*1002f0*/  LDS.128 R4, [R0+0x400] ;  /* 0x0004000000047984 */ /* 0x000ee80000000c00 */
[----:B0-----:R-:W4:Y:S04]  /*100300*/  LDL.LU R8, [R1+0x810] ;  /* 0x0008100001087983 */ /* 0x001f280000300800 */
[----:B------:R-:W4:Y:S04]  /*100310*/  LDL.LU R9, [R1+0x814] ;  /* 0x0008140001097983 */ /* 0x000f280000300800 */
[----:B--2---:R-:W4:Y:S04]  /*100320*/  LDL.LU R10, [R1+0x818] ;  /* 0x00081800010a7983 */ /* 0x004f280000300800 */
        /* <DEDUP_REMOVED lines=9> */
[----:B------:R-:W4:Y:S04]  /*1003c0*/  LDL.LU R12, [R1+0x880] ;  /* 0x00088000010c7983 */ /* 0x000f280000300800 */
[----:B-1----:R-:W-:Y:S04]  /*1003d0*/  STL.64 [R1+0x720], R20 ;  /* 0x0007201401007387 */ /* 0x002fe80000100a00 */
[----:B------:R-:W-:Y:S04]  /*1003e0*/  STL.64 [R1+0x728], R22 ;  /* 0x0007281601007387 */ /* 0x000fe80000100a00 */
[----:B---3--:R-:W-:Y:S04]  /*1003f0*/  STL.64 [R1+0x760], R4 ;  /* 0x0007600401007387 */ /* 0x008fe80000100a00 */
[----:B------:R-:W-:Y:S04]  /*100400*/  STL.64 [R1+0x768], R6 ;  /* 0x0007680601007387 */ /* 0x000fe80000100a00 */
[----:B------:R-:W4:Y:S04]  /*100410*/  LDL.LU R13, [R1+0x884] ;  /* 0x00088400010d7983 */ /* 0x000f280000300800 */
[----:B------:R-:W3:Y:S04]  /*100420*/  LDL.LU R14, [R1+0x888] ;  /* 0x00088800010e7983 */ /* 0x000ee80000300800 */
[----:B------:R-:W3:Y:S01]  /*100430*/  LDL.LU R15, [R1+0x88c] ;  /* 0x00088c00010f7983 */ /* 0x000ee20000300800 */
[----:B------:R-:W-:Y:S06]  /*100440*/  BAR.SYNC.DEFER_BLOCKING 0x0 ;  /* 0x0000000000007b1d */ /* 0x000fec0000010000 */
        /* <DEDUP_REMOVED lines=20> */
[----:B---3--:R-:W-:Y:S04]  /*100590*/  STSM.16.M88.4 [R2], R12 ;  /* 0x0000000c02007844 */ /* 0x008fe80000000200 */
[----:B------:R-:W-:Y:S01]  /*1005a0*/  STSM.16.M88.4 [R2+0x200], R8 ;  /* 0x0002000802007844 */ /* 0x000fe20000000200 */
[----:B------:R-:W-:Y:S06]  /*1005b0*/  BAR.SYNC.DEFER_BLOCKING 0x0 ;  /* 0x0000000000007b1d */ /* 0x000fec0000010000 */
[----:B------:R-:W0:Y:S04]  /*1005c0*/  LDS.128 R12, [R0] ;  /* 0x00000000000c7984 */ /* 0x000e280000000c00 */
[----:B------:R-:W1:Y:S01]  /*1005d0*/  LDS.128 R8, [R0+0x400] ;  /* 0x0004000000087984 */ /* 0x000e620000000c00 */
[----:B------:R-:W-:Y:S06]  /*1005e0*/  BAR.SYNC.DEFER_BLOCKING 0x0 ;  /* 0x0000000000007b1d */ /* 0x000fec0000010000 */
[----:B--2---:R2:W-:Y:S04]  /*1005f0*/  STSM.16.M88.4 [R2], R24 ;  /* 0x0000001802007844 */ /* 0x0045e80000000200 */
[----:B------:R-:W-:Y:S04]  /*100600*/  STSM.16.M88.4 [R2+0x200], R16 ;  /* 0x0002001002007844 */ /* 0x000fe80000000200 */
[----:B0-----:R-:W-:Y:S04]  /*100610*/  STL.64 [R1+0x6c0], R12 ;  /* 0x0006c00c01007387 */ /* 0x001fe80000100a00 */
[----:B------:R-:W-:Y:S01]  /*100620*/  STL.64 [R1+0x6c8], R14 ;  /* 0x0006c80e01007387 */ /* 0x000fe20000100a00 */
[----:B------:R-:W-:Y:S06]  /*100630*/  BAR.SYNC.DEFER_BLOCKING 0x0 ;  /* 0x0000000000007b1d */ /* 0x000fec0000010000 */
[----:B------:R-:W0:Y:S04]  /*100640*/  LDS.128 R12, [R0] ;  /* 0x00000000000c7984 */ /* 0x000e280000000c00 */
[----:B-1----:R1:W-:Y:S04]  /*100650*/  STL.64 [R1+0x750], R8 ;  /* 0x0007500801007387 */ /* 0x0023e80000100a00 */
[----:B------:R-:W-:Y:S04]  /*100660*/  STL.64 [R1+0x758], R10 ;  /* 0x0007580a01007387 */ /* 0x000fe80000100a00 */
[----:B--2---:R-:W2:Y:S04]  /*100670*/  LDL.LU R24, [R1+0x8b0] ;  /* 0x0008b00001187983 */ /* 0x004ea80000300800 */
[----:B------:R-:W2:Y:S01]  /*100680*/  LDL.LU R25, [R1+0x8b4] ;  /* 0x0008b40001197983 */ /* 0x000ea20000300800 */
[----:B-1----:R-:W1:Y:S03]  /*100690*/  LDC R9, c[0x0][0x244] ;  /* 0x00009100ff097b82 */ /* 0x002e660000000800 */
[----:B------:R-:W2:Y:S04]  /*1006a0*/  LDL.LU R26, [R1+0x8b8] ;  /* 0x0008b800011a7983 */ /* 0x000ea80000300800 */
[----:B------:R-:W2:Y:S01]  /*1006b0*/  LDL.LU R27, [R1+0x8bc] ;  /* 0x0008bc00011b7983 */ /* 0x000ea20000300800 */
[----:B------:R-:W3:Y:S03]  /*1006c0*/  LDC R8, c[0x0][0x244] ;  /* 0x00009100ff087b82 */ /* 0x000ee60000000800 */
[----:B------:R-:W3:Y:S04]  /*1006d0*/  LDL.LU R16, [R1+0x8c0] ;  /* 0x0008c00001107983 */ /* 0x000ee80000300800 */
[----:B------:R-:W3:Y:S04]  /*1006e0*/  LDL.LU R17, [R1+0x8c4] ;  /* 0x0008c40001117983 */ /* 0x000ee80000300800 */
[----:B------:R-:W3:Y:S04]  /*1006f0*/  LDL.LU R18, [R1+0x8c8] ;  /* 0x0008c80001127983 */ /* 0x000ee80000300800 */
[----:B------:R-:W3:Y:S04]  /*100700*/  LDL.LU R19, [R1+0x8cc] ;  /* 0x0008cc0001137983 */ /* 0x000ee80000300800 */
[----:B------:R-:W2:Y:S04]  /*100710*/  LDL R29, [R1+0x1b0c] ;  /* 0x001b0c00011d7983 */ /* 0x000ea80000100800 */
[----:B------:R-:W3:Y:S04]  /*100720*/  LDL R3, [R1+0x1b08] ;  /* 0x001b080001037983 */ /* 0x000ee80000100800 */
[----:B0-----:R-:W-:Y:S04]  /*100730*/  STL.64 [R1+0x780], R12 ;  /* 0x0007800c01007387 */ /* 0x001fe80000100a00 */
[----:B------:R-:W-:Y:S04]  /*100740*/  STL.64 [R1+0x788], R14 ;  /* 0x0007880e01007387 */ /* 0x000fe80000100a00 */
[----:B------:R-:W0:Y:S04]  /*100750*/  LDS.128 R12, [R0+0x400] ;  /* 0x00040000000c7984 */ /* 0x000e280000000c00 */
[----:B0-----:R-:W-:Y:S04]  /*100760*/  STL.64 [R1+0x7c0], R12 ;  /* 0x0007c00c01007387 */ /* 0x001fe80000100a00 */
[----:B------:R0:W-:Y:S04]  /*100770*/  STL.64 [R1+0x7c8], R14 ;  /* 0x0007c80e01007387 */ /* 0x0001e80000100a00 */
[----:B0-----:R-:W4:Y:S04]  /*100780*/  LDL.LU.64 R14, [R1+0x3cc0] ;  /* 0x003cc000010e7983 */ /* 0x001f280000300a00 */
[----:B------:R-:W4:Y:S01]  /*100790*/  LDL.LU.64 R12, [R1+0x3cb8] ;  /* 0x003cb800010c7983 */ /* 0x000f220000300a00 */
[----:B------:R-:W-:Y:S06]  /*1007a0*/  BAR.SYNC.DEFER_BLOCKING 0x0 ;  /* 0x0000000000007b1d */ /* 0x000fec0000010000 */
[----:B----4-:R0:W-:Y:S04]  /*1007b0*/  STSM.16.M88.4 [R2], R12 ;  /* 0x0000000c02007844 */ /* 0x0101e80000000200 */
[----:B0-----:R-:W4:Y:S04]  /*1007c0*/  LDL.LU.64 R14, [R1+0x3cb0] ;  /* 0x003cb000010e7983 */ /* 0x001f280000300a00 */
[----:B------:R-:W4:Y:S04]  /*1007d0*/  LDL.LU.64 R12, [R1+0x3ca8] ;  /* 0x003ca800010c7983 */ /* 0x000f280000300a00 */
[----:B----4-:R-:W-:Y:S01]  /*1007e0*/  STSM.16.M88.4 [R2+0x200], R12 ;  /* 0x0002000c02007844 */ /* 0x010fe20000000200 */
[----:B------:R-:W-:Y:S06]  /*1007f0*/  BAR.SYNC.DEFER_BLOCKING 0x0 ;  /* 0x0000000000007b1d */ /* 0x000fec0000010000 */
[----:B------:R-:W0:Y:S04]  /*100800*/  LDS.128 R12, [R0] ;  /* 0x00000000000c7984 */ /* 0x000e280000000c00 */
[----:B0-----:R-:W-:Y:S04]  /*100810*/  STL.64 [R1+0x770], R12 ;  /* 0x0007700c01007387 */ /* 0x001fe80000100a00 */
[----:B------:R-:W-:Y:S04]  /*100820*/  STL.64 [R1+0x778], R14 ;  /* 0x0007780e01007387 */ /* 0x000fe80000100a00 */
[----:B------:R-:W0:Y:S01]  /*100830*/  LDS.128 R12, [R0+0x400] ;  /* 0x00040000000c7984 */ /* 0x000e220000000c00 */
[----:B------:R-:W-:Y:S06]  /*100840*/  BAR.SYNC.DEFER_BLOCKING 0x0 ;  /* 0x0000000000007b1d */ /* 0x000fec0000010000 */
[----:B------:R-:W-:Y:S04]  /*100850*/  STSM.16.M88.4 [R2], R4 ;  /* 0x0000000402007844 */ /* 0x000fe80000000200 */
[----:B------:R-:W-:Y:S01]  /*100860*/  STSM.16.M88.4 [R2+0x200], R20 ;  /* 0x0002001402007844 */ /* 0x000fe20000000200 */
[----:B------:R-:W-:Y:S06]  /*100870*/  BAR.SYNC.DEFER_BLOCKING 0x0 ;  /* 0x0000000000007b1d */ /* 0x000fec0000010000 */
[----:B------:R-:W4:Y:S04]  /*100880*/  LDS.128 R20, [R0] ;  /* 0x0000000000147984 */ /* 0x000f280000000c00 */
[----:B0-----:R-:W-:Y:S04]  /*100890*/  STL.64 [R1+0x7b0], R12 ;  /* 0x0007b00c01007387 */ /* 0x001fe80000100a00 */
[----:B------:R0:W-:Y:S04]  /*1008a0*/  STL.64 [R1+0x7b8], R14 ;  /* 0x0007b80e01007387 */ /* 0x0001e80000100a00 */
[----:B0-----:R-:W2:Y:S04]  /*1008b0*/  LDL.LU R15, [R1+0x3ca0] ;  /* 0x003ca000010f7983 */ /* 0x001ea80000300800 */
[----:B----4-:R-:W-:Y:S04]  /*1008c0*/  STL.64 [R1+0x790], R20 ;  /* 0x0007901401007387 */ /* 0x010fe80000100a00 */
[----:B------:R-:W-:Y:S04]  /*1008d0*/  STL.64 [R1+0x798], R22 ;  /* 0x0007981601007387 */ /* 0x000fe80000100a00 */
[----:B------:R-:W0:Y:S01]  /*1008e0*/  LDS.128 R20, [R0+0x400] ;  /* 0x0004000000147984 */ /* 0x000e220000000c00 */
[----:B------:R-:W-:Y:S01]  /*1008f0*/  BAR.SYNC.DEFER_BLOCKING 0x0 ;  /* 0x0000000000007b1d */ /* 0x000fe20000010000 */
[----:B---3--:R-:W-:-:S02]  /*100900*/  IMAD R5, R3, UR4, RZ ;  /* 0x0000000403057c24 */ /* 0x008fc4000f8e02ff */
[----:B--2---:R-:W-:-:S03]  /*100910*/  IMAD R7, R29, UR5, RZ ;  /* 0x000000051d077c24 */ /* 0x004fc6000f8e02ff */
[----:B------:R-:W-:Y:S02]  /*100920*/  ULDC.64 UR4, c[0x0][0x220] ;  /* 0x0000880000047ab9 */ /* 0x000fe40000000a00 */
[----:B------:R-:W-:-:S04]  /*100930*/  LEA R12, P0, R5, UR4, 0x1 ;  /* 0x00000004050c7c11 */ /* 0x000fc8000f8008ff */
[----:B------:R-:W-:Y:S01]  /*100940*/  LEA.HI.X.SX32 R13, R5, UR5, 0x1, P0 ;  /* 0x00000005050d7c11 */ /* 0x000fe200080f0eff */
[----:B------:R-:W-:Y:S01]  /*100950*/  ULDC.64 UR4, c[0x0][0x228] ;  /* 0x00008a0000047ab9 */ /* 0x000fe20000000a00 */
[----:B------:R2:W-:Y:S04]  /*100960*/  STSM.16.M88.4 [R2], R24 ;  /* 0x0000001802007844 */ /* 0x0005e80000000200 */
[----:B0-----:R-:W-:Y:S04]  /*100970*/  STL.64 [R1+0x7a0], R20 ;  /* 0x0007a01401007387 */ /* 0x001fe80000100a00 */
[----:B------:R0:W-:Y:S01]  /*100980*/  STL.64 [R1+0x7a8], R22 ;  /* 0x0007a81601007387 */ /* 0x0001e20000100a00 */
[----:B--2---:R-:W-:-:S03]  /*100990*/  MOV R26, UR5 ;  /* 0x00000005001a7c02 */ /* 0x004fc60008000f00 */
[----:B0-----:R-:W2:Y:S04]  /*1009a0*/  LDL.LU.64 R22, [R1+0x3c98] ;  /* 0x003c980001167983 */ /* 0x001ea80000300a00 */
[----:B------:R-:W3:Y:S04]  /*1009b0*/  LDL.LU R21, [R1+0x3b0] ;  /* 0x0003b00001157983 */ /* 0x000ee80000300800 */
[----:B------:R0:W-:Y:S04]  /*1009c0*/  STL [R1+0x3b2c], R0 ;  /* 0x003b2c0001007387 */ /* 0x0001e80000100800 */
[----:B------:R-:W4:Y:S04]  /*1009d0*/  LDL R28, [R1+0x1b14] ;  /* 0x001b1400011c7983 */ /* 0x000f280000100800 */
[----:B0-----:R-:W2:Y:S04]  /*1009e0*/  LDL R0, [R1+0x1b10] ;  /* 0x001b100001007983 */ /* 0x001ea80000100800 */
[----:B------:R0:W-:Y:S04]  /*1009f0*/  STL [R1+0x3c20], R26 ;  /* 0x003c201a01007387 */ /* 0x0001e80000100800 */
[----:B0-----:R-:W4:Y:S01]  /*100a00*/  LDL R26, [R1+0x16e0] ;  /* 0x0016e000011a7983 */ /* 0x001f220000100800 */
[----:B------:R-:W-:Y:S01]  /*100a10*/  LEA R6, P4, R7, UR6, 0x1 ;  /* 0x0000000607067c11 */ /* 0x000fe2000f8808ff */
[----:B------:R-:W-:-:S02]  /*100a20*/  ULDC UR6, c[0x0][0x248] ;  /* 0x0000920000067ab9 */ /* 0x000fc40000000800 */
[----:B------:R1:W-:Y:S01]  /*100a30*/  STSM.16.M88.4 [R2+0x200], R16 ;  /* 0x0002001002007844 */ /* 0x0003e20000000200 */
[----:B------:R-:W-:Y:S01]  /*100a40*/  LEA.HI.X.SX32 R7, R7, UR7, 0x1, P4 ;  /* 0x0000000707077c11 */ /* 0x000fe2000a0f0eff */
[----:B------:R-:W-:Y:S01]  /*100a50*/  ULDC UR7, c[0x0][0x228] ;  /* 0x00008a0000077ab9 */ /* 0x000fe20000000800 */
[----:B------:R-:W-:Y:S01]  /*100a60*/  ISETP.GE.AND P4, PT, R29, UR4, PT ;  /* 0x000000041d007c0c */ /* 0x000fe2000bf86270 */
[----:B------:R-:W-:Y:S01]  /*100a70*/  UMOV UR5, UR15 ;  /* 0x0000000f00057c82 */ /* 0x000fe20008000000 */
[----:B------:R-:W-:Y:S01]  /*100a80*/  ISETP.GE.AND P0, PT, R3, UR7, PT ;  /* 0x0000000703007c0c */ /* 0x000fe2000bf06270 */
[----:B------:R-:W-:Y:S01]  /*100a90*/  IMAD.U32 R27, RZ, RZ, UR14 ;  /* 0x0000000eff1b7e24 */ /* 0x000fe2000f8e00ff */
[----:B------:R-:W2:Y:S01]  /*100aa0*/  LDL.LU R4, [R1+0x350] ;  /* 0x0003500001047983 */ /* 0x000ea20000300800 */
[----:B------:R-:W-:Y:S01]  /*100ab0*/  ULDC UR4, c[0x0][0x228] ;  /* 0x00008a0000047ab9 */ /* 0x000fe20000000800 */
[----:B------:R-:W-:Y:S01]  /*100ac0*/  ULDC UR7, c[0x0][0x228] ;  /* 0x00008a0000077ab9 */ /* 0x000fe20000000800 */
[----:B------:R-:W-:Y:S01]  /*100ad0*/  ULDC.64 UR14, c[0x0][0x228] ;  /* 0x00008a00000e7ab9 */ /* 0x000fe20000000a00 */
[----:B------:R-:W2:Y:S01]  /*100ae0*/  LDL.LU R25, [R1+0x3b4] ;  /* 0x0003b40001197983 */ /* 0x000ea20000300800 */
[----:B-1----:R-:W-:-:S04]  /*100af0*/  IMAD R2, R9, 0x80, R5 ;  /* 0x0000008009027824 */ /* 0x002fc800078e0205 */
[----:B------:R-:W-:Y:S01]  /*100b00*/  IMAD R5, R8, 0x40, R2 ;  /* 0x0000004008057824 */ /* 0x000fe200078e0202 */
[----:B------:R0:W-:Y:S04]  /*100b10*/  STL [R1+0x3c24], R27 ;  /* 0x003c241b01007387 */ /* 0x0001e80000100800 */
[----:B0-----:R-:W2:Y:S01]  /*100b20*/  LDL.LU R27, [R1+0x370] ;  /* 0x00037000011b7983 */ /* 0x001ea20000300800 */
[----:B------:R-:W-:Y:S01]  /*100b30*/  BAR.SYNC.DEFER_BLOCKING 0x0 ;  /* 0x0000000000007b1d */ /* 0x000fe20000010000 */
[----:B---3--:R-:W-:Y:S02]  /*100b40*/  PRMT R15, R21, 0x7632, R15 ;  /* 0x00007632150f7816 */ /* 0x008fe4000000000f */
[C---:B----4-:R-:W-:Y:S01]  /*100b50*/  ISETP.LT.AND P0, PT, R26.reuse, UR10, !P0 ;  /* 0x0000000a1a007c0c */ /* 0x050fe2000c701270 */
[C---:B------:R-:W-:Y:S01]  /*100b60*/  IMAD R18, R26.reuse, UR6, RZ ;  /* 0x000000061a127c24 */ /* 0x040fe2000f8e02ff */
[----:B------:R-:W-:Y:S01]  /*100b70*/  ISETP.LT.AND P4, PT, R26, UR13, !P4 ;  /* 0x0000000d1a007c0c */ /* 0x000fe2000e781270 */
[----:B------:R-:W-:Y:S01]  /*100b80*/  ULDC.64 UR10, c[0x0][0x220] ;  /* 0x00008800000a7ab9 */ /* 0x000fe20000000a00 */
[----:B------:R-:W-:Y:S01]  /*100b90*/  LEA R14, P5, R2, UR8, 0x1 ;  /* 0x00000008020e7c11 */ /* 0x000fe2000f8a08ff */
[C---:B------:R-:W-:Y:S01]  /*100ba0*/  IMAD.WIDE R8, R18.reuse, 0x2, R12 ;  /* 0x0000000212087825 */ /* 0x040fe200078e020c */
[C---:B------:R-:W-:Y:S01]  /*100bb0*/  LEA R16, P6, R5.reuse, UR10, 0x1 ;  /* 0x0000000a05107c11 */ /* 0x040fe2000f8c08ff */
[----:B------:R-:W-:Y:S01]  /*100bc0*/  ULDC UR8, c[0x0][0x228] ;  /* 0x00008a0000087ab9 */ /* 0x000fe20000000800 */
[----:B------:R-:W-:Y:S01]  /*100bd0*/  ULDC UR6, c[0x0][0x248] ;  /* 0x0000920000067ab9 */ /* 0x000fe20000000800 */
[----:B------:R-:W-:Y:S01]  /*100be0*/  IMAD.WIDE R10, R18, 0x2, R6 ;  /* 0x00000002120a7825 */ /* 0x000fe200078e0206 */
[----:B------:R-:W-:Y:S01]  /*100bf0*/  LEA.HI.X.SX32 R17, R5, UR11, 0x1, P6 ;  /* 0x0000000b05117c11 */ /* 0x000fe2000b0f0eff */
[----:B------:R-:W-:Y:S01]  /*100c00*/  ULDC.64 UR10, c[0x0][0x228] ;  /* 0x00008a00000a7ab9 */ /* 0x000fe20000000a00 */
[----:B------:R-:W-:Y:S01]  /*100c10*/  ULDC UR13, c[0x0][0x228] ;  /* 0x00008a00000d7ab9 */ /* 0x000fe20000000800 */
[----:B------:R-:W-:Y:S04]  /*100c20*/  @P0 STG.E.U16 desc[UR50][R8.64], R21 ;  /* 0x0000001508000986 */ /* 0x000fe8000c101532 */
[----:B------:R-:W-:Y:S01]  /*100c30*/  @P4 STG.E.U16 desc[UR50][R10.64], R15 ;  /* 0x0000000f0a004986 */ /* 0x000fe2000c101532 */
[C---:B------:R-:W-:Y:S01]  /*100c40*/  ISETP.GE.AND P4, PT, R26.reuse, UR5, PT ;  /* 0x000000051a007c0c */ /* 0x040fe2000bf86270 */
[----:B------:R-:W-:Y:S01]  /*100c50*/  UMOV UR5, UR10 ;  /* 0x0000000a00057c82 */ /* 0x000fe20008000000 */
[----:B------:R-:W-:Y:S01]  /*100c60*/  ISETP.LT.AND P6, PT, R29, UR7, !P2 ;  /* 0x000000071d007c0c */ /* 0x000fe2000d7c1270 */
[----:B------:R-:W-:Y:S01]  /*100c70*/  ULDC UR10, c[0x0][0x228] ;  /* 0x00008a00000a7ab9 */ /* 0x000fe20000000800 */
[----:B------:R-:W-:Y:S01]  /*100c80*/  MOV R24, UR5 ;  /* 0x0000000500187c02 */ /* 0x000fe20008000f00 */
[----:B------:R-:W-:Y:S01]  /*100c90*/  VIADD R5, R26, 0x4 ;  /* 0x000000041a057836 */ /* 0x000fe20000000000 */
[----:B--2---:R-:W-:Y:S01]  /*100ca0*/  ISETP.LT.AND P0, PT, R0, UR4, !P4 ;  /* 0x0000000400007c0c */ /* 0x004fe2000e701270 */
[----:B------:R-:W-:-:S02]  /*100cb0*/  ULDC UR7, c[0x0][0x228] ;  /* 0x00008a0000077ab9 */ /* 0x000fc40000000800 */
[----:B------:R0:W-:Y:S04]  /*100cc0*/  STL [R1+0x3c28], R24 ;  /* 0x003c281801007387 */ /* 0x0001e80000100800 */
[----:B0-----:R-:W2:Y:S01]  /*100cd0*/  LDL.LU R24, [R1+0x390] ;  /* 0x0003900001187983 */ /* 0x001ea20000300800 */
[----:B------:R-:W-:Y:S01]  /*100ce0*/  LEA.HI.X.SX32 R15, R2, UR9, 0x1, P5 ;  /* 0x00000009020f7c11 */ /* 0x000fe2000a8f0eff */
[----:B------:R-:W-:Y:S02]  /*100cf0*/  ULDC UR9, c[0x0][0x228] ;  /* 0x00008a0000097ab9 */ /* 0x000fe40000000800 */
[----:B------:R-:W-:Y:S01]  /*100d00*/  ISETP.LT.AND P4, PT, R28, UR9, !P4 ;  /* 0x000000091c007c0c */ /* 0x000fe2000e781270 */
[C---:B------:R-:W-:Y:S01]  /*100d10*/  VIADD R2, R18.reuse, UR6 ;  /* 0x0000000612027c36 */ /* 0x040fe20008000000 */
[----:B------:R-:W-:Y:S01]  /*100d20*/  ISETP.LT.AND P5, PT, R3, UR8, !P2 ;  /* 0x0000000803007c0c */ /* 0x000fe2000d7a1270 */
[C---:B------:R-:W-:Y:S01]  /*100d30*/  IMAD.WIDE R10, R18.reuse, 0x2, R14 ;  /* 0x00000002120a7825 */ /* 0x040fe200078e020e */
[----:B------:R-:W-:Y:S01]  /*100d40*/  ULDC UR9, c[0x0][0x228] ;  /* 0x00008a0000097ab9 */ /* 0x000fe20000000800 */
[----:B------:R-:W-:Y:S01]  /*100d50*/  ULDC UR8, c[0x0][0x228] ;  /* 0x00008a0000087ab9 */ /* 0x000fe20000000800 */
[----:B------:R-:W-:Y:S01]  /*100d60*/  UMOV UR4, UR11 ;  /* 0x0000000b00047c82 */ /* 0x000fe20008000000 */
[----:B------:R-:W-:Y:S01]  /*100d70*/  IMAD.WIDE R18, R18, 0x2, R16 ;  /* 0x0000000212127825 */ /* 0x000fe200078e0210 */
[----:B------:R-:W-:-:S03]  /*100d80*/  ULDC UR6, c[0x0][0x248] ;  /* 0x0000920000067ab9 */ /* 0x000fc60000000800 */
[----:B------:R-:W-:Y:S01]  /*100d90*/  IMAD.WIDE R8, R2, 0x2, R12 ;  /* 0x0000000202087825 */ /* 0x000fe200078e020c */
[----:B------:R-:W-:-:S03]  /*100da0*/  PRMT R22, R27, 0x7632, R22 ;  /* 0x000076321b167816 */ /* 0x000fc60000000016 */
[----:B------:R-:W-:Y:S01]  /*100db0*/  IMAD.WIDE R20, R2, 0x2, R6 ;  /* 0x0000000202147825 */ /* 0x000fe200078e0206 */
[----:B--2---:R-:W-:Y:S01]  /*100dc0*/  PRMT R23, R24, 0x7632, R23 ;  /* 0x0000763218177816 */ /* 0x004fe20000000017 */
[----:B------:R-:W-:Y:S04]  /*100dd0*/  @P0 STG.E.U16 desc[UR50][R10.64], R24 ;  /* 0x000000180a000986 */ /* 0x000fe8000c101532 */
[----:B------:R0:W-:Y:S01]  /*100de0*/  @P4 STG.E.U16 desc[UR50][R18.64], R23 ;  /* 0x0000001712004986 */ /* 0x0001e2000c101532 */
[----:B------:R-:W-:Y:S01]  /*100df0*/  ISETP.LT.AND P4, PT, R0, UR10, !P2 ;  /* 0x0000000a00007c0c */ /* 0x000fe2000d781270 */
[----:B------:R-:W-:Y:S01]  /*100e00*/  ULDC.64 UR10, c[0x0][0x228] ;  /* 0x00008a00000a7ab9 */ /* 0x000fe20000000a00 */
[----:B------:R-:W-:Y:S01]  /*100e10*/  ISETP.LT.AND P2, PT, R28, UR9, !P2 ;  /* 0x000000091c007c0c */ /* 0x000fe2000d741270 */
[----:B------:R1:W-:Y:S01]  /*100e20*/  @P5 STG.E.U16 desc[UR50][R8.64], R27 ;  /* 0x0000001b08005986 */ /* 0x0003e2000c101532 */
[----:B------:R-:W-:Y:S01]  /*100e30*/  ISETP.LT.AND P5, PT, R3, UR8, !P3 ;  /* 0x0000000803007c0c */ /* 0x000fe2000dfa1270 */
[----:B------:R-:W-:Y:S01]  /*100e40*/  ULDC UR9, c[0x0][0x228] ;  /* 0x00008a0000097ab9 */ /* 0x000fe20000000800 */
[----:B------:R-:W-:Y:S01]  /*100e50*/  ISETP.GE.AND P0, PT, R5, UR4, PT ;  /* 0x0000000405007c0c */ /* 0x000fe2000bf06270 */
[C---:B------:R-:W-:Y:S01]  /*100e60*/  VIADD R5, R2.reuse, UR6 ;  /* 0x0000000602057c36 */ /* 0x040fe20008000000 */
[----:B------:R2:W-:Y:S01]  /*100e70*/  @P6 STG.E.U16 desc[UR50][R20.64], R22 ;  /* 0x0000001614006986 */ /* 0x0005e2000c101532 */
[----:B------:R-:W-:Y:S01]  /*100e80*/  ULDC.64 UR4, c[0x0][0x228] ;  /* 0x00008a0000047ab9 */ /* 0x000fe20000000a00 */
[----:B------:R-:W-:Y:S01]  /*100e90*/  ULDC UR8, c[0x0][0x228] ;  /* 0x00008a0000087ab9 */ /* 0x000fe20000000800 */
[----:B0-----:R-:W-:Y:S01]  /*100ea0*/  IMAD.WIDE R18, R2, 0x2, R16 ;  /* 0x0000000202127825 */ /* 0x001fe200078e0210 */
[----:B------:R-:W-:Y:S01]  /*100eb0*/  PRMT R23, R4, 0x7632, R23 ;  /* 0x0000763204177816 */ /* 0x000fe20000000017 */
[----:B------:R-:W-:-:S02]  /*100ec0*/  ULDC UR6, c[0x0][0x248] ;  /* 0x0000920000067ab9 */ /* 0x000fc40000000800 */
[----:B-1----:R-:W-:Y:S01]  /*100ed0*/  IMAD.WIDE R8, R2, 0x2, R14 ;  /* 0x0000000202087825 */ /* 0x002fe200078e020e */
[----:B------:R-:W3:Y:S03]  /*100ee0*/  LDL.LU R27, [R1+0x374] ;  /* 0x00037400011b7983 */ /* 0x000ee60000300800 */
[----:B------:R-:W-:Y:S01]  /*100ef0*/  IMAD.WIDE R10, R5, 0x2, R12 ;  /* 0x00000002050a7825 */ /* 0x000fe200078e020c */
[----:B------:R-:W-:Y:S03]  /*100f00*/  @P4 STG.E.U16 desc[UR50][R8.64], R4 ;  /* 0x0000000408004986 */ /* 0x000fe6000c101532 */
[----:B--2---:R-:W-:Y:S02]  /*100f10*/  VIADD R22, R26, 0x5 ;  /* 0x000000051a167836 */ /* 0x004fe40000000000 */
[----:B------:R-:W-:Y:S01]  /*100f20*/  IMAD.U32 R26, RZ, RZ, UR4 ;  /* 0x00000004ff1a7e24 */ /* 0x000fe2000f8e00ff */
[----:B------:R-:W-:Y:S01]  /*100f30*/  UMOV UR4, UR5 ;  /* 0x0000000500047c82 */ /* 0x000fe20008000000 */
[----:B------:R-:W-:Y:S01]  /*100f40*/  @P2 STG.E.U16 desc[UR50][R18.64], R23 ;  /* 0x0000001712002986 */ /* 0x000fe2000c101532 */
[----:B------:R-:W-:Y:S01]  /*100f50*/  UMOV UR5, UR10 ;  /* 0x0000000a00057c82 */ /* 0x000fe20008000000 */
[----:B------:R-:W-:-:S02]  /*100f60*/  PRMT R2, R25, 0x7632, R2 ;  /* 0x0000763219027816 */ /* 0x000fc40000000002 */
[----:B------:R0:W-:Y:S04]  /*100f70*/  @P5 STG.E.U16 desc[UR50][R10.64], R25 ;  /* 0x000000190a005986 */ /* 0x0001e8000c101532 */
[----:B------:R1:W-:Y:S01]  /*100f80*/  STL [R1+0x3c2c], R26 ;  /* 0x003c2c1a01007387 */ /* 0x0003e20000100800 */
[----:B0-----:R-:W-:-:S03]  /*100f90*/  MOV R25, UR5 ;  /* 0x0000000500197c02 */ /* 0x001fc60008000f00 */
[----:B-1----:R-:W2:Y:S04]  /*100fa0*/  LDL R26, [R1+0x16e0] ;  /* 0x0016e000011a7983 */ /* 0x002ea80000100800 */
[----:B------:R-:W4:Y:S04]  /*100fb0*/  LDL.LU R24, [R1+0x354] ;  /* 0x0003540001187983 */ /* 0x000f280000300800 */
[----:B------:R-:W4:Y:S04]  /*100fc0*/  LDL.LU R4, [R1+0x3b8] ;  /* 0x0003b80001047983 */ /* 0x000f280000300800 */
[----:B------:R0:W-:Y:S04]  /*100fd0*/  STL [R1+0x3c30], R25 ;  /* 0x003c301901007387 */ /* 0x0001e80000100800 */
[----:B0-----:R-:W4:Y:S01]  /*100fe0*/  LDL.LU R25, [R1+0x394] ;  /* 0x0003940001197983 */ /* 0x001f220000300800 */
[----:B------:R-:W-:Y:S01]  /*100ff0*/  ISETP.LT.AND P6, PT, R29, UR7, !P3 ;  /* 0x000000071d007c0c */ /* 0x000fe2000dfc1270 */
[----:B------:R-:W-:Y:S01]  /*101000*/  IMAD.WIDE R20, R5, 0x2, R6 ;  /* 0x0000000205147825 */ /* 0x000fe200078e0206 */
[----:B------:R-:W-:Y:S01]  /*101010*/  ULDC UR7, c[0x0][0x228] ;  /* 0x00008a0000077ab9 */ /* 0x000fe20000000800 */
[----:B------:R-:W-:-:S02]  /*101020*/  ISETP.LT.AND P2, PT, R0, UR9, !P3 ;  /* 0x0000000900007c0c */ /* 0x000fc4000df41270 */
[----:B------:R-:W-:Y:S01]  /*101030*/  ISETP.LT.AND P3, PT, R28, UR8, !P3 ;  /* 0x000000081c007c0c */ /* 0x000fe2000df61270 */
[----:B------:R-:W-:Y:S01]  /*101040*/  IMAD.WIDE R8, R5, 0x2, R14 ;  /* 0x0000000205087825 */ /* 0x000fe200078e020e */
[----:B------:R-:W-:Y:S01]  /*101050*/  ISETP.LT.AND P5, PT, R3, UR7, !P1 ;  /* 0x0000000703007c0c */ /* 0x000fe2000cfa1270 */
[----:B------:R-:W-:-:S05]  /*101060*/  ULDC.64 UR8, c[0x0][0x228] ;  /* 0x00008a0000087ab9 */ /* 0x000fca0000000a00 */
[----:B------:R0:W-:Y:S01]  /*101070*/  @P6 STG.E.U16 desc[UR50][R20.64], R2 ;  /* 0x0000000214006986 */ /* 0x0001e2000c101532 */
[----:B------:R-:W-:Y:S01]  /*101080*/  ISETP.LT.AND P6, PT, R29, UR12, !P1 ;  /* 0x0000000c1d007c0c */ /* 0x000fe2000cfc1270 */
[----:B------:R-:W-:Y:S01]  /*101090*/  IMAD.WIDE R18, R5, 0x2, R16 ;  /* 0x0000000205127825 */ /* 0x000fe200078e0210 */
[----:B------:R-:W-:-:S03]  /*1010a0*/  ISETP.GE.AND P4, PT, R22, UR4, PT ;  /* 0x0000000416007c0c */ /* 0x000fc6000bf86270 */
[----:B0-----:R-:W-:Y:S01]  /*1010b0*/  VIADD R2, R5, UR6 ;  /* 0x0000000605027c36 */ /* 0x001fe20008000000 */
[----:B------:R-:W-:Y:S01]  /*1010c0*/  UMOV UR4, UR11 ;  /* 0x0000000b00047c82 */ /* 0x000fe20008000000 */
[----:B------:R-:W-:Y:S01]  /*1010d0*/  ULDC.64 UR6, c[0x0][0x228] ;  /* 0x00008a0000067ab9 */ /* 0x000fe20000000a00 */
[----:B------:R-:W-:Y:S01]  /*1010e0*/  ULDC.64 UR10, c[0x0][0x228] ;  /* 0x00008a00000a7ab9 */ /* 0x000fe20000000a00 */
[----:B------:R-:W-:Y:S01]  /*1010f0*/  IMAD.WIDE R10, R2, 0x2, R12 ;  /* 0x00000002020a7825 */ /* 0x000fe200078e020c */
[----:B------:R-:W-:-:S03]  /*101100*/  ULDC UR12, c[0x0][0x248] ;  /* 0x00009200000c7ab9 */ /* 0x000fc60000000800 */
[----:B------:R-:W-:Y:S01]  /*101110*/  IMAD.WIDE R20, R2, 0x2, R6 ;  /* 0x0000000202147825 */ /* 0x000fe200078e0206 */
[----:B---3--:R-:W-:-:S03]  /*101120*/  PRMT R5, R27, 0x7632, R5 ;  /* 0x000076321b057816 */ /* 0x008fc60000000005 */
[----:B--2---:R-:W-:Y:S01]  /*101130*/  VIADD R22, R26, 0x6 ;  /* 0x000000061a167836 */ /* 0x004fe20000000000 */
[----:B----4-:R-:W-:Y:S01]  /*101140*/  PRMT R23, R25, 0x7632, R23 ;  /* 0x0000763219177816 */ /* 0x010fe20000000017 */
[----:B------:R0:W-:Y:S04]  /*101150*/  @P2 STG.E.U16 desc[UR50][R8.64], R25 ;  /* 0x0000001908002986 */ /* 0x0001e8000c101532 */
[----:B------:R1:W-:Y:S04]  /*101160*/  @P3 STG.E.U16 desc[UR50][R18.64], R23 ;  /* 0x0000001712003986 */ /* 0x0003e8000c101532 */
[----:B------:R-:W-:Y:S04]  /*101170*/  @P5 STG.E.U16 desc[UR50][R10.64], R27 ;  /* 0x0000001b0a005986 */ /* 0x000fe8000c101532 */
[----:B------:R2:W-:Y:S01]  /*101180*/  @P6 STG.E.U16 desc[UR50][R20.64], R5 ;  /* 0x0000000514006986 */ /* 0x0005e2000c101532 */
[----:B0-----:R-:W-:-:S02]  /*101190*/  MOV R8, UR7 ;  /* 0x0000000700087c02 */ /* 0x001fc40008000f00 */
[----:B------:R-:W-:Y:S01]  /*1011a0*/  ISETP.LT.AND P3, PT, R0, UR6, !P1 ;  /* 0x0000000600007c0c */ /* 0x000fe2000cf61270 */
[----:B-1----:R-:W-:Y:S01]  /*1011b0*/  IMAD.WIDE R18, R2, 0x2, R16 ;  /* 0x0000000202127825 */ /* 0x002fe200078e0210 */
[----:B------:R-:W-:Y:S01]  /*1011c0*/  ISETP.LT.AND P1, PT, R28, UR8, !P1 ;  /* 0x000000081c007c0c */ /* 0x000fe2000cf21270 */
[----:B------:R-:W-:Y:S01]  /*1011d0*/  ULDC UR8, c[0x0][0x228] ;  /* 0x00008a0000087ab9 */ /* 0x000fe20000000800 */
[----:B--2---:R-:W-:Y:S01]  /*1011e0*/  MOV R5, UR9 ;  /* 0x0000000900057c02 */ /* 0x004fe20008000f00 */
[----:B------:R-:W-:Y:S01]  /*1011f0*/  ULDC UR6, c[0x0][0x248] ;  /* 0x0000920000067ab9 */ /* 0x000fe20000000800 */
[----:B------:R-:W-:-:S03]  /*101200*/  ISETP.LT.AND P5, PT, R3, UR10, !P0 ;  /* 0x0000000a03007c0c */ /* 0x000fc6000c7a1270 */
[----:B------:R0:W-:Y:S01]  /*101210*/  STL [R1+0x83c], R5 ;  /* 0x00083c0501007387 */ /* 0x0001e20000100800 */
[----:B------:R-:W-:-:S03]  /*101220*/  ISETP.LT.AND P6, PT, R29, UR13, !P0 ;  /* 0x0000000d1d007c0c */ /* 0x000fc6000c7c1270 */
[----:B------:R1:W-:Y:S01]  /*101230*/  STL [R1+0x840], R8 ;  /* 0x0008400801007387 */ /* 0x0003e20000100800 */
[----:B0-----:R-:W-:Y:S01]  /*101240*/  MOV R5, UR11 ;  /* 0x0000000b00057c02 */ /* 0x001fe20008000f00 */
[----:B------:R-:W-:-:S04]  /*101250*/  ULDC.64 UR10, c[0x0][0x228] ;  /* 0x00008a00000a7ab9 */ /* 0x000fc80000000a00 */
[----:B------:R0:W-:Y:S01]  /*101260*/  STL [R1+0x844], R5 ;  /* 0x0008440501007387 */ /* 0x0001e20000100800 */
[----:B-1----:R-:W-:Y:S01]  /*101270*/  IMAD.WIDE R8, R2, 0x2, R14 ;  /* 0x0000000202087825 */ /* 0x002fe200078e020e */
[----:B------:R-:W-:Y:S02]  /*101280*/  PRMT R23, R24, 0x7632, R23 ;  /* 0x0000763218177816 */ /* 0x000fe40000000017 */
[----:B------:R-:W-:Y:S01]  /*101290*/  ISETP.GE.AND P2, PT, R22, UR4, PT ;  /* 0x0000000416007c0c */ /* 0x000fe2000bf46270 */
[----:B------:R-:W-:Y:S01]  /*1012a0*/  ULDC.64 UR4, c[0x0][0x228] ;  /* 0x00008a0000047ab9 */ /* 0x000fe20000000a00 */
[----:B0-----:R-:W-:Y:S01]  /*1012b0*/  VIADD R5, R2, UR12 ;  /* 0x0000000c02057c36 */ /* 0x001fe20008000000 */
[----:B------:R-:W-:Y:S01]  /*1012c0*/  PRMT R2, R4, 0x7632, R2 ;  /* 0x0000763204027816 */ /* 0x000fe20000000002 */
[----:B------:R-:W-:Y:S01]  /*1012d0*/  @P3 STG.E.U16 desc[UR50][R8.64], R24 ;  /* 0x0000001808003986 */ /* 0x000fe2000c101532 */
[----:B------:R-:W-:Y:S01]  /*1012e0*/  IMAD.U32 R27, RZ, RZ, UR4 ;  /* 0x00000004ff1b7e24 */ /* 0x000fe2000f8e00ff */
[----:B------:R-:W-:Y:S01]  /*1012f0*/  ULDC.64 UR12, c[0x0][0x228] ;  /* 0x00008a00000c7ab9 */ /* 0x000fe20000000a00 */
[C---:B------:R-:W-:Y:S01]  /*101300*/  IMAD.WIDE R10, R5.reuse, 0x2, R12 ;  /* 0x00000002050a7825 */ /* 0x040fe200078e020c */
[----:B------:R-:W-:Y:S03]  /*101310*/  @P1 STG.E.U16 desc[UR50][R18.64], R23 ;  /* 0x0000001712001986 */ /* 0x000fe6000c101532 */
[----:B------:R-:W-:Y:S01]  /*101320*/  IMAD.WIDE R20, R5, 0x2, R6 ;  /* 0x0000000205147825 */ /* 0x000fe200078e0206 */
[----:B------:R0:W-:Y:S04]  /*101330*/  @P5 STG.E.U16 desc[UR50][R10.64], R4 ;  /* 0x000000040a005986 */ /* 0x0001e8000c101532 */
[----:B------:R1:W-:Y:S01]  /*101340*/  @P6 STG.E.U16 desc[UR50][R20.64], R2 ;  /* 0x0000000214006986 */ /* 0x0003e2000c101532 */
[----:B------:R-:W-:Y:S01]  /*101350*/  UMOV UR4, UR5 ;  /* 0x0000000500047c82 */ /* 0x000fe20008000000 */
[----:B------:R-:W-:-:S02]  /*101360*/  UMOV UR5, UR10 ;  /* 0x0000000a00057c82 */ /* 0x000fc40008000000 */
[----:B------:R2:W-:Y:S01]  /*101370*/  STL [R1+0x3c34], R27 ;  /* 0x003c341b01007387 */ /* 0x0005e20000100800 */
[----:B0-----:R-:W-:Y:S02]  /*101380*/  MOV R4, UR13 ;  /* 0x0000000d00047c02 */ /* 0x001fe40008000f00 */
[----:B-1----:R-:W-:Y:S01]  /*101390*/  MOV R2, UR15 ;  /* 0x0000000f00027c02 */ /* 0x002fe20008000f00 */
[----:B--2---:R-:W2:Y:S01]  /*1013a0*/  LDL.LU R27, [R1+0x378] ;  /* 0x00037800011b7983 */ /* 0x004ea20000300800 */
[----:B------:R-:W-:-:S03]  /*1013b0*/  MOV R24, UR5 ;  /* 0x0000000500187c02 */ /* 0x000fc60008000f00 */
[----:B------:R0:W-:Y:S04]  /*1013c0*/  STL [R1+0x830], R2 ;  /* 0x0008300201007387 */ /* 0x0001e80000100800 */
[----:B------:R1:W-:Y:S04]  /*1013d0*/  STL [R1+0x834], R4 ;  /* 0x0008340401007387 */ /* 0x0003e80000100800 */
[----:B------:R-:W3:Y:S01]  /*1013e0*/  LDL.LU R25, [R1+0x358] ;  /* 0x0003580001197983 */ /* 0x000ee20000300800 */
[----:B0-----:R-:W-:-:S03]  /*1013f0*/  MOV R2, UR17 ;  /* 0x0000001100027c02 */ /* 0x001fc60008000f00 */
[----:B-1----:R-:W4:Y:S04]  /*101400*/  LDL.LU R4, [R1+0x3bc] ;  /* 0x0003bc0001047983 */ /* 0x002f280000300800 */
[----:B------:R-:W-:Y:S04]  /*101410*/  STL [R1+0x838], R2 ;  /* 0x0008380201007387 */ /* 0x000fe80000100800 */
[----:B------:R0:W-:Y:S04]  /*101420*/  STL [R1+0x3c38], R24 ;  /* 0x003c381801007387 */ /* 0x0001e80000100800 */
[----:B0-----:R-:W3:Y:S01]  /*101430*/  LDL.LU R24, [R1+0x398] ;  /* 0x0003980001187983 */ /* 0x001ee20000300800 */
[----:B------:R-:W-:-:S02]  /*101440*/  ISETP.LT.AND P1, PT, R0, UR12, !P0 ;  /* 0x0000000c00007c0c */ /* 0x000fc4000c721270 */
[----:B------:R-:W-:Y:S02]  /*101450*/  ISETP.LT.AND P5, PT, R3, UR16, !P4 ;  /* 0x0000001003007c0c */ /* 0x000fe4000e7a1270 */
[----:B------:R-:W-:Y:S01]  /*101460*/  ISETP.LT.AND P6, PT, R29, UR8, !P4 ;  /* 0x000000081d007c0c */ /* 0x000fe2000e7c1270 */
[C---:B------:R-:W-:Y:S01]  /*101470*/  VIADD R2, R5.reuse, UR6 ;  /* 0x0000000605027c36 */ /* 0x040fe20008000000 */
[----:B------:R-:W-:Y:S01]  /*101480*/  ISETP.LT.AND P0, PT, R28, UR14, !P0 ;  /* 0x0000000e1c007c0c */ /* 0x000fe2000c701270 */
[C---:B------:R-:W-:Y:S01]  /*101490*/  IMAD.WIDE R8, R5.reuse, 0x2, R14 ;  /* 0x0000000205087825 */ /* 0x040fe200078e020e */
[----:B------:R-:W-:Y:S01]  /*1014a0*/  ULDC UR8, c[0x0][0x228] ;  /* 0x00008a0000087ab9 */ /* 0x000fe20000000800 */
[----:B------:R-:W-:Y:S01]  /*1014b0*/  ULDC UR6, c[0x0][0x248] ;  /* 0x0000920000067ab9 */ /* 0x000fe20000000800 */
[----:B------:R-:W-:Y:S01]  /*1014c0*/  ULDC.64 UR12, c[0x0][0x228] ;  /* 0x00008a00000c7ab9 */ /* 0x000fe20000000a00 */
[----:B------:R-:W-:-:S04]  /*1014d0*/  IMAD.WIDE R18, R5, 0x2, R16 ;  /* 0x0000000205127825 */ /* 0x000fc800078e0210 */
[----:B------:R-:W-:-:S04]  /*1014e0*/  IMAD.WIDE R10, R2, 0x2, R12 ;  /* 0x00000002020a7825 */ /* 0x000fc800078e020c */
[----:B------:R-:W-:-:S04]  /*1014f0*/  IMAD.WIDE R20, R2, 0x2, R6 ;  /* 0x0000000202147825 */ /* 0x000fc800078e0206 */
[----:B------:R-:W-:-:S05]  /*101500*/  VIADD R22, R26, 0x7 ;  /* 0x000000071a167836 */ /* 0x000fca0000000000 */
[----:B------:R-:W-:Y:S01]  /*101510*/  ISETP.GE.AND P3, PT, R22, UR4, PT ;  /* 0x0000000416007c0c */ /* 0x000fe2000bf66270 */
[----:B------:R-:W-:Y:S01]  /*101520*/  VIADD R22, R26, 0x8 ;  /* 0x000000081a167836 */ /* 0x000fe20000000000 */
[----:B------:R-:W-:Y:S01]  /*101530*/  UMOV UR4, UR11 ;  /* 0x0000000b00047c82 */ /* 0x000fe20008000000 */
[----:B------:R-:W-:Y:S01]  /*101540*/  ULDC.64 UR10, c[0x0][0x228] ;  /* 0x00008a00000a7ab9 */ /* 0x000fe20000000a00 */
[----:B--2---:R-:W-:Y:S02]  /*101550*/  PRMT R5, R27, 0x7632, R5 ;  /* 0x000076321b057816 */ /* 0x004fe40000000005 */
[----:B---3--:R-:W-:Y:S01]  /*101560*/  PRMT R23, R24, 0x7632, R23 ;  /* 0x0000763218177816 */ /* 0x008fe20000000017 */
[----:B------:R0:W-:Y:S04]  /*101570*/  @P1 STG.E.U16 desc[UR50][R8.64], R24 ;  /* 0x0000001808001986 */ /* 0x0001e8000c101532 */
[----:B------:R-:W-:Y:S04]  /*101580*/  @P0 STG.E.U16 desc[UR50][R18.64], R23 ;  /* 0x0000001712000986 */ /* 0x000fe8000c101532 */
[----:B------:R-:W-:Y:S04]  /*101590*/  @P5 STG.E.U16 desc[UR50][R10.64], R27 ;  /* 0x0000001b0a005986 */ /* 0x000fe8000c101532 */
[----:B------:R1:W-:Y:S01]  /*1015a0*/  @P6 STG.E.U16 desc[UR50][R20.64], R5 ;  /* 0x0000000514006986 */ /* 0x0003e2000c101532 */
[----:B0-----:R-:W-:-:S02]  /*1015b0*/  MOV R8, UR19 ;  /* 0x0000001300087c02 */ /* 0x001fc40008000f00 */
[----:B------:R-:W-:Y:S02]  /*1015c0*/  ISETP.LT.AND P0, PT, R0, UR18, !P4 ;  /* 0x0000001200007c0c */ /* 0x000fe4000e701270 */
[----:B------:R-:W-:Y:S02]  /*1015d0*/  ISETP.LT.AND P4, PT, R28, UR20, !P4 ;  /* 0x000000141c007c0c */ /* 0x000fe4000e781270 */
[----:B-1----:R-:W-:Y:S02]  /*1015e0*/  MOV R5, UR21 ;  /* 0x0000001500057c02 */ /* 0x002fe40008000f00 */
[----:B------:R-:W-:-:S03]  /*1015f0*/  ISETP.LT.AND P6, PT, R3, UR22, !P2 ;  /* 0x0000001603007c0c */ /* 0x000fc6000d7c1270 */
[----:B------:R0:W-:Y:S01]  /*101600*/  STL [R1+0x824], R5 ;  /* 0x0008240501007387 */ /* 0x0001e20000100800 */
[----:B------:R-:W-:Y:S01]  /*101610*/  ISETP.LT.AND P5, PT, R29, UR8, !P2 ;  /* 0x000000081d007c0c */ /* 0x000fe2000d7a1270 */
[----:B------:R-:W-:Y:S01]  /*101620*/  IMAD.WIDE R10, R2, 0x2, R16 ;  /* 0x00000002020a7825 */ /* 0x000fe200078e0210 */
[----:B------:R-:W-:Y:S01]  /*101630*/  PRMT R23, R25, 0x7632, R23 ;  /* 0x0000763219177816 */ /* 0x000fe20000000017 */
[----:B------:R1:W-:Y:S01]  /*101640*/  STL [R1+0x828], R8 ;  /* 0x0008280801007387 */ /* 0x0003e20000100800 */
[----:B------:R-:W-:Y:S01]  /*101650*/  ISETP.GE.AND P1, PT, R22, UR4, PT ;  /* 0x0000000416007c0c */ /* 0x000fe2000bf26270 */
[----:B------:R-:W-:Y:S01]  /*101660*/  ULDC.64 UR4, c[0x0][0x228] ;  /* 0x00008a0000047ab9 */ /* 0x000fe20000000a00 */
[----:B0-----:R-:W-:Y:S01]  /*101670*/  MOV R5, UR23 ;  /* 0x0000001700057c02 */ /* 0x001fe20008000f00 */
[----:B------:R-:W-:-:S04]  /*101680*/  ULDC UR8, c[0x0][0x228] ;  /* 0x00008a0000087ab9 */ /* 0x000fc80000000800 */
[----:B------:R0:W-:Y:S01]  /*101690*/  STL [R1+0x82c], R5 ;  /* 0x00082c0501007387 */ /* 0x0001e20000100800 */
[----:B-1----:R-:W-:Y:S01]  /*1016a0*/  IMAD.WIDE R8, R2, 0x2, R14 ;  /* 0x0000000202087825 */ /* 0x002fe200078e020e */
[----:B------:R-:W-:-:S03]  /*1016b0*/  IADD3 R22, R26, 0x9, RZ ;  /* 0x000000091a167810 */ /* 0x000fc60007ffe0ff */
[----:B0-----:R-:W-:Y:S01]  /*1016c0*/  VIADD R5, R2, UR6 ;  /* 0x0000000602057c36 */ /* 0x001fe20008000000 */
[----:B----4-:R-:W-:Y:S01]  /*1016d0*/  PRMT R2, R4, 0x7632, R2 ;  /* 0x0000763204027816 */ /* 0x010fe20000000002 */
[----:B------:R-:W-:Y:S01]  /*1016e0*/  @P0 STG.E.U16 desc[UR50][R8.64], R25 ;  /* 0x0000001908000986 */ /* 0x000fe2000c101532 */
[----:B------:R-:W-:Y:S01]  /*1016f0*/  IMAD.U32 R26, RZ, RZ, UR4 ;  /* 0x00000004ff1a7e24 */ /* 0x000fe2000f8e00ff */
[----:B------:R-:W-:Y:S01]  /*101700*/  ULDC UR6, c[0x0][0x248] ;  /* 0x0000920000067ab9 */ /* 0x000fe20000000800 */
[C---:B------:R-:W-:Y:S01]  /*101710*/  IMAD.WIDE R18, R5.reuse, 0x2, R12 ;  /* 0x0000000205127825 */ /* 0x040fe200078e020c */
[----:B------:R-:W-:Y:S03]  /*101720*/  @P4 STG.E.U16 desc[UR50][R10.64], R23 ;  /* 0x000000170a004986 */ /* 0x000fe6000c101532 */
[----:B------:R-:W-:Y:S01]  /*101730*/  IMAD.WIDE R20, R5, 0x2, R6 ;  /* 0x0000000205147825 */ /* 0x000fe200078e0206 */
[----:B------:R0:W-:Y:S04]  /*101740*/  @P6 STG.E.U16 desc[UR50][R18.64], R4 ;  /* 0x0000000412006986 */ /* 0x0001e8000c101532 */
[----:B------:R1:W-:Y:S04]  /*101750*/  @P5 STG.E.U16 desc[UR50][R20.64], R2 ;  /* 0x0000000214005986 */ /* 0x0003e8000c101532 */
[----:B------:R2:W-:Y:S01]  /*101760*/  STL [R1+0x3c3c], R26 ;  /* 0x003c3c1a01007387 */ /* 0x0005e20000100800 */
[----:B0-----:R-:W-:-:S02]  /*101770*/  MOV R4, UR25 ;  /* 0x0000001900047c02 */ /* 0x001fc40008000f00 */
[----:B-1----:R-:W-:Y:S01]  /*101780*/  MOV R2, UR27 ;  /* 0x0000001b00027c02 */ /* 0x002fe20008000f00 */
[----:B--2---:R-:W2:Y:S04]  /*101790*/  LDL R26, [R1+0x16e0] ;  /* 0x0016e000011a7983 */ /* 0x004ea80000100800 */
[----:B------:R-:W3:Y:S04]  /*1017a0*/  LDL.LU R27, [R1+0x37c] ;  /* 0x00037c00011b7983 */ /* 0x000ee80000300800 */
[----:B------:R-:W-:Y:S04]  /*1017b0*/  STL [R1+0x820], R2 ;  /* 0x0008200201007387 */ /* 0x000fe80000100800 */
[----:B------:R0:W-:Y:S01]  /*1017c0*/  STL [R1+0x3bc8], R4 ;  /* 0x003bc80401007387 */ /* 0x0001e20000100800 */
[----:B------:R-:W-:-:S03]  /*1017d0*/  UMOV UR4, UR5 ;  /* 0x0000000500047c82 */ /* 0x000fc60008000000 */
[----:B0-----:R-:W4:Y:S01]  /*1017e0*/  LDL.LU R4, [R1+0x39c] ;  /* 0x00039c0001047983 */ /* 0x001f220000300800 */
[----:B------:R-:W-:Y:S01]  /*1017f0*/  UMOV UR5, UR10 ;  /* 0x0000000a00057c82 */ /* 0x000fe20008000000 */
[----:B------:R-:W-:Y:S02]  /*101800*/  MOV R2, UR29 ;  /* 0x0000001d00027c02 */ /* 0x000fe40008000f00 */
[----:B------:R-:W-:Y:S01]  /*101810*/  MOV R25, UR5 ;  /* 0x0000000500197c02 */ /* 0x000fe20008000f00 */
[----:B------:R-:W4:Y:S04]  /*101820*/  LDL.LU R24, [R1+0x3c0] ;  /* 0x0003c00001187983 */ /* 0x000f280000300800 */
[----:B------:R-:W-:Y:S04]  /*101830*/  STL [R1+0x818], R2 ;  /* 0x0008180201007387 */ /* 0x000fe80000100800 */
[----:B------:R0:W-:Y:S04]  /*101840*/  STL [R1+0x3c40], R25 ;  /* 0x003c401901007387 */ /* 0x0001e80000100800 */
[----:B0-----:R-:W4:Y:S01]  /*101850*/  LDL.LU R25, [R1+0x35c] ;  /* 0x00035c0001197983 */ /* 0x001f220000300800 */
[----:B------:R-:W-:Y:S01]  /*101860*/  ISETP.LT.AND P4, PT, R0, UR24, !P2 ;  /* 0x0000001800007c0c */ /* 0x000fe2000d781270 */
[----:B------:R-:W-:Y:S01]  /*101870*/  IMAD.WIDE R8, R5, 0x2, R14 ;  /* 0x0000000205087825 */ /* 0x000fe200078e020e */
[----:B------:R-:W-:-:S03]  /*101880*/  ISETP.LT.AND P2, PT, R28, UR26, !P2 ;  /* 0x0000001a1c007c0c */ /* 0x000fc6000d741270 */
[C---:B------:R-:W-:Y:S02]  /*101890*/  VIADD R2, R5.reuse, UR6 ;  /* 0x0000000605027c36 */ /* 0x040fe40008000000 */
[----:B------:R-:W-:Y:S01]  /*1018a0*/  IMAD.WIDE R10, R5, 0x2, R16 ;  /* 0x00000002050a7825 */ /* 0x000fe200078e0210 */
[----:B------:R-:W-:Y:S01]  /*1018b0*/  ISETP.LT.AND P6, PT, R3, UR28, !P3 ;  /* 0x0000001c03007c0c */ /* 0x000fe2000dfc1270 */
[----:B------:R-:W-:Y:S01]  /*1018c0*/  ULDC UR6, c[0x0][0x248] ;  /* 0x0000920000067ab9 */ /* 0x000fe20000000800 */
[----:B------:R-:W-:Y:S02]  /*1018d0*/  ISETP.GE.AND P0, PT, R22, UR4, PT ;  /* 0x0000000416007c0c */ /* 0x000fe4000bf06270 */
[----:B------:R-:W-:Y:S01]  /*1018e0*/  ISETP.LT.AND P5, PT, R29, UR8, !P3 ;  /* 0x000000081d007c0c */ /* 0x000fe2000dfa1270 */
[C---:B------:R-:W-:Y:S01]  /*1018f0*/  IMAD.WIDE R18, R2.reuse, 0x2, R12 ;  /* 0x0000000202127825 */ /* 0x040fe200078e020c */
[----:B------:R-:W-:Y:S01]  /*101900*/  UMOV UR4, UR11 ;  /* 0x0000000b00047c82 */ /* 0x000fe20008000000 */
[----:B------:R-:W-:Y:S01]  /*101910*/  ULDC UR8, c[0x0][0x228] ;  /* 0x00008a0000087ab9 */ /* 0x000fe20000000800 */
[----:B------:R-:W-:Y:S01]  /*101920*/  ULDC.64 UR10, c[0x0][0x228] ;  /* 0x00008a00000a7ab9 */ /* 0x000fe20000000a00 */
[----:B------:R-:W-:-:S04]  /*101930*/  IMAD.WIDE R20, R2, 0x2, R6 ;  /* 0x0000000202147825 */ /* 0x000fc800078e0206 */
[----:B--2---:R-:W-:Y:S01]  /*101940*/  VIADD R22, R26, 0xa ;  /* 0x0000000a1a167836 */ /* 0x004fe20000000000 */
[----:B---3--:R-:W-:Y:S02]  /*101950*/  PRMT R23, R27, 0x7632, R23 ;  /* 0x000076321b177816 */ /* 0x008fe40000000017 */
[----:B----4-:R-:W-:Y:S01]  /*101960*/  PRMT R5, R4, 0x7632, R5 ;  /* 0x0000763204057816 */ /* 0x010fe20000000005 */
[----:B------:R0:W-:Y:S04]  /*101970*/  @P4 STG.E.U16 desc[UR50][R8.64], R4 ;  /* 0x0000000408004986 */ /* 0x0001e8000c101532 */
[----:B------:R-:W-:Y:S01]  /*101980*/  @P2 STG.E.U16 desc[UR50][R10.64], R5 ;  /* 0x000000050a002986 */ /* 0x000fe2000c101532 */
[----:B0-----:R-:W-:Y:S02]  /*101990*/  MOV R4, UR31 ;  /* 0x0000001f00047c02 */ /* 0x001fe40008000f00 */
[----:B------:R-:W-:-:S03]  /*1019a0*/  ISETP.LT.AND P2, PT, R0, UR30, !P3 ;  /* 0x0000001e00007c0c */ /* 0x000fc6000df41270 */
[----:B------:R0:W-:Y:S01]  /*1019b0*/  STL [R1+0x3bcc], R4 ;  /* 0x003bcc0401007387 */ /* 0x0001e20000100800 */
[----:B------:R-:W-:Y:S02]  /*1019c0*/  ISETP.LT.AND P3, PT, R28, UR32, !P3 ;  /* 0x000000201c007c0c */ /* 0x000fe4000df61270 */
[----:B------:R-:W-:Y:S01]  /*1019d0*/  ISETP.GE.AND P4, PT, R22, UR4, PT ;  /* 0x0000000416007c0c */ /* 0x000fe2000bf86270 */
[----:B------:R-:W-:Y:S01]  /*1019e0*/  ULDC.64 UR4, c[0x0][0x228] ;  /* 0x00008a0000047ab9 */ /* 0x000fe20000000a00 */
[----:B0-----:R-:W-:Y:S01]  /*1019f0*/  MOV R4, UR33 ;  /* 0x0000002100047c02 */ /* 0x001fe20008000f00 */
[----:B------:R-:W-:Y:S04]  /*101a00*/  @P6 STG.E.U16 desc[UR50][R18.64], R27 ;  /* 0x0000001b12006986 */ /* 0x000fe8000c101532 */
[----:B------:R0:W-:Y:S01]  /*101a10*/  STL [R1+0x810], R4 ;  /* 0x0008100401007387 */ /* 0x0001e20000100800 */
[----:B------:R-:W-:-:S02]  /*101a20*/  VIADD R5, R2, UR6 ;  /* 0x0000000602057c36 */ /* 0x000fc40008000000 */
[----:B------:R-:W-:-:S04]  /*101a30*/  IMAD.WIDE R8, R2, 0x2, R14 ;  /* 0x0000000202087825 */ /* 0x000fc800078e020e */
[----:B------:R-:W-:Y:S01]  /*101a40*/  IMAD.WIDE R10, R2, 0x2, R16 ;  /* 0x00000002020a7825 */ /* 0x000fe200078e0210 */
[----:B0-----:R-:W-:-:S03]  /*101a50*/  MOV R4, UR35 ;  /* 0x0000002300047c02 */ /* 0x001fc60008000f00 */
[----:B------:R-:W-:Y:S01]  /*101a60*/  IMAD.U32 R27, RZ, RZ, UR4 ;  /* 0x00000004ff1b7e24 */ /* 0x000fe2000f8e00ff */
[----:B------:R-:W-:Y:S01]  /*101a70*/  PRMT R2, R25, 0x7632, R2 ;  /* 0x0000763219027816 */ /* 0x000fe20000000002 */
[----:B------:R-:W-:Y:S01]  /*101a80*/  @P5 STG.E.U16 desc[UR50][R20.64], R23 ;  /* 0x0000001714005986 */ /* 0x000fe2000c101532 */
[----:B------:R-:W-:Y:S01]  /*101a90*/  ISETP.LT.AND P6, PT, R29, UR8, !P1 ;  /* 0x000000081d007c0c */ /* 0x000fe2000cfc1270 */
[----:B------:R-:W-:Y:S02]  /*101aa0*/  ULDC UR6, c[0x0][0x248] ;  /* 0x0000920000067ab9 */ /* 0x000fe40000000800 */
[----:B------:R0:W-:Y:S01]  /*101ab0*/  STL [R1+0x3bd0], R4 ;  /* 0x003bd00401007387 */ /* 0x0001e20000100800 */
[----:B------:R-:W-:Y:S01]  /*101ac0*/  ISETP.LT.AND P5, PT, R3, UR34, !P1 ;  /* 0x0000002203007c0c */ /* 0x000fe2000cfa1270 */
[----:B------:R-:W-:Y:S01]  /*101ad0*/  IMAD.WIDE R18, R5, 0x2, R12 ;  /* 0x0000000205127825 */ /* 0x000fe200078e020c */
[----:B------:R-:W-:Y:S01]  /*101ae0*/  PRMT R22, R24, 0x7632, R22 ;  /* 0x0000763218167816 */ /* 0x000fe20000000016 */
[----:B------:R-:W-:Y:S01]  /*101af0*/  STL [R1+0x3c44], R27 ;  /* 0x003c441b01007387 */ /* 0x000fe20000100800 */
[----:B------:R-:W-:Y:S01]  /*101b00*/  UMOV UR4, UR5 ;  /* 0x0000000500047c82 */ /* 0x000fe20008000000 */
[----:B------:R-:W-:Y:S01]  /*101b10*/  ULDC UR8, c[0x0][0x228] ;  /* 0x00008a0000087ab9 */ /* 0x000fe20000000800 */
[----:B0-----:R-:W-:Y:S01]  /*101b20*/  MOV R4, UR39 ;  /* 0x0000002700047c02 */ /* 0x001fe20008000f00 */
[----:B------:R0:W-:Y:S04]  /*101b30*/  @P2 STG.E.U16 desc[UR50][R8.64], R25 ;  /* 0x0000001908002986 */ /* 0x0001e8000c101532 */
[----:B------:R1:W-:Y:S04]  /*101b40*/  @P3 STG.E.U16 desc[UR50][R10.64], R2 ;  /* 0x000000020a003986 */ /* 0x0003e8000c101532 */
[----:B0-----:R-:W2:Y:S04]  /*101b50*/  LDL.LU R25, [R1+0x380] ;  /* 0x0003800001197983 */ /* 0x001ea80000300800 */
[----:B------:R0:W-:Y:S01]  /*101b60*/  STL [R1+0x3bd4], R4 ;  /* 0x003bd40401007387 */ /* 0x0001e20000100800 */
[----:B-1----:R-:W-:-:S03]  /*101b70*/  MOV R2, UR37 ;  /* 0x0000002500027c02 */ /* 0x002fc60008000f00 */
[----:B------:R-:W3:Y:S01]  /*101b80*/  LDL.LU R27, [R1+0x3c4] ;  /* 0x0003c400011b7983 */ /* 0x000ee20000300800 */
[----:B0-----:R-:W-:-:S03]  /*101b90*/  MOV R4, UR41 ;  /* 0x0000002900047c02 */ /* 0x001fc60008000f00 */
[----:B------:R-:W-:Y:S04]  /*101ba0*/  STL [R1+0x804], R2 ;  /* 0x0008040201007387 */ /* 0x000fe80000100800 */
[----:B------:R0:W-:Y:S04]  /*101bb0*/  STL [R1+0x3bd8], R4 ;  /* 0x003bd80401007387 */ /* 0x0001e80000100800 */
[----:B0-----:R-:W4:Y:S01]  /*101bc0*/  LDL.LU R4, [R1+0x3a0] ;  /* 0x0003a00001047983 */ /* 0x001f220000300800 */
[----:B------:R-:W-:Y:S01]  /*101bd0*/  ISETP.LT.AND P3, PT, R0, UR36, !P1 ;  /* 0x0000002400007c0c */ /* 0x000fe2000cf61270 */
[----:B------:R-:W-:Y:S01]  /*101be0*/  IMAD.WIDE R20, R5, 0x2, R6 ;  /* 0x0000000205147825 */ /* 0x000fe200078e0206 */
[----:B------:R-:W-:-:S03]  /*101bf0*/  UMOV UR5, UR10 ;  /* 0x0000000a00057c82 */ /* 0x000fc60008000000 */
[C---:B------:R-:W-:Y:S01]  /*101c00*/  IMAD.WIDE R8, R5.reuse, 0x2, R14 ;  /* 0x0000000205087825 */ /* 0x040fe200078e020e */
[----:B------:R0:W-:Y:S03]  /*101c10*/  @P5 STG.E.U16 desc[UR50][R18.64], R24 ;  /* 0x0000001812005986 */ /* 0x0001e6000c101532 */
[C---:B------:R-:W-:Y:S01]  /*101c20*/  VIADD R2, R5.reuse, UR6 ;  /* 0x0000000605027c36 */ /* 0x040fe20008000000 */
[----:B------:R1:W-:Y:S01]  /*101c30*/  @P6 STG.E.U16 desc[UR50][R20.64], R22 ;  /* 0x0000001614006986 */ /* 0x0003e2000c101532 */
[----:B------:R-:W-:Y:S01]  /*101c40*/  IMAD.WIDE R10, R5, 0x2, R16 ;  /* 0x00000002050a7825 */ /* 0x000fe200078e0210 */
[----:B------:R-:W-:Y:S01]  /*101c50*/  ISETP.LT.AND P1, PT, R28, UR38, !P1 ;  /* 0x000000261c007c0c */ /* 0x000fe2000cf21270 */
[----:B------:R-:W-:Y:S01]  /*101c60*/  ULDC UR10, c[0x0][0x228] ;  /* 0x00008a00000a7ab9 */ /* 0x000fe20000000800 */
[----:B0-----:R-:W-:Y:S01]  /*101c70*/  MOV R24, UR5 ;  /* 0x0000000500187c02 */ /* 0x001fe20008000f00 */
[----:B------:R-:W-:Y:S01]  /*101c80*/  VIADD R23, R26, 0xb ;  /* 0x0000000b1a177836 */ /* 0x000fe20000000000 */
[----:B------:R-:W-:Y:S01]  /*101c90*/  ISETP.LT.AND P5, PT, R29, UR8, !P0 ;  /* 0x000000081d007c0c */ /* 0x000fe2000c7a1270 */
[----:B------:R-:W-:Y:S01]  /*101ca0*/  IMAD.WIDE R18, R2, 0x2, R12 ;  /* 0x0000000202127825 */ /* 0x000fe200078e020c */
[----:B------:R-:W-:Y:S01]  /*101cb0*/  ISETP.LT.AND P6, PT, R3, UR40, !P0 ;  /* 0x0000002803007c0c */ /* 0x000fe2000c7c1270 */
[----:B------:R-:W-:Y:S01]  /*101cc0*/  STL [R1+0x3c48], R24 ;  /* 0x003c481801007387 */ /* 0x000fe20000100800 */
[----:B------:R-:W-:Y:S01]  /*101cd0*/  ULDC UR6, c[0x0][0x248] ;  /* 0x0000920000067ab9 */ /* 0x000fe20000000800 */
[----:B----4-:R-:W-:-:S02]  /*101ce0*/  PRMT R5, R4, 0x7632, R5 ;  /* 0x0000763204057816 */ /* 0x010fc40000000005 */
[----:B------:R0:W-:Y:S01]  /*101cf0*/  @P3 STG.E.U16 desc[UR50][R8.64], R4 ;  /* 0x0000000408003986 */ /* 0x0001e2000c101532 */
[----:B-1----:R-:W-:Y:S01]  /*101d00*/  VIADD R22, R26, 0xc ;  /* 0x0000000c1a167836 */ /* 0x002fe20000000000 */
[----:B------:R-:W-:Y:S01]  /*101d10*/  ISETP.GE.AND P2, PT, R23, UR4, PT ;  /* 0x0000000417007c0c */ /* 0x000fe2000bf46270 */
[----:B------:R-:W-:Y:S01]  /*101d20*/  IMAD.WIDE R20, R2, 0x2, R6 ;  /* 0x0000000202147825 */ /* 0x000fe200078e0206 */
[----:B------:R-:W-:Y:S01]  /*101d30*/  ULDC UR8, c[0x0][0x228] ;  /* 0x00008a0000087ab9 */ /* 0x000fe20000000800 */
[----:B0-----:R-:W-:-:S05]  /*101d40*/  MOV R4, UR43 ;  /* 0x0000002b00047c02 */ /* 0x001fca0008000f00 */
[----:B------:R0:W-:Y:S04]  /*101d50*/  STL [R1+0x3bdc], R4 ;  /* 0x003bdc0401007387 */ /* 0x0001e80000100800 */
[----:B0-----:R-:W4:Y:S04]  /*101d60*/  LDL.LU R4, [R1+0x360] ;  /* 0x0003600001047983 */ /* 0x001f280000300800 */
[----:B------:R0:W-:Y:S01]  /*101d70*/  @P1 STG.E.U16 desc[UR50][R10.64], R5 ;  /* 0x000000050a001986 */ /* 0x0001e2000c101532 */
[----:B------:R-:W-:Y:S01]  /*101d80*/  ISETP.LT.AND P1, PT, R0, UR10, !P0 ;  /* 0x0000000a00007c0c */ /* 0x000fe2000c721270 */
[----:B------:R-:W-:Y:S01]  /*101d90*/  UMOV UR4, UR11 ;  /* 0x0000000b00047c82 */ /* 0x000fe20008000000 */
[----:B--2---:R-:W-:Y:S01]  /*101da0*/  PRMT R23, R25, 0x7632, R23 ;  /* 0x0000763219177816 */ /* 0x004fe20000000017 */
[----:B------:R-:W-:Y:S01]  /*101db0*/  IMAD.WIDE R8, R2, 0x2, R14 ;  /* 0x0000000202087825 */ /* 0x000fe200078e020e */
[----:B------:R-:W-:Y:S01]  /*101dc0*/  ISETP.GE.AND P3, PT, R22, UR4, PT ;  /* 0x0000000416007c0c */ /* 0x000fe2000bf66270 */
[----:B------:R-:W2:Y:S01]  /*101dd0*/  LDL.LU R24, [R1+0x384] ;  /* 0x0003840001187983 */ /* 0x000ea20000300800 */
[----:B------:R-:W-:Y:S01]  /*101de0*/  ULDC.64 UR4, c[0x0][0x228] ;  /* 0x00008a0000047ab9 */ /* 0x000fe20000000a00 */
[----:B0-----:R-:W-:-:S02]  /*101df0*/  MOV R5, UR45 ;  /* 0x0000002d00057c02 */ /* 0x001fc40008000f00 */
[----:B------:R0:W-:Y:S01]  /*101e00*/  @P6 STG.E.U16 desc[UR50][R18.64], R25 ;  /* 0x0000001912006986 */ /* 0x0001e2000c101532 */
[C---:B------:R-:W-:Y:S01]  /*101e10*/  IMAD.WIDE R10, R2.reuse, 0x2, R16 ;  /* 0x00000002020a7825 */ /* 0x040fe200078e0210 */
[----:B------:R-:W-:Y:S02]  /*101e20*/  ULDC UR10, c[0x0][0x228] ;  /* 0x00008a00000a7ab9 */ /* 0x000fe40000000800 */
[----:B------:R1:W-:Y:S04]  /*101e30*/  STL [R1+0x7f8], R5 ;  /* 0x0007f80501007387 */ /* 0x0003e80000100800 */
[----:B------:R3:W-:Y:S01]  /*101e40*/  @P5 STG.E.U16 desc[UR50][R20.64], R23 ;  /* 0x0000001714005986 */ /* 0x0007e2000c101532 */
[----:B0-----:R-:W-:Y:S02]  /*101e50*/  IMAD.U32 R25, RZ, RZ, UR4 ;  /* 0x00000004ff197e24 */ /* 0x001fe4000f8e00ff */
[----:B-1----:R-:W-:Y:S01]  /*101e60*/  VIADD R5, R2, UR6 ;  /* 0x0000000602057c36 */ /* 0x002fe20008000000 */
[----:B------:R-:W-:-:S02]  /*101e70*/  ISETP.LT.AND P0, PT, R28, UR42, !P0 ;  /* 0x0000002a1c007c0c */ /* 0x000fc4000c701270 */
[----:B------:R-:W-:Y:S01]  /*101e80*/  ISETP.LT.AND P5, PT, R3, UR44, !P4 ;  /* 0x0000002c03007c0c */ /* 0x000fe2000e7a1270 */
[----:B------:R-:W-:Y:S01]  /*101e90*/  STL [R1+0x3c4c], R25 ;  /* 0x003c4c1901007387 */ /* 0x000fe20000100800 */
[----:B------:R-:W-:Y:S01]  /*101ea0*/  IMAD.WIDE R18, R5, 0x2, R12 ;  /* 0x0000000205127825 */ /* 0x000fe200078e020c */
[----:B------:R-:W-:Y:S01]  /*101eb0*/  UMOV UR4, UR5 ;  /* 0x0000000500047c82 */ /* 0x000fe20008000000 */
[----:B------:R-:W-:Y:S01]  /*101ec0*/  UMOV UR5, UR12 ;  /* 0x0000000c00057c82 */ /* 0x000fe20008000000 */
[----:B---3--:R-:W-:Y:S02]  /*101ed0*/  PRMT R23, R27, 0x7632, R23 ;  /* 0x000076321b177816 */ /* 0x008fe40000000017 */
[----:B----4-:R-:W-:Y:S01]  /*101ee0*/  PRMT R2, R4, 0x7632, R2 ;  /* 0x0000763204027816 */ /* 0x010fe20000000002 */
[----:B------:R0:W-:Y:S01]  /*101ef0*/  @P1 STG.E.U16 desc[UR50][R8.64], R4 ;  /* 0x0000000408001986 */ /* 0x0001e2000c101532 */
[----:B------:R-:W-:Y:S01]  /*101f00*/  ISETP.LT.AND P6, PT, R29, UR8, !P4 ;  /* 0x000000081d007c0c */ /* 0x000fe2000e7c1270 */
[----:B------:R-:W-:Y:S01]  /*101f10*/  VIADD R22, R26, 0xd ;  /* 0x0000000d1a167836 */ /* 0x000fe20000000000 */
[----:B------:R-:W-:Y:S01]  /*101f20*/  ULDC UR6, c[0x0][0x248] ;  /* 0x0000920000067ab9 */ /* 0x000fe20000000800 */
[----:B0-----:R-:W-:Y:S01]  /*101f30*/  MOV R4, UR47 ;  /* 0x0000002f00047c02 */ /* 0x001fe20008000f00 */
[----:B------:R-:W-:Y:S01]  /*101f40*/  @P0 STG.E.U16 desc[UR50][R10.64], R2 ;  /* 0x000000020a000986 */ /* 0x000fe2000c101532 */
[----:B------:R-:W-:Y:S01]  /*101f50*/  IMAD.WIDE R20, R5, 0x2, R6 ;  /* 0x0000000205147825 */ /* 0x000fe200078e0206 */
[----:B------:R-:W-:-:S02]  /*101f60*/  ULDC UR8, c[0x0][0x228] ;  /* 0x00008a0000087ab9 */ /* 0x000fc40000000800 */
[----:B------:R0:W-:Y:S04]  /*101f70*/  STL [R1+0x3be0], R4 ;  /* 0x003be00401007387 */ /* 0x0001e80000100800 */
[----:B0-----:R-:W3:Y:S01]  /*101f80*/  LDL.LU R4, [R1+0x3a4] ;  /* 0x0003a40001047983 */ /* 0x001ee20000300800 */
[----:B------:R-:W-:-:S03]  /*101f90*/  MOV R2, UR49 ;  /* 0x0000003100027c02 */ /* 0x000fc60008000f00 */
[----:B------:R0:W-:Y:S04]  /*101fa0*/  @P5 STG.E.U16 desc[UR50][R18.64], R27 ;  /* 0x0000001b12005986 */ /* 0x0001e8000c101532 */
[----:B------:R-:W4:Y:S04]  /*101fb0*/  LDL.LU R25, [R1+0x3c8] ;  /* 0x0003c80001197983 */ /* 0x000f280000300800 */
[----:B------:R-:W-:Y:S01]  /*101fc0*/  STL [R1+0x7f0], R2 ;  /* 0x0007f00201007387 */ /* 0x000fe20000100800 */
[----:B0-----:R-:W-:-:S05]  /*101fd0*/  MOV R27, UR5 ;  /* 0x00000005001b7c02 */ /* 0x001fca0008000f00 */
[----:B------:R0:W-:Y:S04]  /*101fe0*/  STL [R1+0x3c50], R27 ;  /* 0x003c501b01007387 */ /* 0x0001e80000100800 */
[----:B0-----:R-:W4:Y:S01]  /*101ff0*/  LDL.LU R27, [R1+0x364] ;  /* 0x00036400011b7983 */ /* 0x001f220000300800 */
[----:B------:R-:W-:Y:S01]  /*102000*/  ISETP.LT.AND P0, PT, R0, UR10, !P4 ;  /* 0x0000000a00007c0c */ /* 0x000fe2000e701270 */
[C---:B------:R-:W-:Y:S01]  /*102010*/  IMAD.WIDE R8, R5.reuse, 0x2, R14 ;  /* 0x0000000205087825 */ /* 0x040fe200078e020e */
[----:B------:R-:W-:Y:S01]  /*102020*/  ISETP.LT.AND P4, PT, R28, UR46, !P4 ;  /* 0x0000002e1c007c0c */ /* 0x000fe2000e781270 */
[----:B------:R2:W-:Y:S01]  /*102030*/  @P6 STG.E.U16 desc[UR50][R20.64], R23 ;  /* 0x0000001714006986 */ /* 0x0005e2000c101532 */
[----:B------:R-:W-:Y:S01]  /*102040*/  ISETP.GE.AND P1, PT, R22, UR4, PT ;  /* 0x0000000416007c0c */ /* 0x000fe2000bf26270 */
[C---:B------:R-:W-:Y:S01]  /*102050*/  VIADD R2, R5.reuse, UR6 ;  /* 0x0000000605027c36 */ /* 0x040fe20008000000 */
[----:B------:R-:W-:Y:S01]  /*102060*/  UMOV UR4, UR13 ;  /* 0x0000000d00047c82 */ /* 0x000fe20008000000 */
[----:B------:R-:W-:Y:S01]  /*102070*/  IMAD.WIDE R10, R5, 0x2, R16 ;  /* 0x00000002050a7825 */ /* 0x000fe200078e0210 */
[----:B------:R-:W-:Y:S01]  /*102080*/  ISETP.LT.AND P6, PT, R3, UR48, !P2 ;  /* 0x0000003003007c0c */ /* 0x000fe2000d7c1270 */
[----:B------:R-:W-:Y:S01]  /*102090*/  ULDC.64 UR12, c[0x0][0x228] ;  /* 0x00008a00000c7ab9 */ /* 0x000fe20000000a00 */
[----:B------:R-:W-:Y:S01]  /*1020a0*/  ULDC UR10, c[0x0][0x228] ;  /* 0x00008a00000a7ab9 */ /* 0x000fe20000000800 */
[----:B------:R-:W-:Y:S01]  /*1020b0*/  UMOV UR26, UR13 ;  /* 0x0000000d001a7c82 */ /* 0x000fe20008000000 */
[----:B------:R-:W-:Y:S01]  /*1020c0*/  ISETP.LT.AND P5, PT, R29, UR8, !P2 ;  /* 0x000000081d007c0c */ /* 0x000fe2000d7a1270 */
[----:B------:R-:W-:Y:S01]  /*1020d0*/  VIADD R22, R26, 0xe ;  /* 0x0000000e1a167836 */ /* 0x000fe20000000000 */
[----:B------:R-:W-:Y:S01]  /*1020e0*/  UMOV UR5, UR12 ;  /* 0x0000000c00057c82 */ /* 0x000fe20008000000 */
[----:B------:R-:W-:Y:S01]  /*1020f0*/  ULDC.64 UR12, c[0x0][0x228] ;  /* 0x00008a00000c7ab9 */ /* 0x000fe20000000a00 */
[----:B------:R-:W-:Y:S01]  /*102100*/  IMAD.WIDE R18, R2, 0x2, R12 ;  /* 0x0000000202127825 */ /* 0x000fe200078e020c */
[----:B------:R-:W-:Y:S01]  /*102110*/  UMOV UR28, UR13 ;  /* 0x0000000d001c7c82 */ /* 0x000fe20008000000 */
[----:B--2---:R-:W-:Y:S01]  /*102120*/  PRMT R23, R24, 0x7632, R23 ;  /* 0x0000763218177816 */ /* 0x004fe20000000017 */
[----:B------:R-:W-:Y:S01]  /*102130*/  ULDC UR6, c[0x0][0x248] ;  /* 0x0000920000067ab9 */ /* 0x000fe20000000800 */
[----:B------:R-:W-:Y:S01]  /*102140*/  IMAD.WIDE R20, R2, 0x2, R6 ;  /* 0x0000000202147825 */ /* 0x000fe200078e0206 */
[----:B------:R-:W-:Y:S01]  /*102150*/  ULDC UR8, c[0x0][0x228] ;  /* 0x00008a0000087ab9 */ /* 0x000fe20000000800 */
[----:B---3--:R-:W-:Y:S01]  /*102160*/  PRMT R5, R4, 0x7632, R5 ;  /* 0x0000763204057816 */ /* 0x008fe20000000005 */
[----:B------:R0:W-:Y:S04]  /*102170*/  @P0 STG.E.U16 desc[UR50][R8.64], R4 ;  /* 0x0000000408000986 */ /* 0x0001e8000c101532 */
[----:B------:R-:W-:Y:S01]  /*102180*/  @P4 STG.E.U16 desc[UR50][R10.64], R5 ;  /* 0x000000050a004986 */ /* 0x000fe2000c101532 */
[----:B------:R-:W-:Y:S01]  /*102190*/  ISETP.LT.AND P4, PT, R0, UR10, !P2 ;  /* 0x0000000a00007c0c */ /* 0x000fe2000d781270 */
[----:B------:R-:W-:Y:S01]  /*1021a0*/  ULDC.64 UR10, c[0x0][0x228] ;  /* 0x00008a00000a7ab9 */ /* 0x000fe20000000a00 */
[----:B0-----:R-:W-:-:S02]  /*1021b0*/  MOV R4, UR26 ;  /* 0x0000001a00047c02 */ /* 0x001fc40008000f00 */
[----:B------:R-:W-:Y:S01]  /*1021c0*/  ISETP.GE.AND P0, PT, R22, UR4, PT ;  /* 0x0000000416007c0c */ /* 0x000fe2000bf06270 */
[----:B------:R-:W-:Y:S01]  /*1021d0*/  UMOV UR4, UR12 ;  /* 0x0000000c00047c82 */ /* 0x000fe20008000000 */
[----:B------:R-:W-:Y:S01]  /*1021e0*/  ISETP.LT.AND P2, PT, R28, UR5, !P2 ;  /* 0x000000051c007c0c */ /* 0x000fe2000d741270 */
[----:B------:R0:W-:Y:S01]  /*1021f0*/  STL [R1+0x3be4], R4 ;  /* 0x003be40401007387 */ /* 0x0001e20000100800 */
[----:B------:R-:W-:Y:S01]  /*102200*/  UMOV UR5, UR10 ;  /* 0x0000000a00057c82 */ /* 0x000fe20008000000 */
[----:B------:R-:W-:Y:S01]  /*102210*/  ULDC.64 UR12, c[0x0][0x228] ;  /* 0x00008a00000c7ab9 */ /* 0x000fe20000000a00 */
[C---:B------:R-:W-:Y:S01]  /*102220*/  IMAD.WIDE R8, R2.reuse, 0x2, R14 ;  /* 0x0000000202087825 */ /* 0x040fe200078e020e */
[----:B------:R1:W-:Y:S01]  /*102230*/  @P6 STG.E.U16 desc[UR50][R18.64], R24 ;  /* 0x0000001812006986 */ /* 0x0003e2000c101532 */
[----:B------:R-:W-:Y:S01]  /*102240*/  UMOV UR30, UR13 ;  /* 0x0000000d001e7c82 */ /* 0x000fe20008000000 */
[----:B------:R-:W-:Y:S01]  /*102250*/  ULDC UR10, c[0x0][0x228] ;  /* 0x00008a00000a7ab9 */ /* 0x000fe20000000800 */
[----:B0-----:R-:W-:Y:S01]  /*102260*/  MOV R4, UR28 ;  /* 0x0000001c00047c02 */ /* 0x001fe20008000f00 */
[----:B------:R-:W-:Y:S01]  /*102270*/  @P5 STG.E.U16 desc[UR50][R20.64], R23 ;  /* 0x0000001714005986 */ /* 0x000fe2000c101532 */
[----:B------:R-:W-:-:S03]  /*102280*/  VIADD R5, R2, UR6 ;  /* 0x0000000602057c36 */ /* 0x000fc60008000000 */
[----:B------:R0:W-:Y:S01]  /*102290*/  STL [R1+0x7e8], R4 ;  /* 0x0007e80401007387 */ /* 0x0001e20000100800 */
[----:B-1----:R-:W-:Y:S01]  /*1022a0*/  MOV R24, UR5 ;  /* 0x0000000500187c02 */ /* 0x002fe20008000f00 */
[----:B------:R-:W-:Y:S01]  /*1022b0*/  IMAD.WIDE R10, R2, 0x2, R16 ;  /* 0x00000002020a7825 */ /* 0x000fe200078e0210 */
[----:B----4-:R-:W-:Y:S01]  /*1022c0*/  PRMT R2, R27, 0x7632, R2 ;  /* 0x000076321b027816 */ /* 0x010fe20000000002 */
[----:B------:R1:W-:Y:S01]  /*1022d0*/  @P4 STG.E.U16 desc[UR50][R8.64], R27 ;  /* 0x0000001b08004986 */ /* 0x0003e2000c101532 */
[----:B------:R-:W-:Y:S01]  /*1022e0*/  ISETP.LT.AND P5, PT, R3, UR4, !P3 ;  /* 0x0000000403007c0c */ /* 0x000fe2000dfa1270 */
[----:B------:R-:W-:Y:S01]  /*1022f0*/  VIADD R22, R26, 0xf ;  /* 0x0000000f1a167836 */ /* 0x000fe20000000000 */
[----:B------:R-:W-:Y:S01]  /*102300*/  ISETP.LT.AND P6, PT, R29, UR8, !P3 ;  /* 0x000000081d007c0c */ /* 0x000fe2000dfc1270 */
[----:B------:R-:W-:Y:S01]  /*102310*/  ULDC UR6, c[0x0][0x248] ;  /* 0x0000920000067ab9 */ /* 0x000fe20000000800 */
[----:B0-----:R-:W-:Y:S01]  /*102320*/  MOV R4, UR30 ;  /* 0x0000001e00047c02 */ /* 0x001fe20008000f00 */
[----:B------:R-:W-:Y:S01]  /*102330*/  STL [R1+0x3c54], R24 ;  /* 0x003c541801007387 */ /* 0x000fe20000100800 */
[----:B------:R-:W-:Y:S01]  /*102340*/  IMAD.WIDE R18, R5, 0x2, R12 ;  /* 0x0000000205127825 */ /* 0x000fe200078e020c */
[----:B------:R-:W-:Y:S01]  /*102350*/  UMOV UR5, UR12 ;  /* 0x0000000c00057c82 */ /* 0x000fe20008000000 */
[----:B------:R-:W-:Y:S01]  /*102360*/  UMOV UR4, UR11 ;  /* 0x0000000b00047c82 */ /* 0x000fe20008000000 */
[----:B------:R-:W-:Y:S01]  /*102370*/  @P2 STG.E.U16 desc[UR50][R10.64], R2 ;  /* 0x000000020a002986 */ /* 0x000fe2000c101532 */
[----:B------:R-:W-:Y:S01]  /*102380*/  PRMT R23, R25, 0x7632, R23 ;  /* 0x0000763219177816 */ /* 0x000fe20000000017 */
[----:B------:R-:W-:Y:S01]  /*102390*/  ULDC.64 UR12, c[0x0][0x228] ;  /* 0x00008a00000c7ab9 */ /* 0x000fe20000000a00 */
[----:B------:R-:W-:Y:S01]  /*1023a0*/  IMAD.WIDE R20, R5, 0x2, R6 ;  /* 0x0000000205147825 */ /* 0x000fe200078e0206 */
[----:B-1----:R-:W2:Y:S01]  /*1023b0*/  LDL.LU R27, [R1+0x388] ;  /* 0x00038800011b7983 */ /* 0x002ea20000300800 */
[----:B------:R-:W-:-:S03]  /*1023c0*/  ULDC UR8, c[0x0][0x228] ;  /* 0x00008a0000087ab9 */ /* 0x000fc60000000800 */
[----:B------:R0:W-:Y:S01]  /*1023d0*/  STL [R1+0x3be8], R4 ;  /* 0x003be80401007387 */ /* 0x0001e20000100800 */
[----:B------:R-:W-:Y:S01]  /*1023e0*/  ISETP.LT.AND P2, PT, R0, UR10, !P3 ;  /* 0x0000000a00007c0c */ /* 0x000fe2000df41270 */
[----:B------:R-:W-:Y:S02]  /*1023f0*/  ULDC.64 UR10, c[0x0][0x228] ;  /* 0x00008a00000a7ab9 */ /* 0x000fe40000000a00 */
[----:B0-----:R-:W3:Y:S01]  /*102400*/  LDL.LU R4, [R1+0x3a8] ;  /* 0x0003a80001047983 */ /* 0x001ee20000300800 */
[----:B------:R-:W-:Y:S01]  /*102410*/  UMOV UR32, UR13 ;  /* 0x0000000d00207c82 */ /* 0x000fe20008000000 */
[----:B------:R-:W-:Y:S01]  /*102420*/  ISETP.LT.AND P3, PT, R28, UR5, !P3 ;  /* 0x000000051c007c0c */ /* 0x000fe2000df61270 */
[----:B------:R-:W-:Y:S01]  /*102430*/  UMOV UR5, UR10 ;  /* 0x0000000a00057c82 */ /* 0x000fe20008000000 */
[----:B------:R0:W-:Y:S01]  /*102440*/  @P5 STG.E.U16 desc[UR50][R18.64], R25 ;  /* 0x0000001912005986 */ /* 0x0001e2000c101532 */
[----:B------:R-:W-:Y:S01]  /*102450*/  MOV R2, UR32 ;  /* 0x0000002000027c02 */ /* 0x000fe20008000f00 */
[----:B------:R-:W-:Y:S01]  /*102460*/  IMAD.WIDE R8, R5, 0x2, R14 ;  /* 0x0000000205087825 */ /* 0x000fe200078e020e */
[----:B------:R-:W-:Y:S01]  /*102470*/  ISETP.GE.AND P4, PT, R22, UR4, PT ;  /* 0x0000000416007c0c */ /* 0x000fe2000bf86270 */
[----:B------:R-:W4:Y:S01]  /*102480*/  LDL.LU R24, [R1+0x3cc] ;  /* 0x0003cc0001187983 */ /* 0x000f220000300800 */
[----:B------:R-:W-:-:S03]  /*102490*/  ULDC UR10, c[0x0][0x228] ;  /* 0x00008a00000a7ab9 */ /* 0x000fc60000000800 */
[----:B------:R-:W-:Y:S01]  /*1024a0*/  STL [R1+0x3c8], R2 ;  /* 0x0003c80201007387 */ /* 0x000fe20000100800 */
[----:B0-----:R-:W-:-:S05]  /*1024b0*/  MOV R25, UR5 ;  /* 0x0000000500197c02 */ /* 0x001fca0008000f00 */
[----:B------:R0:W-:Y:S04]  /*1024c0*/  STL [R1+0x3c58], R25 ;  /* 0x003c581901007387 */ /* 0x0001e80000100800 */
[----:B0-----:R-:W4:Y:S01]  /*1024d0*/  LDL.LU R25, [R1+0x368] ;  /* 0x0003680001197983 */ /* 0x001f220000300800 */
[----:B------:R-:W-:Y:S01]  /*1024e0*/  UMOV UR4, UR12 ;  /* 0x0000000c00047c82 */ /* 0x000fe20008000000 */
[----:B------:R-:W-:Y:S01]  /*1024f0*/  IMAD.WIDE R10, R5, 0x2, R16 ;  /* 0x00000002050a7825 */ /* 0x000fe200078e0210 */
[----:B------:R-:W-:Y:S01]  /*102500*/  ISETP.LT.AND P5, PT, R3, UR4, !P1 ;  /* 0x0000000403007c0c */ /* 0x000fe2000cfa1270 */
[----:B------:R0:W-:Y:S01]  /*102510*/  @P6 STG.E.U16 desc[UR50][R20.64], R23 ;  /* 0x0000001714006986 */ /* 0x0001e2000c101532 */
[----:B------:R-:W-:Y:S01]  /*102520*/  ULDC.64 UR12, c[0x0][0x228] ;  /* 0x00008a00000c7ab9 */ /* 0x000fe20000000a00 */
[----:B------:R-:W-:Y:S01]  /*102530*/  IADD3 R2, R5, UR6, RZ ;  /* 0x0000000605027c10 */ /* 0x000fe2000fffe0ff */
[----:B------:R-:W-:Y:S01]  /*102540*/  UMOV UR34, UR13 ;  /* 0x0000000d00227c82 */ /* 0x000fe20008000000 */
[----:B------:R-:W-:Y:S01]  /*102550*/  ISETP.LT.AND P6, PT, R29, UR8, !P1 ;  /* 0x000000081d007c0c */ /* 0x000fe2000cfc1270 */
[----:B------:R-:W-:Y:S01]  /*102560*/  VIADD R22, R26, 0x10 ;  /* 0x000000101a167836 */ /* 0x000fe20000000000 */
[----:B------:R-:W-:Y:S01]  /*102570*/  UMOV UR5, UR12 ;  /* 0x0000000c00057c82 */ /* 0x000fe20008000000 */
[----:B------:R-:W-:Y:S01]  /*102580*/  ULDC.64 UR12, c[0x0][0x228] ;  /* 0x00008a00000c7ab9 */ /* 0x000fe20000000a00 */
[----:B------:R-:W-:Y:S01]  /*102590*/  UMOV UR4, UR11 ;  /* 0x0000000b00047c82 */ /* 0x000fe20008000000 */
[C---:B------:R-:W-:Y:S01]  /*1025a0*/  IMAD.WIDE R18, R2.reuse, 0x2, R12 ;  /* 0x0000000202127825 */ /* 0x040fe200078e020c */
[----:B------:R-:W-:Y:S01]  /*1025b0*/  UMOV UR36, UR13 ;  /* 0x0000000d00247c82 */ /* 0x000fe20008000000 */
[----:B------:R-:W-:Y:S01]  /*1025c0*/  ULDC UR6, c[0x0][0x248] ;  /* 0x0000920000067ab9 */ /* 0x000fe20000000800 */
[----:B------:R-:W-:Y:S01]  /*1025d0*/  ULDC UR8, c[0x0][0x228] ;  /* 0x00008a0000087ab9 */ /* 0x000fe20000000800 */
[----:B0-----:R-:W-:Y:S01]  /*1025e0*/  IMAD.WIDE R20, R2, 0x2, R6 ;  /* 0x0000000202147825 */ /* 0x001fe200078e0206 */
[----:B--2---:R-:W-:-:S02]  /*1025f0*/  PRMT R5, R27, 0x7632, R5 ;  /* 0x000076321b057816 */ /* 0x004fc40000000005 */
[----:B---3--:R-:W-:Y:S01]  /*102600*/  PRMT R23, R4, 0x7632, R23 ;  /* 0x0000763204177816 */ /* 0x008fe20000000017 */
[----:B------:R0:W-:Y:S04]  /*102610*/  @P2 STG.E.U16 desc[UR50][R8.64], R4 ;  /* 0x0000000408002986 */ /* 0x0001e8000c101532 */
[----:B------:R-:W-:Y:S01]  /*102620*/  @P3 STG.E.U16 desc[UR50][R10.64], R23 ;  /* 0x000000170a003986 */ /* 0x000fe2000c101532 */
[----:B------:R-:W-:Y:S01]  /*102630*/  ISETP.LT.AND P3, PT, R0, UR10, !P1 ;  /* 0x0000000a00007c0c */ /* 0x000fe2000cf61270 */
[----:B------:R-:W-:Y:S01]  /*102640*/  ULDC.64 UR10, c[0x0][0x228] ;  /* 0x00008a00000a7ab9 */ /* 0x000fe20000000a00 */
[----:B0-----:R-:W-:Y:S02]  /*102650*/  MOV R4, UR34 ;  /* 0x0000002200047c02 */ /* 0x001fe40008000f00 */
        /* <DEDUP_REMOVED lines=11> */
[----:B------:R0:W-:Y:S01]  /*102710*/  @P6 STG.E.U16 desc[UR50][R20.64], R5 ;  /* 0x0000000514006986 */ /* 0x0001e2000c101532 */
[----:B------:R-:W-:-:S03]  /*102720*/  IMAD.WIDE R10, R2, 0x2, R16 ;  /* 0x00000002020a7825 */ /* 0x000fc600078e0210 */
[----:B------:R2:W-:Y:S01]  /*102730*/  STL [R1+0x3c0], R4 ;  /* 0x0003c00401007387 */ /* 0x0005e20000100800 */
[----:B-1----:R-:W-:-:S03]  /*102740*/  MOV R27, UR5 ;  /* 0x00000005001b7c02 */ /* 0x002fc60008000f00 */
[----:B----4-:R1:W-:Y:S01]  /*102750*/  @P3 STG.E.U16 desc[UR50][R8.64], R25 ;  /* 0x0000001908003986 */ /* 0x0103e2000c101532 */
[----:B0-----:R-:W-:Y:S01]  /*102760*/  VIADD R5, R2, UR6 ;  /* 0x0000000602057c36 */ /* 0x001fe20008000000 */
[----:B--2---:R-:W-:Y:S02]  /*102770*/  MOV R4, UR38 ;  /* 0x0000002600047c02 */ /* 0x004fe40008000f00 */
[----:B------:R-:W-:Y:S01]  /*102780*/  STL [R1+0x3c5c], R27 ;  /* 0x003c5c1b01007387 */ /* 0x000fe20000100800 */
[----:B------:R-:W-:Y:S02]  /*102790*/  PRMT R2, R25, 0x7632, R2 ;  /* 0x0000763219027816 */ /* 0x000fe40000000002 */
[----:B------:R-:W-:Y:S02]  /*1027a0*/  ISETP.LT.AND P5, PT, R3, UR4, !P0 ;  /* 0x0000000403007c0c */ /* 0x000fe4000c7a1270 */
[----:B------:R-:W-:Y:S01]  /*1027b0*/  ISETP.LT.AND P6, PT, R29, UR8, !P0 ;  /* 0x000000081d007c0c */ /* 0x000fe2000c7c1270 */
[----:B-1----:R-:W2:Y:S01]  /*1027c0*/  LDL.LU R25, [R1+0x38c] ;  /* 0x00038c0001197983 */ /* 0x002ea20000300800 */
[C---:B------:R-:W-:Y:S01]  /*1027d0*/  IMAD.WIDE R18, R5.reuse, 0x2, R12 ;  /* 0x0000000205127825 */ /* 0x040fe200078e020c */
[----:B------:R-:W-:Y:S01]  /*1027e0*/  UMOV UR5, UR12 ;  /* 0x0000000c00057c82 */ /* 0x000fe20008000000 */
[----:B------:R-:W-:Y:S01]  /*1027f0*/  ULDC.64 UR12, c[0x0][0x228] ;  /* 0x00008a00000c7ab9 */ /* 0x000fe20000000a00 */
[----:B------:R0:W-:Y:S01]  /*102800*/  STL [R1+0x3bf0], R4 ;  /* 0x003bf00401007387 */ /* 0x0001e20000100800 */
[----:B------:R-:W-:Y:S01]  /*102810*/  VIADD R22, R26, 0x11 ;  /* 0x000000111a167836 */ /* 0x000fe20000000000 */
[----:B------:R-:W-:Y:S01]  /*102820*/  UMOV UR4, UR11 ;  /* 0x0000000b00047c82 */ /* 0x000fe20008000000 */
[----:B------:R-:W-:Y:S01]  /*102830*/  PRMT R23, R24, 0x7632, R23 ;  /* 0x0000763218177816 */ /* 0x000fe20000000017 */
[----:B------:R1:W-:Y:S01]  /*102840*/  @P1 STG.E.U16 desc[UR50][R10.64], R2 ;  /* 0x000000020a001986 */ /* 0x0003e2000c101532 */
[----:B------:R-:W-:Y:S01]  /*102850*/  IMAD.WIDE R20, R5, 0x2, R6 ;  /* 0x0000000205147825 */ /* 0x000fe200078e0206 */
[----:B------:R-:W-:Y:S01]  /*102860*/  ULDC UR8, c[0x0][0x228] ;  /* 0x00008a0000087ab9 */ /* 0x000fe20000000800 */
[----:B------:R-:W-:Y:S01]  /*102870*/  ULDC UR6, c[0x0][0x248] ;  /* 0x0000920000067ab9 */ /* 0x000fe20000000800 */
[----:B0-----:R-:W3:Y:S04]  /*102880*/  LDL.LU R4, [R1+0x3ac] ;  /* 0x0003ac0001047983 */ /* 0x001ee80000300800 */
[----:B------:R-:W4:Y:S01]  /*102890*/  LDL.LU R27, [R1+0x36c] ;  /* 0x00036c00011b7983 */ /* 0x000f220000300800 */
[----:B------:R-:W-:-:S03]  /*1028a0*/  UMOV UR40, UR13 ;  /* 0x0000000d00287c82 */ /* 0x000fc60008000000 */
[----:B------:R0:W-:Y:S01]  /*1028b0*/  @P5 STG.E.U16 desc[UR50][R18.64], R24 ;  /* 0x0000001812005986 */ /* 0x0001e2000c101532 */
[----:B------:R-:W-:Y:S01]  /*1028c0*/  ISETP.LT.AND P5, PT, R0, UR10, !P0 ;  /* 0x0000000a00007c0c */ /* 0x000fe2000c7a1270 */
[----:B------:R-:W-:Y:S01]  /*1028d0*/  ULDC.64 UR10, c[0x0][0x228] ;  /* 0x00008a00000a7ab9 */ /* 0x000fe20000000a00 */
[----:B------:R-:W-:Y:S01]  /*1028e0*/  ISETP.GE.AND P3, PT, R22, UR4, PT ;  /* 0x0000000416007c0c */ /* 0x000fe2000bf66270 */
[----:B------:R-:W-:Y:S01]  /*1028f0*/  UMOV UR4, UR12 ;  /* 0x0000000c00047c82 */ /* 0x000fe20008000000 */
[----:B-1----:R-:W-:Y:S01]  /*102900*/  MOV R2, UR40 ;  /* 0x0000002800027c02 */ /* 0x002fe20008000f00 */
[----:B------:R-:W-:Y:S01]  /*102910*/  @P6 STG.E.U16 desc[UR50][R20.64], R23 ;  /* 0x0000001714006986 */ /* 0x000fe2000c101532 */
[----:B------:R-:W-:Y:S01]  /*102920*/  ISETP.LT.AND P0, PT, R28, UR5, !P0 ;  /* 0x000000051c007c0c */ /* 0x000fe2000c701270 */
[----:B------:R-:W-:Y:S01]  /*102930*/  UMOV UR5, UR10 ;  /* 0x0000000a00057c82 */ /* 0x000fe20008000000 */
[----:B------:R-:W-:Y:S02]  /*102940*/  ISETP.LT.AND P1, PT, R3, UR4, !P4 ;  /* 0x0000000403007c0c */ /* 0x000fe4000e721270 */
[----:B------:R-:W-:Y:S01]  /*102950*/  ISETP.LT.AND P6, PT, R29, UR8, !P4 ;  /* 0x000000081d007c0c */ /* 0x000fe2000e7c1270 */
[----:B------:R1:W-:Y:S01]  /*102960*/  STL [R1+0x3b8], R2 ;  /* 0x0003b80201007387 */ /* 0x0003e20000100800 */
[----:B0-----:R-:W-:Y:S01]  /*102970*/  MOV R24, UR5 ;  /* 0x0000000500187c02 */ /* 0x001fe20008000f00 */
[----:B------:R-:W-:Y:S01]  /*102980*/  IMAD.WIDE R8, R5, 0x2, R14 ;  /* 0x0000000205087825 */ /* 0x000fe200078e020e */
[----:B------:R-:W-:Y:S01]  /*102990*/  UMOV UR4, UR11 ;  /* 0x0000000b00047c82 */ /* 0x000fe20008000000 */
[----:B------:R-:W-:Y:S01]  /*1029a0*/  ULDC.64 UR8, c[0x0][0x228] ;  /* 0x00008a0000087ab9 */ /* 0x000fe20000000a00 */
[----:B------:R-:W-:Y:S01]  /*1029b0*/  ULDC.64 UR10, c[0x0][0x228] ;  /* 0x00008a00000a7ab9 */ /* 0x000fe20000000a00 */
[----:B------:R-:W-:-:S02]  /*1029c0*/  VIADD R22, R26, 0x12 ;  /* 0x000000121a167836 */ /* 0x000fc40000000000 */
[C---:B-1----:R-:W-:Y:S01]  /*1029d0*/  VIADD R2, R5.reuse, UR6 ;  /* 0x0000000605027c36 */ /* 0x042fe20008000000 */
[----:B------:R0:W-:Y:S01]  /*1029e0*/  STL [R1+0x3c60], R24 ;  /* 0x003c601801007387 */ /* 0x0001e20000100800 */
[----:B------:R-:W-:Y:S01]  /*1029f0*/  IMAD.WIDE R10, R5, 0x2, R16 ;  /* 0x00000002050a7825 */ /* 0x000fe200078e0210 */
[----:B------:R-:W-:Y:S01]  /*102a00*/  UMOV UR42, UR9 ;  /* 0x00000009002a7c82 */ /* 0x000fe20008000000 */
[----:B------:R-:W-:Y:S02]  /*102a10*/  ULDC UR6, c[0x0][0x228] ;  /* 0x00008a0000067ab9 */ /* 0x000fe40000000800 */
[----:B------:R-:W-:-:S04]  /*102a20*/  IMAD.WIDE R18, R2, 0x2, R12 ;  /* 0x0000000202127825 */ /* 0x000fc800078e020c */
[----:B------:R-:W-:Y:S01]  /*102a30*/  IMAD.WIDE R20, R2, 0x2, R6 ;  /* 0x0000000202147825 */ /* 0x000fe200078e0206 */
[----:B0-----:R-:W4:Y:S01]  /*102a40*/  LDL.LU R24, [R1+0x330] ;  /* 0x0003300001187983 */ /* 0x001f220000300800 */
[----:B------:R-:W-:Y:S01]  /*102a50*/  UMOV UR44, UR11 ;  /* 0x0000000b002c7c82 */ /* 0x000fe20008000000 */
[----:B--2---:R-:W-:Y:S02]  /*102a60*/  PRMT R5, R25, 0x7632, R5 ;  /* 0x0000763219057816 */ /* 0x004fe40000000005 */
[----:B---3--:R-:W-:Y:S01]  /*102a70*/  PRMT R23, R4, 0x7632, R23 ;  /* 0x0000763204177816 */ /* 0x008fe20000000017 */
[----:B------:R0:W-:Y:S01]  /*102a80*/  @P5 STG.E.U16 desc[UR50][R8.64], R4 ;  /* 0x0000000408005986 */ /* 0x0001e2000c101532 */
[----:B------:R-:W-:Y:S01]  /*102a90*/  ISETP.GE.AND P5, PT, R22, UR4, PT ;  /* 0x0000000416007c0c */ /* 0x000fe2000bfa6270 */
[----:B------:R-:W-:Y:S01]  /*102aa0*/  UMOV UR4, UR8 ;  /* 0x0000000800047c82 */ /* 0x000fe20008000000 */
[----:B------:R-:W-:Y:S01]  /*102ab0*/  ULDC UR8, c[0x0][0x228] ;  /* 0x00008a0000087ab9 */ /* 0x000fe20000000800 */
[----:B------:R-:W-:Y:S01]  /*102ac0*/  @P0 STG.E.U16 desc[UR50][R10.64], R23 ;  /* 0x000000170a000986 */ /* 0x000fe2000c101532 */
[----:B------:R-:W-:Y:S01]  /*102ad0*/  ISETP.LT.AND P0, PT, R29, UR8, !P2 ;  /* 0x000000081d007c0c */ /* 0x000fe2000d701270 */
[----:B------:R-:W-:-:S02]  /*102ae0*/  ULDC.64 UR8, c[0x0][0x228] ;  /* 0x00008a0000087ab9 */ /* 0x000fc40000000a00 */
[----:B------:R1:W-:Y:S01]  /*102af0*/  @P1 STG.E.U16 desc[UR50][R18.64], R25 ;  /* 0x0000001912001986 */ /* 0x0003e2000c101532 */
[----:B0-----:R-:W-:-:S03]  /*102b00*/  MOV R4, UR42 ;  /* 0x0000002a00047c02 */ /* 0x001fc60008000f00 */
[----:B------:R-:W-:Y:S01]  /*102b10*/  @P6 STG.E.U16 desc[UR50][R20.64], R5 ;  /* 0x0000000514006986 */ /* 0x000fe2000c101532 */
[----:B------:R-:W-:Y:S01]  /*102b20*/  ISETP.LT.AND P6, PT, R0, UR6, !P4 ;  /* 0x0000000600007c0c */ /* 0x000fe2000e7c1270 */
[----:B------:R-:W-:Y:S01]  /*102b30*/  UMOV UR5, UR8 ;  /* 0x0000000800057c82 */ /* 0x000fe20008000000 */
[----:B------:R-:W-:Y:S01]  /*102b40*/  IMAD.WIDE R8, R2, 0x2, R14 ;  /* 0x0000000202087825 */ /* 0x000fe200078e020e */
[----:B------:R0:W-:Y:S01]  /*102b50*/  STL [R1+0x3bf4], R4 ;  /* 0x003bf40401007387 */ /* 0x0001e20000100800 */
[----:B------:R-:W-:Y:S01]  /*102b60*/  ULDC UR6, c[0x0][0x248] ;  /* 0x0000920000067ab9 */ /* 0x000fe20000000800 */
[----:B-1----:R-:W-:Y:S02]  /*102b70*/  MOV R25, UR5 ;  /* 0x0000000500197c02 */ /* 0x002fe40008000f00 */
[----:B0-----:R-:W-:Y:S01]  /*102b80*/  MOV R4, UR44 ;  /* 0x0000002c00047c02 */ /* 0x001fe20008000f00 */
[----:B------:R-:W-:Y:S01]  /*102b90*/  VIADD R5, R26, 0x13 ;  /* 0x000000131a057836 */ /* 0x000fe20000000000 */
[----:B------:R-:W-:Y:S01]  /*102ba0*/  ISETP.LT.AND P4, PT, R28, UR4, !P4 ;  /* 0x000000041c007c0c */ /* 0x000fe2000e781270 */
[----:B------:R-:W-:-:S02]  /*102bb0*/  UMOV UR4, UR10 ;  /* 0x0000000a00047c82 */ /* 0x000fc40008000000 */
[----:B------:R-:W-:Y:S01]  /*102bc0*/  STL [R1+0x3a4], R4 ;  /* 0x0003a40401007387 */ /* 0x000fe20000100800 */
[----:B------:R-:W-:-:S03]  /*102bd0*/  ISETP.LT.AND P1, PT, R3, UR4, !P2 ;  /* 0x0000000403007c0c */ /* 0x000fc6000d721270 */
[----:B------:R-:W-:Y:S01]  /*102be0*/  STL [R1+0x3c64], R25 ;  /* 0x003c641901007387 */ /* 0x000fe20000100800 */
[----:B------:R-:W-:Y:S01]  /*102bf0*/  UMOV UR4, UR9 ;  /* 0x0000000900047c82 */ /* 0x000fe20008000000 */
[----:B----4-:R-:W-:Y:S01]  /*102c00*/  PRMT R18, R27, 0x7632, R18 ;  /* 0x000076321b127816 */ /* 0x010fe20000000012 */
[----:B------:R-:W-:Y:S01]  /*102c10*/  IMAD.WIDE R10, R2, 0x2, R16 ;  /* 0x00000002020a7825 */ /* 0x000fe200078e0210 */
[----:B------:R-:W2:Y:S01]  /*102c20*/  LDL.LU R19, [R1+0x310] ;  /* 0x0003100001137983 */ /* 0x000ea20000300800 */
[----:B------:R-:W-:-:S03]  /*102c30*/  ULDC.64 UR8, c[0x0][0x228] ;  /* 0x00008a0000087ab9 */ /* 0x000fc60000000a00 */
[----:B------:R0:W-:Y:S01]  /*102c40*/  @P6 STG.E.U16 desc[UR50][R8.64], R27 ;  /* 0x0000001b08006986 */ /* 0x0001e2000c101532 */
[----:B------:R-:W-:Y:S01]  /*102c50*/  ISETP.GE.AND P6, PT, R5, UR4, PT ;  /* 0x0000000405007c0c */ /* 0x000fe2000bfc6270 */
[----:B------:R-:W-:Y:S02]  /*102c60*/  ULDC.64 UR4, c[0x0][0x228] ;  /* 0x00008a0000047ab9 */ /* 0x000fe40000000a00 */
[----:B0-----:R-:W-:-:S05]  /*102c70*/  IMAD.U32 R27, RZ, RZ, UR4 ;  /* 0x00000004ff1b7e24 */ /* 0x001fca000f8e00ff */
[----:B------:R-:W-:Y:S04]  /*102c80*/  STL [R1+0x3c68], R27 ;  /* 0x003c681b01007387 */ /* 0x000fe80000100800 */
[----:B------:R-:W3:Y:S01]  /*102c90*/  LDL.LU R22, [R1+0x2f0] ;  /* 0x0002f00001167983 */ /* 0x000ee20000300800 */
[----:B------:R-:W-:Y:S02]  /*102ca0*/  VIADD R2, R2, UR6 ;  /* 0x0000000602027c36 */ /* 0x000fe40008000000 */
[----:B------:R-:W-:Y:S01]  /*102cb0*/  VIADD R5, R26, 0x14 ;  /* 0x000000141a057836 */ /* 0x000fe20000000000 */
[----:B------:R0:W-:Y:S01]  /*102cc0*/  @P4 STG.E.U16 desc[UR50][R10.64], R18 ;  /* 0x000000120a004986 */ /* 0x0001e2000c101532 */
[----:B------:R-:W-:Y:S01]  /*102cd0*/  IMAD.WIDE R8, R2, 0x2, R12 ;  /* 0x0000000202087825 */ /* 0x000fe200078e020c */
[----:B------:R-:W-:Y:S01]  /*102ce0*/  UMOV UR4, UR5 ;  /* 0x0000000500047c82 */ /* 0x000fe20008000000 */
[----:B------:R-:W-:-:S03]  /*102cf0*/  ULDC UR6, c[0x0][0x228] ;  /* 0x00008a0000067ab9 */ /* 0x000fc60000000800 */
[----:B------:R1:W-:Y:S01]  /*102d00*/  @P1 STG.E.U16 desc[UR50][R8.64], R24 ;  /* 0x0000001808001986 */ /* 0x0003e2000c101532 */
[----:B------:R-:W-:Y:S01]  /*102d10*/  ISETP.GE.AND P1, PT, R5, UR4, PT ;  /* 0x0000000405007c0c */ /* 0x000fe2000bf26270 */
[----:B------:R-:W-:Y:S01]  /*102d20*/  VIADD R5, R26, 0x15 ;  /* 0x000000151a057836 */ /* 0x000fe20000000000 */
[----:B------:R-:W-:Y:S01]  /*102d30*/  ISETP.LT.AND P4, PT, R0, UR6, !P2 ;  /* 0x0000000600007c0c */ /* 0x000fe2000d781270 */
[----:B------:R-:W-:Y:S01]  /*102d40*/  ULDC.64 UR6, c[0x0][0x228] ;  /* 0x00008a0000067ab9 */ /* 0x000fe20000000a00 */
[----:B0-----:R-:W-:Y:S01]  /*102d50*/  IMAD.WIDE R10, R2, 0x2, R6 ;  /* 0x00000002020a7825 */ /* 0x001fe200078e0206 */
[----:B------:R-:W-:Y:S01]  /*102d60*/  PRMT R18, R24, 0x7632, R18 ;  /* 0x0000763218127816 */ /* 0x000fe20000000012 */
[----:B------:R-:W-:Y:S01]  /*102d70*/  UMOV UR4, UR7 ;  /* 0x0000000700047c82 */ /* 0x000fe20008000000 */
[----:B------:R-:W-:Y:S01]  /*102d80*/  UMOV UR5, UR6 ;  /* 0x0000000600057c82 */ /* 0x000fe20008000000 */
[----:B------:R-:W-:Y:S02]  /*102d90*/  ULDC.64 UR6, c[0x0][0x228] ;  /* 0x00008a0000067ab9 */ /* 0x000fe40000000a00 */
[----:B------:R-:W-:Y:S01]  /*102da0*/  @P0 STG.E.U16 desc[UR50][R10.64], R18 ;  /* 0x000000120a000986 */ /* 0x000fe2000c101532 */
[----:B------:R-:W-:Y:S01]  /*102db0*/  ISETP.GE.AND P0, PT, R5, UR4, PT ;  /* 0x0000000405007c0c */ /* 0x000fe2000bf06270 */
[----:B------:R-:W-:Y:S01]  /*102dc0*/  UMOV UR4, UR6 ;  /* 0x0000000600047c82 */ /* 0x000fe20008000000 */
[----:B------:R-:W-:Y:S01]  /*102dd0*/  UMOV UR46, UR7 ;  /* 0x00000007002e7c82 */ /* 0x000fe20008000000 */
[----:B-1----:R-:W-:Y:S01]  /*102de0*/  MOV R24, UR5 ;  /* 0x0000000500187c02 */ /* 0x002fe20008000f00 */
[----:B------:R-:W-:Y:S01]  /*102df0*/  IMAD.WIDE R8, R2, 0x2, R14 ;  /* 0x0000000202087825 */ /* 0x000fe200078e020e */
[----:B------:R-:W-:Y:S01]  /*102e00*/  MOV R4, UR46 ;  /* 0x0000002e00047c02 */ /* 0x000fe20008000f00 */
[----:B------:R-:W-:Y:S01]  /*102e10*/  ULDC.64 UR6, c[0x0][0x228] ;  /* 0x00008a0000067ab9 */ /* 0x000fe20000000a00 */
[----:B------:R-:W-:Y:S01]  /*102e20*/  ISETP.LT.AND P2, PT, R28, UR4, !P2 ;  /* 0x000000041c007c0c */ /* 0x000fe2000d741270 */
[----:B------:R-:W-:Y:S01]  /*102e30*/  STL [R1+0x3c6c], R24 ;  /* 0x003c6c1801007387 */ /* 0x000fe20000100800 */
[----:B------:R-:W-:Y:S01]  /*102e40*/  UMOV UR4, UR6 ;  /* 0x0000000600047c82 */ /* 0x000fe20008000000 */
[----:B------:R-:W-:-:S02]  /*102e50*/  ULDC UR6, c[0x0][0x248] ;  /* 0x0000920000067ab9 */ /* 0x000fc40000000800 */
[----:B------:R0:W-:Y:S04]  /*102e60*/  STL [R1+0x3bf8], R4 ;  /* 0x003bf80401007387 */ /* 0x0001e80000100800 */
[----:B------:R-:W4:Y:S01]  /*102e70*/  LDL.LU R23, [R1+0x2d0] ;  /* 0x0002d00001177983 */ /* 0x000f220000300800 */
[----:B------:R-:W-:Y:S01]  /*102e80*/  VIADD R5, R2, UR6 ;  /* 0x0000000602057c36 */ /* 0x000fe20008000000 */
[----:B------:R-:W-:Y:S01]  /*102e90*/  UMOV UR48, UR7 ;  /* 0x0000000700307c82 */ /* 0x000fe20008000000 */
[----:B------:R-:W-:Y:S01]  /*102ea0*/  ULDC UR6, c[0x0][0x228] ;  /* 0x00008a0000067ab9 */ /* 0x000fe20000000800 */
[----:B0-----:R-:W-:-:S05]  /*102eb0*/  MOV R4, UR48 ;  /* 0x0000003000047c02 */ /* 0x001fca0008000f00 */
[----:B------:R-:W-:Y:S01]  /*102ec0*/  STL [R1+0x39c], R4 ;  /* 0x00039c0401007387 */ /* 0x000fe20000100800 */
[----:B------:R-:W-:Y:S02]  /*102ed0*/  UMOV UR5, UR8 ;  /* 0x0000000800057c82 */ /* 0x000fe40008000000 */
[----:B------:R-:W-:Y:S01]  /*102ee0*/  MOV R25, UR5 ;  /* 0x0000000500197c02 */ /* 0x000fe20008000f00 */
[----:B--2---:R0:W-:Y:S01]  /*102ef0*/  @P4 STG.E.U16 desc[UR50][R8.64], R19 ;  /* 0x0000001308004986 */ /* 0x0041e2000c101532 */
[----:B------:R-:W-:Y:S02]  /*102f00*/  ISETP.LT.AND P4, PT, R3, UR4, !P3 ;  /* 0x0000000403007c0c */ /* 0x000fe4000df81270 */
[----:B------:R-:W-:Y:S01]  /*102f10*/  PRMT R10, R19, 0x7632, R10 ;  /* 0x00007632130a7816 */ /* 0x000fe2000000000a */
[----:B0-----:R-:W-:-:S05]  /*102f20*/  IMAD.WIDE R8, R2, 0x2, R16 ;  /* 0x0000000202087825 */ /* 0x001fca00078e0210 */
[----:B------:R0:W-:Y:S02]  /*102f30*/  @P2 STG.E.U16 desc[UR50][R8.64], R10 ;  /* 0x0000000a08002986 */ /* 0x0001e4000c101532 */
[----:B0-----:R-:W-:Y:S01]  /*102f40*/  IMAD.WIDE R8, R5, 0x2, R12 ;  /* 0x0000000205087825 */ /* 0x001fe200078e020c */
[----:B---3--:R-:W-:-:S04]  /*102f50*/  PRMT R2, R22, 0x7632, R2 ;  /* 0x0000763216027816 */ /* 0x008fc80000000002 */
[----:B------:R0:W-:Y:S01]  /*102f60*/  @P4 STG.E.U16 desc[UR50][R8.64], R22 ;  /* 0x0000001608004986 */ /* 0x0001e2000c101532 */
[----:B------:R-:W-:Y:S01]  /*102f70*/  ISETP.LT.AND P2, PT, R29, UR6, !P3 ;  /* 0x000000061d007c0c */ /* 0x000fe2000df41270 */
[----:B------:R-:W-:Y:S02]  /*102f80*/  ULDC UR6, c[0x0][0x228] ;  /* 0x00008a0000067ab9 */ /* 0x000fe40000000800 */
[----:B0-----:R-:W2:Y:S01]  /*102f90*/  LDL.LU R22, [R1+0x334] ;  /* 0x0003340001167983 */ /* 0x001ea20000300800 */
[----:B------:R-:W-:Y:S01]  /*102fa0*/  ISETP.LT.AND P4, PT, R0, UR6, !P3 ;  /* 0x0000000600007c0c */ /* 0x000fe2000df81270 */
[----:B------:R-:W-:Y:S01]  /*102fb0*/  ULDC.64 UR6, c[0x0][0x228] ;  /* 0x00008a0000067ab9 */ /* 0x000fe20000000a00 */
[----:B------:R-:W-:Y:S01]  /*102fc0*/  UMOV UR4, UR9 ;  /* 0x0000000900047c82 */ /* 0x000fe20008000000 */
[----:B------:R-:W-:Y:S02]  /*102fd0*/  UMOV UR9, UR7 ;  /* 0x0000000700097c82 */ /* 0x000fe40008000000 */
[----:B------:R-:W-:Y:S01]  /*102fe0*/  MOV R4, UR9 ;  /* 0x0000000900047c02 */ /* 0x000fe20008000f00 */
[----:B------:R-:W-:Y:S01]  /*102ff0*/  STL [R1+0x3c70], R25 ;  /* 0x003c701901007387 */ /* 0x000fe20000100800 */
[----:B------:R-:W-:Y:S01]  /*103000*/  IMAD.WIDE R8, R5, 0x2, R6 ;  /* 0x0000000205087825 */ /* 0x000fe200078e0206 */
[----:B------:R-:W-:-:S02]  /*103010*/  ULDC.64 UR8, c[0x0][0x228] ;  /* 0x00008a0000087ab9 */ /* 0x000fc40000000a00 */
[----:B------:R-:W-:Y:S04]  /*103020*/  STL [R1+0x3bfc], R4 ;  /* 0x003bfc0401007387 */ /* 0x000fe80000100800 */
[----:B------:R-:W3:Y:S01]  /*103030*/  LDL.LU R19, [R1+0x314] ;  /* 0x0003140001137983 */ /* 0x000ee20000300800 */
[----:B------:R-:W-:-:S03]  /*103040*/  VIADD R10, R26, 0x16 ;  /* 0x000000161a0a7836 */ /* 0x000fc60000000000 */
[----:B------:R0:W-:Y:S02]  /*103050*/  @P2 STG.E.U16 desc[UR50][R8.64], R2 ;  /* 0x0000000208002986 */ /* 0x0001e4000c101532 */
[----:B------:R-:W-:Y:S01]  /*103060*/  ISETP.GE.AND P2, PT, R10, UR4, PT ;  /* 0x000000040a007c0c */ /* 0x000fe2000bf46270 */
[----:B------:R-:W-:Y:S01]  /*103070*/  UMOV UR4, UR6 ;  /* 0x0000000600047c82 */ /* 0x000fe20008000000 */
[----:B------:R-:W-:Y:S01]  /*103080*/  ULDC.64 UR6, c[0x0][0x228] ;  /* 0x00008a0000067ab9 */ /* 0x000fe20000000a00 */
[----:B------:R-:W-:Y:S01]  /*103090*/  ISETP.LT.AND P3, PT, R28, UR4, !P3 ;  /* 0x000000041c007c0c */ /* 0x000fe2000df61270 */
[----:B------:R-:W-:Y:S01]  /*1030a0*/  UMOV UR4, UR6 ;  /* 0x0000000600047c82 */ /* 0x000fe20008000000 */
[----:B------:R-:W-:Y:S01]  /*1030b0*/  ULDC UR6, c[0x0][0x248] ;  /* 0x0000920000067ab9 */ /* 0x000fe20000000800 */
[----:B0-----:R-:W-:Y:S01]  /*1030c0*/  IMAD.WIDE R8, R5, 0x2, R14 ;  /* 0x0000000205087825 */ /* 0x001fe200078e020e */
[----:B------:R-:W-:-:S04]  /*1030d0*/  MOV R2, UR7 ;  /* 0x0000000700027c02 */ /* 0x000fc80008000f00 */
[----:B----4-:R0:W-:Y:S01]  /*1030e0*/  @P4 STG.E.U16 desc[UR50][R8.64], R23 ;  /* 0x0000001708004986 */ /* 0x0101e2000c101532 */
[----:B------:R-:W-:Y:S02]  /*1030f0*/  ISETP.LT.AND P4, PT, R3, UR4, !P5 ;  /* 0x0000000403007c0c */ /* 0x000fe4000ef81270 */
[----:B------:R-:W-:Y:S01]  /*103100*/  PRMT R10, R23, 0x7632, R10 ;  /* 0x00007632170a7816 */ /* 0x000fe2000000000a */
[----:B------:R1:W-:Y:S01]  /*103110*/  STL [R1+0x388], R2 ;  /* 0x0003880201007387 */ /* 0x0003e20000100800 */
[----:B0-----:R-:W-:-:S04]  /*103120*/  IMAD.WIDE R8, R5, 0x2, R16 ;  /* 0x0000000205087825 */ /* 0x001fc800078e0210 */
[----:B-1----:R-:W-:Y:S01]  /*103130*/  VIADD R2, R5, UR6 ;  /* 0x0000000605027c36 */ /* 0x002fe20008000000 */
[----:B------:R0:W-:Y:S01]  /*103140*/  @P3 STG.E.U16 desc[UR50][R8.64], R10 ;  /* 0x0000000a08003986 */ /* 0x0001e2000c101532 */
[----:B------:R-:W-:Y:S02]  /*103150*/  ULDC UR6, c[0x0][0x228] ;  /* 0x00008a0000067ab9 */ /* 0x000fe40000000800 */
[----:B------:R-:W-:Y:S01]  /*103160*/  ISETP.LT.AND P3, PT, R29, UR6, !P5 ;  /* 0x000000061d007c0c */ /* 0x000fe2000ef61270 */
[----:B------:R-:W-:Y:S01]  /*103170*/  ULDC UR6, c[0x0][0x228] ;  /* 0x00008a0000067ab9 */ /* 0x000fe20000000800 */
[----:B0-----:R-:W-:Y:S01]  /*103180*/  IMAD.WIDE R8, R2, 0x2, R12 ;  /* 0x0000000202087825 */ /* 0x001fe200078e020c */
[----:B------:R-:W-:-:S03]  /*103190*/  UMOV UR5, UR8 ;  /* 0x0000000800057c82 */ /* 0x000fc60008000000 */
[----:B------:R-:W-:Y:S01]  /*1031a0*/  VIADD R10, R26, 0x17 ;  /* 0x000000171a0a7836 */ /* 0x000fe20000000000 */
[----:B------:R-:W-:Y:S01]  /*1031b0*/  MOV R27, UR5 ;  /* 0x00000005001b7c02 */ /* 0x000fe20008000f00 */
[----:B------:R-:W-:Y:S01]  /*1031c0*/  UMOV UR4, UR9 ;  /* 0x0000000900047c82 */ /* 0x000fe20008000000 */
[----:B------:R-:W-:Y:S02]  /*1031d0*/  ULDC.64 UR8, c[0x0][0x228] ;  /* 0x00008a0000087ab9 */ /* 0x000fe40000000a00 */
[----:B------:R-:W-:Y:S02]  /*1031e0*/  UMOV UR5, UR8 ;  /* 0x0000000800057c82 */ /* 0x000fe40008000000 */
[----:B------:R-:W-:Y:S01]  /*1031f0*/  MOV R24, UR5 ;  /* 0x0000000500187c02 */ /* 0x000fe20008000f00 */
[----:B--2---:R0:W-:Y:S01]  /*103200*/  @P4 STG.E.U16 desc[UR50][R8.64], R22 ;  /* 0x0000001608004986 */ /* 0x0041e2000c101532 */
[----:B------:R-:W-:Y:S02]  /*103210*/  PRMT R5, R22, 0x7632, R5 ;  /* 0x0000763216057816 */ /* 0x000fe40000000005 */
[----:B------:R-:W-:Y:S01]  /*103220*/  ISETP.LT.AND P4, PT, R0, UR6, !P5 ;  /* 0x0000000600007c0c */ /* 0x000fe2000ef81270 */
[----:B------:R-:W-:Y:S01]  /*103230*/  ULDC.64 UR6, c[0x0][0x228] ;  /* 0x00008a0000067ab9 */ /* 0x000fe20000000a00 */
[----:B0-----:R-:W2:Y:S01]  /*103240*/  LDL.LU R22, [R1+0x2f4] ;  /* 0x0002f40001167983 */ /* 0x001ea20000300800 */
[----:B------:R-:W-:Y:S01]  /*103250*/  IMAD.WIDE R8, R2, 0x2, R6 ;  /* 0x0000000202087825 */ /* 0x000fe200078e0206 */
[----:B------:R-:W-:-:S02]  /*103260*/  UMOV UR11, UR7 ;  /* 0x00000007000b7c82 */ /* 0x000fc40008000000 */
[----:B------:R-:W-:Y:S02]  /*103270*/  MOV R4, UR11 ;  /* 0x0000000b00047c02 */ /* 0x000fe40008000f00 */
[----:B------:R0:W-:Y:S01]  /*103280*/  @P3 STG.E.U16 desc[UR50][R8.64], R5 ;  /* 0x0000000508003986 */ /* 0x0001e2000c101532 */
[----:B------:R-:W-:Y:S01]  /*103290*/  ISETP.GE.AND P3, PT, R10, UR4, PT ;  /* 0x000000040a007c0c */ /* 0x000fe2000bf66270 */
[----:B------:R-:W-:Y:S01]  /*1032a0*/  UMOV UR4, UR6 ;  /* 0x0000000600047c82 */ /* 0x000fe20008000000 */
[----:B------:R-:W-:Y:S01]  /*1032b0*/  ULDC.64 UR6, c[0x0][0x228] ;  /* 0x00008a0000067ab9 */ /* 0x000fe20000000a00 */
[----:B------:R-:W-:Y:S01]  /*1032c0*/  STL [R1+0x3c74], R27 ;  /* 0x003c741b01007387 */ /* 0x000fe20000100800 */
[----:B------:R-:W-:-:S03]  /*1032d0*/  ISETP.LT.AND P5, PT, R28, UR4, !P5 ;  /* 0x000000041c007c0c */ /* 0x000fc6000efa1270 */
[----:B------:R1:W-:Y:S04]  /*1032e0*/  STL [R1+0x3c00], R4 ;  /* 0x003c000401007387 */ /* 0x0003e80000100800 */
[----:B------:R-:W4:Y:S01]  /*1032f0*/  LDL.LU R23, [R1+0x2d4] ;  /* 0x0002d40001177983 */ /* 0x000f220000300800 */
[----:B0-----:R-:W-:Y:S01]  /*103300*/  IMAD.WIDE R8, R2, 0x2, R14 ;  /* 0x0000000202087825 */ /* 0x001fe200078e020e */
[----:B------:R-:W-:Y:S01]  /*103310*/  UMOV UR15, UR7 ;  /* 0x00000007000f7c82 */ /* 0x000fe20008000000 */
[----:B---3--:R-:W-:-:S03]  /*103320*/  PRMT R10, R19, 0x7632, R10 ;  /* 0x00007632130a7816 */ /* 0x008fc6000000000a */
[----:B------:R0:W-:Y:S01]  /*103330*/  @P4 STG.E.U16 desc[UR50][R8.64], R19 ;  /* 0x0000001308004986 */ /* 0x0001e2000c101532 */
[----:B-1----:R-:W-:-:S05]  /*103340*/  MOV R4, UR15 ;  /* 0x0000000f00047c02 */ /* 0x002fca0008000f00 */
[----:B------:R-:W-:Y:S01]  /*103350*/  STL [R1+0x380], R4 ;  /* 0x0003800401007387 */ /* 0x000fe20000100800 */
[----:B0-----:R-:W-:-:S05]  /*103360*/  IMAD.WIDE R8, R2, 0x2, R16 ;  /* 0x0000000202087825 */ /* 0x001fca00078e0210 */
[----:B------:R0:W-:Y:S02]  /*103370*/  @P5 STG.E.U16 desc[UR50][R8.64], R10 ;  /* 0x0000000a08005986 */ /* 0x0001e4000c101532 */
[----:B0-----:R-:W-:Y:S02]  /*103380*/  VIADD R10, R26, 0x18 ;  /* 0x000000181a0a7836 */ /* 0x001fe40000000000 */
[----:B------:R-:W3:Y:S04]  /*103390*/  LDL.LU R26, [R1+0x338] ;  /* 0x00033800011a7983 */ /* 0x000ee80000300800 */
[----:B------:R0:W-:Y:S04]  /*1033a0*/  STL [R1+0x3c78], R24 ;  /* 0x003c781801007387 */ /* 0x0001e80000100800 */
[----:B0-----:R-:W3:Y:S01]  /*1033b0*/  LDL R24, [R1+0x16e0] ;  /* 0x0016e00001187983 */ /* 0x001ee20000100800 */
[----:B------:R-:W-:Y:S01]  /*1033c0*/  UMOV UR4, UR6 ;  /* 0x0000000600047c82 */ /* 0x000fe20008000000 */
[----:B------:R-:W-:Y:S01]  /*1033d0*/  ULDC UR6, c[0x0][0x248] ;  /* 0x0000920000067ab9 */ /* 0x000fe20000000800 */
[----:B------:R-:W-:Y:S01]  /*1033e0*/  ISETP.LT.AND P4, PT, R3, UR4, !P6 ;  /* 0x0000000403007c0c */ /* 0x000fe2000f781270 */
[----:B------:R-:W-:Y:S01]  /*1033f0*/  VIADD R5, R2, UR6 ;  /* 0x0000000602057c36 */ /* 0x000fe20008000000 */
[----:B------:R-:W-:-:S02]  /*103400*/  ULDC UR6, c[0x0][0x228] ;  /* 0x00008a0000067ab9 */ /* 0x000fc40000000800 */
[----:B------:R-:W-:Y:S01]  /*103410*/  ISETP.LT.AND P5, PT, R29, UR6, !P6 ;  /* 0x000000061d007c0c */ /* 0x000fe2000f7a1270 */
[----:B------:R-:W-:Y:S01]  /*103420*/  IMAD.WIDE R8, R5, 0x2, R12 ;  /* 0x0000000205087825 */ /* 0x000fe200078e020c */
[----:B------:R-:W-:Y:S01]  /*103430*/  ULDC UR6, c[0x0][0x228] ;  /* 0x00008a0000067ab9 */ /* 0x000fe20000000800 */
[----:B------:R-:W-:Y:S01]  /*103440*/  UMOV UR4, UR9 ;  /* 0x0000000900047c82 */ /* 0x000fe20008000000 */
[----:B------:R-:W-:Y:S02]  /*103450*/  ULDC.64 UR8, c[0x0][0x228] ;  /* 0x00008a0000087ab9 */ /* 0x000fe40000000a00 */
[----:B------:R-:W-:Y:S02]  /*103460*/  UMOV UR5, UR8 ;  /* 0x0000000800057c82 */ /* 0x000fe40008000000 */
[----:B------:R-:W-:Y:S01]  /*103470*/  MOV R25, UR5 ;  /* 0x0000000500197c02 */ /* 0x000fe20008000f00 */
[----:B--2---:R0:W-:Y:S01]  /*103480*/  @P4 STG.E.U16 desc[UR50][R8.64], R22 ;  /* 0x0000001608004986 */ /* 0x0041e2000c101532 */
[----:B------:R-:W-:-:S02]  /*103490*/  PRMT R2, R22, 0x7632, R2 ;  /* 0x0000763216027816 */ /* 0x000fc40000000002 */
[----:B------:R-:W-:Y:S01]  /*1034a0*/  ISETP.LT.AND P4, PT, R0, UR6, !P6 ;  /* 0x0000000600007c0c */ /* 0x000fe2000f781270 */
[----:B------:R-:W-:Y:S01]  /*1034b0*/  ULDC.64 UR6, c[0x0][0x228] ;  /* 0x00008a0000067ab9 */ /* 0x000fe20000000a00 */
[----:B0-----:R-:W-:Y:S01]  /*1034c0*/  IMAD.WIDE R8, R5, 0x2, R6 ;  /* 0x0000000205087825 */ /* 0x001fe200078e0206 */
[----:B------:R-:W-:-:S04]  /*1034d0*/  UMOV UR13, UR7 ;  /* 0x00000007000d7c82 */ /* 0x000fc80008000000 */
[----:B------:R0:W-:Y:S01]  /*1034e0*/  @P5 STG.E.U16 desc[UR50][R8.64], R2 ;  /* 0x0000000208005986 */ /* 0x0001e2000c101532 */
[----:B------:R-:W-:Y:S01]  /*1034f0*/  ISETP.GE.AND P5, PT, R10, UR4, PT ;  /* 0x000000040a007c0c */ /* 0x000fe2000bfa6270 */
[----:B------:R-:W-:Y:S01]  /*103500*/  UMOV UR4, UR6 ;  /* 0x0000000600047c82 */ /* 0x000fe20008000000 */
[----:B------:R-:W-:Y:S01]  /*103510*/  ULDC.64 UR6, c[0x0][0x228] ;  /* 0x00008a0000067ab9 */ /* 0x000fe20000000a00 */
[----:B------:R-:W-:Y:S01]  /*103520*/  ISETP.LT.AND P6, PT, R28, UR4, !P6 ;  /* 0x000000041c007c0c */ /* 0x000fe2000f7c1270 */
[----:B------:R-:W-:Y:S01]  /*103530*/  UMOV UR17, UR7 ;  /* 0x0000000700117c82 */ /* 0x000fe20008000000 */
[----:B------:R-:W-:Y:S01]  /*103540*/  MOV R4, UR13 ;  /* 0x0000000d00047c02 */ /* 0x000fe20008000f00 */
[----:B------:R-:W-:Y:S01]  /*103550*/  UMOV UR4, UR6 ;  /* 0x0000000600047c82 */ /* 0x000fe20008000000 */
[----:B0-----:R-:W-:Y:S01]  /*103560*/  IMAD.WIDE R8, R5, 0x2, R14 ;  /* 0x0000000205087825 */ /* 0x001fe200078e020e */
[----:B------:R-:W-:Y:S02]  /*103570*/  MOV R2, UR17 ;  /* 0x0000001100027c02 */ /* 0x000fe40008000f00 */
[----:B------:R-:W-:Y:S01]  /*103580*/  STL [R1+0x3c04], R4 ;  /* 0x003c040401007387 */ /* 0x000fe20000100800 */
[----:B----4-:R-:W-:Y:S01]  /*103590*/  PRMT R10, R23, 0x7632, R10 ;  /* 0x00007632170a7816 */ /* 0x010fe2000000000a */
[----:B------:R-:W-:-:S02]  /*1035a0*/  ULDC UR6, c[0x0][0x248] ;  /* 0x0000920000067ab9 */ /* 0x000fc40000000800 */
[----:B------:R0:W-:Y:S01]  /*1035b0*/  @P4 STG.E.U16 desc[UR50][R8.64], R23 ;  /* 0x0000001708004986 */ /* 0x0001e2000c101532 */
[----:B------:R-:W-:-:S03]  /*1035c0*/  ISETP.LT.AND P4, PT, R3, UR4, !P1 ;  /* 0x0000000403007c0c */ /* 0x000fc6000cf81270 */
[----:B------:R-:W2:Y:S04]  /*1035d0*/  LDL.LU R22, [R1+0x318] ;  /* 0x0003180001167983 */ /* 0x000ea80000300800 */
[----:B------:R1:W-:Y:S01]  /*1035e0*/  STL [R1+0x368], R2 ;  /* 0x0003680201007387 */ /* 0x0003e20000100800 */
[----:B0-----:R-:W-:-:S04]  /*1035f0*/  IMAD.WIDE R8, R5, 0x2, R16 ;  /* 0x0000000205087825 */ /* 0x001fc800078e0210 */
[----:B-1----:R-:W-:Y:S01]  /*103600*/  VIADD R2, R5, UR6 ;  /* 0x0000000605027c36 */ /* 0x002fe20008000000 */
[----:B------:R-:W-:Y:S01]  /*103610*/  ULDC UR6, c[0x0][0x228] ;  /* 0x00008a0000067ab9 */ /* 0x000fe20000000800 */
[----:B------:R0:W-:Y:S01]  /*103620*/  @P6 STG.E.U16 desc[UR50][R8.64], R10 ;  /* 0x0000000a08006986 */ /* 0x0001e2000c101532 */
[----:B------:R-:W-:Y:S01]  /*103630*/  ISETP.LT.AND P6, PT, R29, UR6, !P1 ;  /* 0x000000061d007c0c */ /* 0x000fe2000cfc1270 */
[----:B------:R-:W-:Y:S01]  /*103640*/  ULDC UR6, c[0x0][0x228] ;  /* 0x00008a0000067ab9 */ /* 0x000fe20000000800 */
[----:B---3--:R-:W-:Y:S01]  /*103650*/  PRMT R5, R26, 0x7632, R5 ;  /* 0x000076321a057816 */ /* 0x008fe20000000005 */
[----:B------:R-:W-:Y:S01]  /*103660*/  UMOV UR4, UR9 ;  /* 0x0000000900047c82 */ /* 0x000fe20008000000 */
[----:B------:R-:W3:Y:S01]  /*103670*/  LDL.LU R29, [R1+0x3c90] ;  /* 0x003c9000011d7983 */ /* 0x000ee20000300800 */
[----:B------:R-:W-:Y:S01]  /*103680*/  ULDC.64 UR8, c[0x0][0x228] ;  /* 0x00008a0000087ab9 */ /* 0x000fe20000000a00 */
[----:B0-----:R-:W-:-:S05]  /*103690*/  IMAD.WIDE R8, R2, 0x2, R12 ;  /* 0x0000000202087825 */ /* 0x001fca00078e020c */
[----:B------:R0:W-:Y:S01]  /*1036a0*/  @P4 STG.E.U16 desc[UR50][R8.64], R26 ;  /* 0x0000001a08004986 */ /* 0x0001e2000c101532 */
[----:B------:R-:W-:Y:S01]  /*1036b0*/  ISETP.LT.AND P4, PT, R0, UR6, !P1 ;  /* 0x0000000600007c0c */ /* 0x000fe2000cf81270 */
[----:B------:R-:W-:Y:S01]  /*1036c0*/  ULDC.64 UR6, c[0x0][0x228] ;  /* 0x00008a0000067ab9 */ /* 0x000fe20000000a00 */
[----:B------:R-:W-:Y:S01]  /*1036d0*/  IADD3 R10, R24, 0x19, RZ ;  /* 0x00000019180a7810 */ /* 0x000fe20007ffe0ff */
[----:B------:R-:W-:Y:S02]  /*1036e0*/  UMOV UR21, UR7 ;  /* 0x0000000700157c82 */ /* 0x000fe40008000000 */
[----:B------:R-:W-:Y:S01]  /*1036f0*/  MOV R4, UR21 ;  /* 0x0000001500047c02 */ /* 0x000fe20008000f00 */
[----:B0-----:R-:W-:Y:S01]  /*103700*/  IMAD.WIDE R8, R2, 0x2, R6 ;  /* 0x0000000202087825 */ /* 0x001fe200078e0206 */
[----:B------:R0:W-:Y:S04]  /*103710*/  STL [R1+0x3c7c], R25 ;  /* 0x003c7c1901007387 */ /* 0x0001e80000100800 */
[----:B------:R1:W-:Y:S01]  /*103720*/  @P6 STG.E.U16 desc[UR50][R8.64], R5 ;  /* 0x0000000508006986 */ /* 0x0003e2000c101532 */
[----:B------:R-:W-:Y:S01]  /*103730*/  ISETP.GE.AND P6, PT, R10, UR4, PT ;  /* 0x000000040a007c0c */ /* 0x000fe2000bfc6270 */
[----:B------:R-:W-:Y:S01]  /*103740*/  UMOV UR4, UR6 ;  /* 0x0000000600047c82 */ /* 0x000fe20008000000 */
[----:B------:R-:W-:Y:S01]  /*103750*/  ULDC.64 UR6, c[0x0][0x228] ;  /* 0x00008a0000067ab9 */ /* 0x000fe20000000a00 */
[----:B------:R-:W-:Y:S01]  /*103760*/  ISETP.LT.AND P1, PT, R28, UR4, !P1 ;  /* 0x000000041c007c0c */ /* 0x000fe2000cf21270 */
[----:B0-----:R-:W4:Y:S04]  /*103770*/  LDL R25, [R1+0x1b0c] ;  /* 0x001b0c0001197983 */ /* 0x001f280000100800 */
[----:B------:R0:W-:Y:S04]  /*103780*/  STL [R1+0x3c08], R4 ;  /* 0x003c080401007387 */ /* 0x0001e80000100800 */
[----:B------:R-:W3:Y:S04]  /*103790*/  LDL.LU R28, [R1+0x3c8c] ;  /* 0x003c8c00011c7983 */ /* 0x000ee80000300800 */
[----:B------:R-:W4:Y:S01]  /*1037a0*/  LDL.LU R26, [R1+0x2d8] ;  /* 0x0002d800011a7983 */ /* 0x000f220000300800 */
[----:B-1----:R-:W-:Y:S01]  /*1037b0*/  IMAD.WIDE R8, R2, 0x2, R14 ;  /* 0x0000000202087825 */ /* 0x002fe200078e020e */
[----:B------:R-:W-:Y:S01]  /*1037c0*/  UMOV UR4, UR6 ;  /* 0x0000000600047c82 */ /* 0x000fe20008000000 */
[----:B------:R-:W-:-:S02]  /*1037d0*/  ULDC UR6, c[0x0][0x248] ;  /* 0x0000920000067ab9 */ /* 0x000fc40000000800 */
[----:B------:R-:W-:Y:S01]  /*1037e0*/  VIADD R5, R2, UR6 ;  /* 0x0000000602057c36 */ /* 0x000fe20008000000 */
[----:B------:R-:W-:Y:S01]  /*1037f0*/  UMOV UR19, UR7 ;  /* 0x0000000700137c82 */ /* 0x000fe20008000000 */
[----:B------:R-:W-:Y:S01]  /*103800*/  UMOV UR5, UR8 ;  /* 0x0000000800057c82 */ /* 0x000fe20008000000 */
[----:B0-----:R-:W-:Y:S01]  /*103810*/  MOV R4, UR19 ;  /* 0x0000001300047c02 */ /* 0x001fe20008000f00 */
[----:B------:R-:W-:Y:S01]  /*103820*/  ULDC UR6, c[0x0][0x228] ;  /* 0x00008a0000067ab9 */ /* 0x000fe20000000800 */
[----:B------:R-:W-:-:S03]  /*103830*/  MOV R27, UR5 ;  /* 0x00000005001b7c02 */ /* 0x000fc60008000f00 */
[----:B------:R-:W-:Y:S04]  /*103840*/  STL [R1+0x314], R4 ;  /* 0x0003140401007387 */ /* 0x000fe80000100800 */
[----:B--2---:R0:W-:Y:S01]  /*103850*/  @P4 STG.E.U16 desc[UR50][R8.64], R22 ;  /* 0x0000001608004986 */ /* 0x0041e2000c101532 */
[----:B------:R-:W-:Y:S02]  /*103860*/  ISETP.LT.AND P4, PT, R3, UR4, !P0 ;  /* 0x0000000403007c0c */ /* 0x000fe4000c781270 */
[----:B------:R-:W-:Y:S01]  /*103870*/  PRMT R10, R22, 0x7632, R10 ;  /* 0x00007632160a7816 */ /* 0x000fe2000000000a */
[----:B0-----:R-:W-:-:S05]  /*103880*/  IMAD.WIDE R8, R2, 0x2, R16 ;  /* 0x0000000202087825 */ /* 0x001fca00078e0210 */
[----:B------:R0:W-:Y:S02]  /*103890*/  @P1 STG.E.U16 desc[UR50][R8.64], R10 ;  /* 0x0000000a08001986 */ /* 0x0001e4000c101532 */
[----:B0-----:R-:W-:-:S05]  /*1038a0*/  IMAD.WIDE R8, R5, 0x2, R12 ;  /* 0x0000000205087825 */ /* 0x001fca00078e020c */
[----:B---3--:R0:W-:Y:S01]  /*1038b0*/  @P4 STG.E.U16 desc[UR50][R8.64], R28 ;  /* 0x0000001c08004986 */ /* 0x0081e2000c101532 */
[----:B------:R-:W-:-:S03]  /*1038c0*/  PRMT R2, R28, 0x7632, R2 ;  /* 0x000076321c027816 */ /* 0x000fc60000000002 */
[----:B0-----:R-:W2:Y:S04]  /*1038d0*/  LDL.LU R28, [R1+0x3c88] ;  /* 0x003c8800011c7983 */ /* 0x001ea80000300800 */
[----:B------:R0:W-:Y:S04]  /*1038e0*/  STL [R1+0x3c80], R27 ;  /* 0x003c801b01007387 */ /* 0x0001e80000100800 */
[----:B0-----:R-:W3:Y:S01]  /*1038f0*/  LDL R27, [R1+0x1b14] ;  /* 0x001b1400011b7983 */ /* 0x001ee20000100800 */
[----:B----4-:R-:W-:Y:S01]  /*103900*/  ISETP.LT.AND P1, PT, R25, UR6, !P0 ;  /* 0x0000000619007c0c */ /* 0x010fe2000c721270 */
[----:B------:R-:W-:-:S02]  /*103910*/  ULDC UR6, c[0x0][0x228] ;  /* 0x00008a0000067ab9 */ /* 0x000fc40000000800 */
[----:B------:R-:W-:Y:S01]  /*103920*/  ISETP.LT.AND P4, PT, R0, UR6, !P0 ;  /* 0x0000000600007c0c */ /* 0x000fe2000c781270 */
[----:B------:R-:W-:Y:S02]  /*103930*/  ULDC.64 UR6, c[0x0][0x228] ;  /* 0x00008a0000067ab9 */ /* 0x000fe40000000a00 */
[----:B------:R-:W-:Y:S02]  /*103940*/  UMOV UR23, UR7 ;  /* 0x0000000700177c82 */ /* 0x000fe40008000000 */
[----:B------:R-:W-:Y:S01]  /*103950*/  MOV R4, UR23 ;  /* 0x0000001700047c02 */ /* 0x000fe20008000f00 */
[----:B------:R-:W-:Y:S01]  /*103960*/  IMAD.WIDE R8, R5, 0x2, R6 ;  /* 0x0000000205087825 */ /* 0x000fe200078e0206 */
[----:B------:R-:W-:Y:S01]  /*103970*/  UMOV UR4, UR9 ;  /* 0x0000000900047c82 */ /* 0x000fe20008000000 */
[----:B------:R-:W-:Y:S02]  /*103980*/  ULDC.64 UR8, c[0x0][0x228] ;  /* 0x00008a0000087ab9 */ /* 0x000fe40000000a00 */
[----:B------:R-:W-:Y:S01]  /*103990*/  VIADD R10, R24, 0x1a ;  /* 0x0000001a180a7836 */ /* 0x000fe20000000000 */
[----:B------:R-:W-:Y:S04]  /*1039a0*/  STL [R1+0x3c0c], R4 ;  /* 0x003c0c0401007387 */ /* 0x000fe80000100800 */
[----:B------:R-:W4:Y:S04]  /*1039b0*/  LDL.LU R23, [R1+0x31c] ;  /* 0x00031c0001177983 */ /* 0x000f280000300800 */
[----:B------:R0:W-:Y:S01]  /*1039c0*/  @P1 STG.E.U16 desc[UR50][R8.64], R2 ;  /* 0x0000000208001986 */ /* 0x0001e2000c101532 */
[----:B------:R-:W-:Y:S01]  /*1039d0*/  ISETP.GE.AND P1, PT, R10, UR4, PT ;  /* 0x000000040a007c0c */ /* 0x000fe2000bf26270 */
[----:B------:R-:W-:Y:S01]  /*1039e0*/  UMOV UR4, UR6 ;  /* 0x0000000600047c82 */ /* 0x000fe20008000000 */
[----:B------:R-:W-:-:S02]  /*1039f0*/  ULDC.64 UR6, c[0x0][0x228] ;  /* 0x00008a0000067ab9 */ /* 0x000fc40000000a00 */
[----:B------:R-:W-:Y:S02]  /*103a00*/  UMOV UR27, UR7 ;  /* 0x00000007001b7c82 */ /* 0x000fe40008000000 */
[----:B0-----:R-:W-:-:S05]  /*103a10*/  MOV R2, UR27 ;  /* 0x0000001b00027c02 */ /* 0x001fca0008000f00 */
[----:B------:R-:W-:Y:S04]  /*103a20*/  STL [R1+0x2f4], R2 ;  /* 0x0002f40201007387 */ /* 0x000fe80000100800 */
[----:B------:R-:W4:Y:S04]  /*103a30*/  LDL.LU R22, [R1+0x2fc] ;  /* 0x0002fc0001167983 */ /* 0x000f280000300800 */
[----:B------:R-:W4:Y:S01]  /*103a40*/  LDL.LU R19, [R1+0x2dc] ;  /* 0x0002dc0001137983 */ /* 0x000f220000300800 */
[----:B------:R-:W-:Y:S01]  /*103a50*/  IMAD.WIDE R8, R5, 0x2, R14 ;  /* 0x0000000205087825 */ /* 0x000fe200078e020e */
[----:B------:R-:W-:Y:S01]  /*103a60*/  PRMT R10, R26, 0x7632, R10 ;  /* 0x000076321a0a7816 */ /* 0x000fe2000000000a */
[----:B------:R-:W-:-:S03]  /*103a70*/  UMOV UR5, UR8 ;  /* 0x0000000800057c82 */ /* 0x000fc60008000000 */
[----:B------:R0:W-:Y:S02]  /*103a80*/  @P4 STG.E.U16 desc[UR50][R8.64], R26 ;  /* 0x0000001a08004986 */ /* 0x0001e4000c101532 */
[----:B0-----:R-:W-:Y:S01]  /*103a90*/  IMAD.MOV.U32 R26, RZ, RZ, R29 ;  /* 0x000000ffff1a7224 */ /* 0x001fe200078e001d */
[----:B------:R-:W-:-:S05]  /*103aa0*/  MOV R29, UR5 ;  /* 0x00000005001d7c02 */ /* 0x000fca0008000f00 */
[----:B------:R-:W-:Y:S04]  /*103ab0*/  STL [R1+0x3c84], R29 ;  /* 0x003c841d01007387 */ /* 0x000fe80000100800 */
[----:B------:R-:W4:Y:S04]  /*103ac0*/  LDL.LU R20, [R1+0x340] ;  /* 0x0003400001147983 */ /* 0x000f280000300800 */
[----:B------:R-:W4:Y:S01]  /*103ad0*/  LDL.LU R11, [R1+0x320] ;  /* 0x00032000010b7983 */ /* 0x000f220000300800 */
[----:B------:R-:W-:Y:S01]  /*103ae0*/  IMAD.WIDE R8, R5, 0x2, R16 ;  /* 0x0000000205087825 */ /* 0x000fe200078e0210 */
[----:B---3--:R-:W-:Y:S01]  /*103af0*/  ISETP.LT.AND P0, PT, R27, UR4, !P0 ;  /* 0x000000041b007c0c */ /* 0x008fe2000c701270 */
[----:B------:R-:W-:Y:S01]  /*103b00*/  UMOV UR4, UR6 ;  /* 0x0000000600047c82 */ /* 0x000fe20008000000 */
[----:B------:R-:W-:Y:S01]  /*103b10*/  ULDC UR6, c[0x0][0x248] ;  /* 0x0000920000067ab9 */ /* 0x000fe20000000800 */
[----:B------:R-:W-:Y:S01]  /*103b20*/  ISETP.LT.AND P4, PT, R3, UR4, !P2 ;  /* 0x0000000403007c0c */ /* 0x000fe2000d781270 */
[----:B------:R-:W-:Y:S01]  /*103b30*/  VIADD R2, R5, UR6 ;  /* 0x0000000605027c36 */ /* 0x000fe20008000000 */
[----:B------:R-:W-:-:S08]  /*103b40*/  ULDC UR6, c[0x0][0x228] ;  /* 0x00008a0000067ab9 */ /* 0x000fd00000000800 */
[----:B------:R0:W-:Y:S01]  /*103b50*/  @P0 STG.E.U16 desc[UR50][R8.64], R10 ;  /* 0x0000000a08000986 */ /* 0x0001e2000c101532 */
[----:B------:R-:W-:Y:S01]  /*103b60*/  ISETP.LT.AND P0, PT, R25, UR6, !P2 ;  /* 0x0000000619007c0c */ /* 0x000fe2000d701270 */
[----:B------:R-:W-:Y:S01]  /*103b70*/  ULDC UR6, c[0x0][0x228] ;  /* 0x00008a0000067ab9 */ /* 0x000fe20000000800 */
[----:B--2---:R-:W-:Y:S01]  /*103b80*/  PRMT R5, R28, 0x7632, R5 ;  /* 0x000076321c057816 */ /* 0x004fe20000000005 */
[----:B0-----:R-:W-:-:S05]  /*103b90*/  IMAD.WIDE R8, R2, 0x2, R12 ;  /* 0x0000000202087825 */ /* 0x001fca00078e020c */
[----:B------:R0:W-:Y:S01]  /*103ba0*/  @P4 STG.E.U16 desc[UR50][R8.64], R28 ;  /* 0x0000001c08004986 */ /* 0x0001e2000c101532 */
[----:B------:R-:W-:Y:S01]  /*103bb0*/  ISETP.LT.AND P4, PT, R0, UR6, !P2 ;  /* 0x0000000600007c0c */ /* 0x000fe2000d781270 */
[----:B------:R-:W-:Y:S01]  /*103bc0*/  VIADD R10, R24, 0x1b ;  /* 0x0000001b180a7836 */ /* 0x000fe20000000000 */
[----:B------:R-:W-:Y:S01]  /*103bd0*/  UMOV UR4, UR9 ;  /* 0x0000000900047c82 */ /* 0x000fe20008000000 */
[----:B------:R-:W-:Y:S01]  /*103be0*/  ULDC.64 UR6, c[0x0][0x228] ;  /* 0x00008a0000067ab9 */ /* 0x000fe20000000a00 */
[----:B0-----:R-:W-:-:S05]  /*103bf0*/  IMAD.WIDE R8, R2, 0x2, R6 ;  /* 0x0000000202087825 */ /* 0x001fca00078e0206 */
[----:B------:R0:W-:Y:S01]  /*103c00*/  @P0 STG.E.U16 desc[UR50][R8.64], R5 ;  /* 0x0000000508000986 */ /* 0x0001e2000c101532 */
[----:B------:R-:W-:Y:S01]  /*103c10*/  ISETP.GE.AND P0, PT, R10, UR4, PT ;  /* 0x000000040a007c0c */ /* 0x000fe2000bf06270 */
[----:B------:R-:W-:Y:S01]  /*103c20*/  UMOV UR4, UR6 ;  /* 0x0000000600047c82 */ /* 0x000fe20008000000 */
[----:B------:R-:W-:Y:S01]  /*103c30*/  UMOV UR8, UR7 ;  /* 0x0000000700087c82 */ /* 0x000fe20008000000 */
[----:B------:R-:W-:Y:S01]  /*103c40*/  ISETP.LT.AND P2, PT, R27, UR4, !P2 ;  /* 0x000000041b007c0c */ /* 0x000fe2000d741270 */
[----:B------:R-:W-:Y:S02]  /*103c50*/  ULDC.64 UR6, c[0x0][0x228] ;  /* 0x00008a0000067ab9 */ /* 0x000fe40000000a00 */
[----:B------:R-:W-:Y:S01]  /*103c60*/  UMOV UR4, UR6 ;  /* 0x0000000600047c82 */ /* 0x000fe20008000000 */
[----:B------:R-:W-:Y:S01]  /*103c70*/  ULDC UR6, c[0x0][0x248] ;  /* 0x0000920000067ab9 */ /* 0x000fe20000000800 */
[----:B0-----:R-:W-:Y:S01]  /*103c80*/  IMAD.WIDE R8, R2, 0x2, R14 ;  /* 0x0000000202087825 */ /* 0x001fe200078e020e */
[----:B----4-:R-:W-:-:S04]  /*103c90*/  PRMT R10, R23, 0x7632, R10 ;  /* 0x00007632170a7816 */ /* 0x010fc8000000000a */
[----:B------:R0:W-:Y:S01]  /*103ca0*/  @P4 STG.E.U16 desc[UR50][R8.64], R23 ;  /* 0x0000001708004986 */ /* 0x0001e2000c101532 */
[----:B------:R-:W-:Y:S01]  /*103cb0*/  ISETP.LT.AND P4, PT, R3, UR4, !P3 ;  /* 0x0000000403007c0c */ /* 0x000fe2000df81270 */
[C---:B------:R-:W-:Y:S01]  /*103cc0*/  VIADD R5, R2.reuse, UR6 ;  /* 0x0000000602057c36 */ /* 0x040fe20008000000 */
[----:B------:R-:W-:Y:S01]  /*103cd0*/  ULDC UR6, c[0x0][0x228] ;  /* 0x00008a0000067ab9 */ /* 0x000fe20000000800 */
[----:B0-----:R-:W-:-:S05]  /*103ce0*/  IMAD.WIDE R8, R2, 0x2, R16 ;  /* 0x0000000202087825 */ /* 0x001fca00078e0210 */
[----:B------:R0:W-:Y:S01]  /*103cf0*/  @P2 STG.E.U16 desc[UR50][R8.64], R10 ;  /* 0x0000000a08002986 */ /* 0x0001e2000c101532 */
[----:B------:R-:W-:Y:S01]  /*103d00*/  ISETP.LT.AND P2, PT, R25, UR6, !P3 ;  /* 0x0000000619007c0c */ /* 0x000fe2000df41270 */
[----:B------:R-:W-:Y:S01]  /*103d10*/  ULDC UR6, c[0x0][0x228] ;  /* 0x00008a0000067ab9 */ /* 0x000fe20000000800 */
[----:B------:R-:W-:Y:S01]  /*103d20*/  PRMT R2, R22, 0x7632, R2 ;  /* 0x0000763216027816 */ /* 0x000fe20000000002 */
[----:B0-----:R-:W-:Y:S01]  /*103d30*/  IMAD.WIDE R8, R5, 0x2, R12 ;  /* 0x0000000205087825 */ /* 0x001fe200078e020c */
[----:B------:R-:W-:Y:S01]  /*103d40*/  MOV R4, UR8 ;  /* 0x0000000800047c02 */ /* 0x000fe20008000f00 */
[----:B------:R-:W-:-:S03]  /*103d50*/  ULDC.64 UR8, c[0x0][0x228] ;  /* 0x00008a0000087ab9 */ /* 0x000fc60000000a00 */
[----:B------:R0:W-:Y:S01]  /*103d60*/  @P4 STG.E.U16 desc[UR50][R8.64], R22 ;  /* 0x0000001608004986 */ /* 0x0001e2000c101532 */
[----:B------:R-:W-:Y:S01]  /*103d70*/  ISETP.LT.AND P4, PT, R0, UR6, !P3 ;  /* 0x0000000600007c0c */ /* 0x000fe2000df81270 */
[----:B------:R-:W-:Y:S01]  /*103d80*/  VIADD R10, R24, 0x1c ;  /* 0x0000001c180a7836 */ /* 0x000fe20000000000 */
[----:B------:R-:W-:Y:S01]  /*103d90*/  UMOV UR10, UR7 ;  /* 0x00000007000a7c82 */ /* 0x000fe20008000000 */
        /* <DEDUP_REMOVED lines=8> */
[----:B------:R-:W-:Y:S01]  /*103e20*/  ULDC.64 UR6, c[0x0][0x228] ;  /* 0x00008a0000067ab9 */ /* 0x000fe20000000a00 */
[----:B------:R-:W-:Y:S01]  /*103e30*/  PRMT R10, R19, 0x7632, R10 ;  /* 0x00007632130a7816 */ /* 0x000fe2000000000a */
[----:B0-----:R-:W-:Y:S01]  /*103e40*/  IMAD.WIDE R8, R5, 0x2, R14 ;  /* 0x0000000205087825 */ /* 0x001fe200078e020e */
[----:B------:R-:W-:Y:S01]  /*103e50*/  UMOV UR4, UR6 ;  /* 0x0000000600047c82 */ /* 0x000fe20008000000 */
[----:B------:R-:W-:-:S03]  /*103e60*/  ULDC UR6, c[0x0][0x248] ;  /* 0x0000920000067ab9 */ /* 0x000fc60000000800 */
[----:B------:R0:W-:Y:S01]  /*103e70*/  @P4 STG.E.U16 desc[UR50][R8.64], R19 ;  /* 0x0000001308004986 */ /* 0x0001e2000c101532 */
[----:B------:R-:W-:Y:S01]  /*103e80*/  ISETP.LT.AND P4, PT, R3, UR4, !P5 ;  /* 0x0000000403007c0c */ /* 0x000fe2000ef81270 */
[C---:B------:R-:W-:Y:S01]  /*103e90*/  VIADD R2, R5.reuse, UR6 ;  /* 0x0000000605027c36 */ /* 0x040fe20008000000 */
[----:B------:R-:W-:Y:S01]  /*103ea0*/  ULDC UR6, c[0x0][0x228] ;  /* 0x00008a0000067ab9 */ /* 0x000fe20000000800 */
[----:B0-----:R-:W2:Y:S01]  /*103eb0*/  LDL.LU R19, [R1+0x300] ;  /* 0x0003000001137983 */ /* 0x001ea20000300800 */
[----:B------:R-:W-:-:S03]  /*103ec0*/  IMAD.WIDE R8, R5, 0x2, R16 ;  /* 0x0000000205087825 */ /* 0x000fc600078e0210 */
[----:B------:R-:W3:Y:S04]  /*103ed0*/  LDL.LU R18, [R1+0x2e0] ;  /* 0x0002e00001127983 */ /* 0x000ee80000300800 */
[----:B------:R0:W-:Y:S01]  /*103ee0*/  @P3 STG.E.U16 desc[UR50][R8.64], R10 ;  /* 0x0000000a08003986 */ /* 0x0001e2000c101532 */
[----:B------:R-:W-:Y:S01]  /*103ef0*/  ISETP.LT.AND P3, PT, R25, UR6, !P5 ;  /* 0x0000000619007c0c */ /* 0x000fe2000ef61270 */
[----:B------:R-:W-:Y:S01]  /*103f00*/  ULDC UR6, c[0x0][0x228] ;  /* 0x00008a0000067ab9 */ /* 0x000fe20000000800 */
[----:B------:R-:W-:Y:S01]  /*103f10*/  PRMT R5, R20, 0x7632, R5 ;  /* 0x0000763214057816 */ /* 0x000fe20000000005 */
[----:B0-----:R-:W-:-:S05]  /*103f20*/  IMAD.WIDE R8, R2, 0x2, R12 ;  /* 0x0000000202087825 */ /* 0x001fca00078e020c */
[----:B------:R0:W-:Y:S01]  /*103f30*/  @P4 STG.E.U16 desc[UR50][R8.64], R20 ;  /* 0x0000001408004986 */ /* 0x0001e2000c101532 */
[----:B------:R-:W-:Y:S01]  /*103f40*/  ISETP.LT.AND P4, PT, R0, UR6, !P5 ;  /* 0x0000000600007c0c */ /* 0x000fe2000ef81270 */
[----:B------:R-:W-:Y:S01]  /*103f50*/  UMOV UR5, UR8 ;  /* 0x0000000800057c82 */ /* 0x000fe20008000000 */
[----:B------:R-:W-:Y:S01]  /*103f60*/  VIADD R10, R24, 0x1d ;  /* 0x0000001d180a7836 */ /* 0x000fe20000000000 */
[----:B------:R-:W-:Y:S01]  /*103f70*/  ULDC.64 UR8, c[0x0][0x228] ;  /* 0x00008a0000087ab9 */ /* 0x000fe20000000a00 */
[----:B0-----:R-:W-:Y:S01]  /*103f80*/  IMAD.WIDE R8, R2, 0x2, R6 ;  /* 0x0000000202087825 */ /* 0x001fe200078e0206 */
[----:B------:R-:W-:-:S04]  /*103f90*/  UMOV UR4, UR9 ;  /* 0x0000000900047c82 */ /* 0x000fc80008000000 */
[----:B------:R0:W-:Y:S01]  /*103fa0*/  @P3 STG.E.U16 desc[UR50][R8.64], R5 ;  /* 0x0000000508003986 */ /* 0x0001e2000c101532 */
[----:B------:R-:W-:Y:S02]  /*103fb0*/  ISETP.GE.AND P3, PT, R10, UR4, PT ;  /* 0x000000040a007c0c */ /* 0x000fe4000bf66270 */
[----:B------:R-:W-:Y:S01]  /*103fc0*/  PRMT R10, R11, 0x7632, R10 ;  /* 0x000076320b0a7816 */ /* 0x000fe2000000000a */
[----:B0-----:R-:W-:-:S05]  /*103fd0*/  IMAD.WIDE R8, R2, 0x2, R14 ;  /* 0x0000000202087825 */ /* 0x001fca00078e020e */
[----:B------:R0:W-:Y:S04]  /*103fe0*/  @P4 STG.E.U16 desc[UR50][R8.64], R11 ;  /* 0x0000000b08004986 */ /* 0x0001e8000c101532 */
[----:B0-----:R-:W4:Y:S04]  /*103ff0*/  LDL.LU R11, [R1+0x344] ;  /* 0x00034400010b7983 */ /* 0x001f280000300800 */
[----:B------:R-:W4:Y:S01]  /*104000*/  LDL.LU R29, [R1+0x324] ;  /* 0x00032400011d7983 */ /* 0x000f220000300800 */
[----:B------:R-:W-:Y:S01]  /*104010*/  UMOV UR14, UR7 ;  /* 0x00000007000e7c82 */ /* 0x000fe20008000000 */
[----:B------:R-:W-:-:S02]  /*104020*/  ULDC.64 UR6, c[0x0][0x228] ;  /* 0x00008a0000067ab9 */ /* 0x000fc40000000a00 */
[----:B------:R-:W-:Y:S02]  /*104030*/  UMOV UR4, UR6 ;  /* 0x0000000600047c82 */ /* 0x000fe40008000000 */
[----:B------:R-:W-:Y:S01]  /*104040*/  ISETP.LT.AND P5, PT, R27, UR4, !P5 ;  /* 0x000000041b007c0c */ /* 0x000fe2000efa1270 */
[----:B------:R-:W-:Y:S01]  /*104050*/  UMOV UR16, UR7 ;  /* 0x0000000700107c82 */ /* 0x000fe20008000000 */
[----:B------:R-:W-:Y:S02]  /*104060*/  ULDC.64 UR6, c[0x0][0x228] ;  /* 0x00008a0000067ab9 */ /* 0x000fe40000000a00 */
[----:B------:R-:W-:Y:S01]  /*104070*/  UMOV UR4, UR6 ;  /* 0x0000000600047c82 */ /* 0x000fe20008000000 */
[C---:B------:R-:W-:Y:S01]  /*104080*/  IMAD.WIDE R8, R2.reuse, 0x2, R16 ;  /* 0x0000000202087825 */ /* 0x040fe200078e0210 */
[----:B------:R-:W-:Y:S01]  /*104090*/  ISETP.LT.AND P4, PT, R3, UR4, !P6 ;  /* 0x0000000403007c0c */ /* 0x000fe2000f781270 */
[----:B------:R-:W-:Y:S02]  /*1040a0*/  ULDC UR6, c[0x0][0x248] ;  /* 0x0000920000067ab9 */ /* 0x000fe40000000800 */
[----:B------:R-:W-:Y:S01]  /*1040b0*/  VIADD R5, R2, UR6 ;  /* 0x0000000602057c36 */ /* 0x000fe20008000000 */
[----:B------:R-:W-:-:S03]  /*1040c0*/  ULDC UR6, c[0x0][0x228] ;  /* 0x00008a0000067ab9 */ /* 0x000fc60000000800 */
[----:B------:R0:W-:Y:S01]  /*1040d0*/  @P5 STG.E.U16 desc[UR50][R8.64], R10 ;  /* 0x0000000a08005986 */ /* 0x0001e2000c101532 */
[----:B------:R-:W-:Y:S01]  /*1040e0*/  ISETP.LT.AND P5, PT, R25, UR6, !P6 ;  /* 0x0000000619007c0c */ /* 0x000fe2000f7a1270 */
[----:B------:R-:W-:Y:S01]  /*1040f0*/  ULDC UR6, c[0x0][0x228] ;  /* 0x00008a0000067ab9 */ /* 0x000fe20000000800 */
[----:B------:R-:W-:Y:S01]  /*104100*/  MOV R28, UR10 ;  /* 0x0000000a001c7c02 */ /* 0x000fe20008000f00 */
[----:B------:R-:W-:Y:S01]  /*104110*/  UMOV UR10, UR8 ;  /* 0x00000008000a7c82 */ /* 0x000fe20008000000 */
[----:B------:R-:W-:Y:S01]  /*104120*/  ULDC.64 UR8, c[0x0][0x228] ;  /* 0x00008a0000087ab9 */ /* 0x000fe20000000a00 */
[----:B0-----:R-:W-:Y:S01]  /*104130*/  IMAD.WIDE R8, R5, 0x2, R12 ;  /* 0x0000000205087825 */ /* 0x001fe200078e020c */
[----:B------:R-:W-:-:S03]  /*104140*/  UMOV UR18, UR7 ;  /* 0x0000000700127c82 */ /* 0x000fc60008000000 */
[----:B------:R-:W-:Y:S01]  /*104150*/  VIADD R10, R24, 0x1e ;  /* 0x0000001e180a7836 */ /* 0x000fe20000000000 */
[----:B------:R-:W-:Y:S01]  /*104160*/  UMOV UR4, UR9 ;  /* 0x0000000900047c82 */ /* 0x000fe20008000000 */
[----:B------:R-:W-:Y:S01]  /*104170*/  MOV R23, UR5 ;  /* 0x0000000500177c02 */ /* 0x000fe20008000f00 */
[----:B------:R-:W-:Y:S01]  /*104180*/  UMOV UR5, UR8 ;  /* 0x0000000800057c82 */ /* 0x000fe20008000000 */
[----:B------:R-:W-:Y:S01]  /*104190*/  ULDC.64 UR8, c[0x0][0x228] ;  /* 0x00008a0000087ab9 */ /* 0x000fe20000000a00 */
[----:B--2---:R0:W-:Y:S01]  /*1041a0*/  @P4 STG.E.U16 desc[UR50][R8.64], R19 ;  /* 0x0000001308004986 */ /* 0x0041e2000c101532 */
[----:B------:R-:W-:Y:S02]  /*1041b0*/  PRMT R2, R19, 0x7632, R2 ;  /* 0x0000763213027816 */ /* 0x000fe40000000002 */
[----:B------:R-:W-:Y:S01]  /*1041c0*/  ISETP.LT.AND P4, PT, R0, UR6, !P6 ;  /* 0x0000000600007c0c */ /* 0x000fe2000f781270 */
[----:B------:R-:W-:Y:S01]  /*1041d0*/  ULDC.64 UR6, c[0x0][0x228] ;  /* 0x00008a0000067ab9 */ /* 0x000fe20000000a00 */
[----:B0-----:R-:W-:-:S05]  /*1041e0*/  IMAD.WIDE R8, R5, 0x2, R6 ;  /* 0x0000000205087825 */ /* 0x001fca00078e0206 */
[----:B------:R0:W-:Y:S01]  /*1041f0*/  @P5 STG.E.U16 desc[UR50][R8.64], R2 ;  /* 0x0000000208005986 */ /* 0x0001e2000c101532 */
[----:B------:R-:W-:Y:S01]  /*104200*/  ISETP.GE.AND P5, PT, R10, UR4, PT ;  /* 0x000000040a007c0c */ /* 0x000fe2000bfa6270 */
[----:B------:R-:W-:Y:S02]  /*104210*/  UMOV UR4, UR6 ;  /* 0x0000000600047c82 */ /* 0x000fe40008000000 */
[----:B------:R-:W-:Y:S01]  /*104220*/  ISETP.LT.AND P6, PT, R27, UR4, !P6 ;  /* 0x000000041b007c0c */ /* 0x000fe2000f7c1270 */
[----:B------:R-:W-:Y:S01]  /*104230*/  UMOV UR20, UR7 ;  /* 0x0000000700147c82 */ /* 0x000fe20008000000 */
[----:B------:R-:W-:Y:S02]  /*104240*/  ULDC.64 UR6, c[0x0][0x228] ;  /* 0x00008a0000067ab9 */ /* 0x000fe40000000a00 */
[----:B------:R-:W-:Y:S01]  /*104250*/  UMOV UR4, UR6 ;  /* 0x0000000600047c82 */ /* 0x000fe20008000000 */
[----:B0-----:R-:W-:Y:S01]  /*104260*/  IMAD.WIDE R8, R5, 0x2, R14 ;  /* 0x0000000205087825 */ /* 0x001fe200078e020e */
[----:B---3--:R-:W-:Y:S01]  /*104270*/  PRMT R10, R18, 0x7632, R10 ;  /* 0x00007632120a7816 */ /* 0x008fe2000000000a */
[----:B------:R-:W-:-:S03]  /*104280*/  ULDC UR6, c[0x0][0x248] ;  /* 0x0000920000067ab9 */ /* 0x000fc60000000800 */
        /* <DEDUP_REMOVED lines=8> */
[----:B0-----:R-:W-:Y:S01]  /*104310*/  IMAD.WIDE R8, R2, 0x2, R12 ;  /* 0x0000000202087825 */ /* 0x001fe200078e020c */
[----:B------:R-:W-:-:S03]  /*104320*/  UMOV UR22, UR7 ;  /* 0x0000000700167c82 */ /* 0x000fc60008000000 */
[----:B------:R-:W-:Y:S01]  /*104330*/  VIADD R10, R24, 0x1f ;  /* 0x0000001f180a7836 */ /* 0x000fe20000000000 */
[----:B----4-:R0:W-:Y:S01]  /*104340*/  @P4 STG.E.U16 desc[UR50][R8.64], R11 ;  /* 0x0000000b08004986 */ /* 0x0101e2000c101532 */
[----:B------:R-:W-:Y:S01]  /*104350*/  PRMT R5, R11, 0x7632, R5 ;  /* 0x000076320b057816 */ /* 0x000fe20000000005 */
[----:B------:R-:W-:Y:S01]  /*104360*/  UMOV UR4, UR9 ;  /* 0x0000000900047c82 */ /* 0x000fe20008000000 */
[----:B------:R-:W-:Y:S01]  /*104370*/  ISETP.LT.AND P4, PT, R0, UR6, !P1 ;  /* 0x0000000600007c0c */ /* 0x000fe2000cf81270 */
[----:B------:R-:W-:Y:S01]  /*104380*/  ULDC.64 UR6, c[0x0][0x228] ;  /* 0x00008a0000067ab9 */ /* 0x000fe20000000a00 */
[----:B0-----:R-:W-:-:S05]  /*104390*/  IMAD.WIDE R8, R2, 0x2, R6 ;  /* 0x0000000202087825 */ /* 0x001fca00078e0206 */
[----:B------:R0:W-:Y:S01]  /*1043a0*/  @P6 STG.E.U16 desc[UR50][R8.64], R5 ;  /* 0x0000000508006986 */ /* 0x0001e2000c101532 */
[----:B------:R-:W-:Y:S01]  /*1043b0*/  ISETP.GE.AND P6, PT, R10, UR4, PT ;  /* 0x000000040a007c0c */ /* 0x000fe2000bfc6270 */
[----:B------:R-:W-:Y:S02]  /*1043c0*/  UMOV UR4, UR6 ;  /* 0x0000000600047c82 */ /* 0x000fe40008000000 */
[----:B------:R-:W-:Y:S02]  /*1043d0*/  ISETP.LT.AND P1, PT, R27, UR4, !P1 ;  /* 0x000000041b007c0c */ /* 0x000fe4000cf21270 */
[----:B------:R-:W-:Y:S01]  /*1043e0*/  PRMT R10, R29, 0x7632, R10 ;  /* 0x000076321d0a7816 */ /* 0x000fe2000000000a */
[----:B0-----:R-:W-:-:S05]  /*1043f0*/  IMAD.WIDE R8, R2, 0x2, R14 ;  /* 0x0000000202087825 */ /* 0x001fca00078e020e */
[----:B------:R0:W-:Y:S02]  /*104400*/  @P4 STG.E.U16 desc[UR50][R8.64], R29 ;  /* 0x0000001d08004986 */ /* 0x0001e4000c101532 */
[----:B0-----:R-:W-:Y:S02]  /*104410*/  IMAD.WIDE R8, R2, 0x2, R16 ;  /* 0x0000000202087825 */ /* 0x001fe400078e0210 */
[----:B------:R-:W2:Y:S04]  /*104420*/  LDL.LU R29, [R1+0x348] ;  /* 0x00034800011d7983 */ /* 0x000ea80000300800 */
[----:B------:R0:W-:Y:S04]  /*104430*/  @P1 STG.E.U16 desc[UR50][R8.64], R10 ;  /* 0x0000000a08001986 */ /* 0x0001e8000c101532 */
[----:B0-----:R-:W3:Y:S01]  /*104440*/  LDL.LU R10, [R1+0x304] ;  /* 0x00030400010a7983 */ /* 0x001ee20000300800 */
[----:B------:R-:W-:Y:S01]  /*104450*/  UMOV UR24, UR7 ;  /* 0x0000000700187c82 */ /* 0x000fe20008000000 */
[----:B------:R-:W-:-:S02]  /*104460*/  ULDC.64 UR6, c[0x0][0x228] ;  /* 0x00008a0000067ab9 */ /* 0x000fc40000000a00 */
[----:B------:R-:W-:Y:S01]  /*104470*/  UMOV UR4, UR6 ;  /* 0x0000000600047c82 */ /* 0x000fe20008000000 */
[----:B------:R-:W-:Y:S01]  /*104480*/  ULDC UR6, c[0x0][0x248] ;  /* 0x0000920000067ab9 */ /* 0x000fe20000000800 */
[----:B------:R-:W-:Y:S01]  /*104490*/  ISETP.LT.AND P4, PT, R3, UR4, !P0 ;  /* 0x0000000403007c0c */ /* 0x000fe2000c781270 */
[----:B------:R-:W-:Y:S01]  /*1044a0*/  VIADD R5, R2, UR6 ;  /* 0x0000000602057c36 */ /* 0x000fe20008000000 */
[----:B------:R-:W-:Y:S02]  /*1044b0*/  ULDC UR6, c[0x0][0x228] ;  /* 0x00008a0000067ab9 */ /* 0x000fe40000000800 */
[----:B------:R-:W-:Y:S01]  /*1044c0*/  ISETP.LT.AND P1, PT, R25, UR6, !P0 ;  /* 0x0000000619007c0c */ /* 0x000fe2000c721270 */
[----:B------:R-:W-:Y:S01]  /*1044d0*/  IMAD.WIDE R8, R5, 0x2, R12 ;  /* 0x0000000205087825 */ /* 0x000fe200078e020c */
[----:B------:R-:W-:-:S07]  /*1044e0*/  ULDC UR6, c[0x0][0x228] ;  /* 0x00008a0000067ab9 */ /* 0x000fce0000000800 */
[----:B---3--:R0:W-:Y:S01]  /*1044f0*/  @P4 STG.E.U16 desc[UR50][R8.64], R10 ;  /* 0x0000000a08004986 */ /* 0x0081e2000c101532 */
[----:B------:R-:W-:Y:S01]  /*104500*/  PRMT R2, R10, 0x7632, R2 ;  /* 0x000076320a027816 */ /* 0x000fe20000000002 */
[----:B0-----:R-:W-:-:S05]  /*104510*/  IMAD.WIDE R8, R5, 0x2, R6 ;  /* 0x0000000205087825 */ /* 0x001fca00078e0206 */
[----:B------:R0:W-:Y:S04]  /*104520*/  @P1 STG.E.U16 desc[UR50][R8.64], R2 ;  /* 0x0000000208001986 */ /* 0x0001e8000c101532 */
[----:B0-----:R-:W3:Y:S01]  /*104530*/  LDL.LU R2, [R1+0x2e4] ;  /* 0x0002e40001027983 */ /* 0x001ee20000300800 */
[----:B------:R-:W-:Y:S01]  /*104540*/  ISETP.LT.AND P4, PT, R0, UR6, !P0 ;  /* 0x0000000600007c0c */ /* 0x000fe2000c781270 */
[----:B------:R-:W-:Y:S01]  /*104550*/  VIADD R10, R24, 0x20 ;  /* 0x00000020180a7836 */ /* 0x000fe20000000000 */
[----:B------:R-:W-:Y:S01]  /*104560*/  MOV R22, UR12 ;  /* 0x0000000c00167c02 */ /* 0x000fe20008000f00 */
[----:B------:R-:W-:Y:S01]  /*104570*/  UMOV UR12, UR8 ;  /* 0x00000008000c7c82 */ /* 0x000fe20008000000 */
[----:B------:R-:W-:Y:S01]  /*104580*/  ULDC.64 UR8, c[0x0][0x228] ;  /* 0x00008a0000087ab9 */ /* 0x000fe20000000a00 */
[----:B------:R-:W-:Y:S01]  /*104590*/  UMOV UR25, UR7 ;  /* 0x0000000700197c82 */ /* 0x000fe20008000000 */
[----:B------:R-:W-:Y:S01]  /*1045a0*/  UMOV UR4, UR9 ;  /* 0x0000000900047c82 */ /* 0x000fe20008000000 */
[----:B------:R-:W-:Y:S01]  /*1045b0*/  ULDC.64 UR6, c[0x0][0x228] ;  /* 0x00008a0000067ab9 */ /* 0x000fe20000000a00 */
[----:B------:R-:W-:Y:S01]  /*1045c0*/  IMAD.WIDE R8, R5, 0x2, R14 ;  /* 0x0000000205087825 */ /* 0x000fe200078e020e */
[----:B------:R-:W-:Y:S01]  /*1045d0*/  ISETP.GE.AND P1, PT, R10, UR4, PT ;  /* 0x000000040a007c0c */ /* 0x000fe2000bf26270 */
[----:B------:R-:W-:-:S02]  /*1045e0*/  UMOV UR4, UR6 ;  /* 0x0000000600047c82 */ /* 0x000fc40008000000 */
[----:B------:R-:W-:Y:S01]  /*1045f0*/  ISETP.LT.AND P0, PT, R27, UR4, !P0 ;  /* 0x000000041b007c0c */ /* 0x000fe2000c701270 */
[----:B------:R-:W-:Y:S01]  /*104600*/  UMOV UR29, UR7 ;  /* 0x00000007001d7c82 */ /* 0x000fe20008000000 */
[----:B------:R-:W-:Y:S02]  /*104610*/  ULDC.64 UR6, c[0x0][0x228] ;  /* 0x00008a0000067ab9 */ /* 0x000fe40000000a00 */
[----:B------:R-:W-:Y:S01]  /*104620*/  UMOV UR4, UR6 ;  /* 0x0000000600047c82 */ /* 0x000fe20008000000 */
[----:B------:R-:W-:Y:S01]  /*104630*/  ULDC UR6, c[0x0][0x248] ;  /* 0x0000920000067ab9 */ /* 0x000fe20000000800 */
[----:B---3--:R0:W-:Y:S01]  /*104640*/  @P4 STG.E.U16 desc[UR50][R8.64], R2 ;  /* 0x0000000208004986 */ /* 0x0081e2000c101532 */
[----:B------:R-:W-:Y:S01]  /*104650*/  ISETP.LT.AND P4, PT, R3, UR4, !P2 ;  /* 0x0000000403007c0c */ /* 0x000fe2000d781270 */
[----:B0-----:R-:W-:Y:S01]  /*104660*/  IMAD.MOV.U32 R9, RZ, RZ, R2 ;  /* 0x000000ffff097224 */ /* 0x001fe200078e0002 */
[----:B------:R-:W-:Y:S01]  /*104670*/  IADD3 R2, R5, UR6, RZ ;  /* 0x0000000605027c10 */ /* 0x000fe2000fffe0ff */
[----:B------:R-:W-:-:S03]  /*104680*/  ULDC UR6, c[0x0][0x228] ;  /* 0x00008a0000067ab9 */ /* 0x000fc60000000800 */
[----:B------:R-:W-:Y:S01]  /*104690*/  PRMT R10, R9, 0x7632, R10 ;  /* 0x00007632090a7816 */ /* 0x000fe2000000000a */
[----:B------:R-:W-:-:S05]  /*1046a0*/  IMAD.WIDE R8, R5, 0x2, R16 ;  /* 0x0000000205087825 */ /* 0x000fca00078e0210 */
[----:B------:R0:W-:Y:S01]  /*1046b0*/  @P0 STG.E.U16 desc[UR50][R8.64], R10 ;  /* 0x0000000a08000986 */ /* 0x0001e2000c101532 */
[----:B------:R-:W-:Y:S01]  /*1046c0*/  ISETP.LT.AND P0, PT, R25, UR6, !P2 ;  /* 0x0000000619007c0c */ /* 0x000fe2000d701270 */
[----:B------:R-:W-:Y:S01]  /*1046d0*/  ULDC UR6, c[0x0][0x228] ;  /* 0x00008a0000067ab9 */ /* 0x000fe20000000800 */
[----:B--2---:R-:W-:Y:S01]  /*1046e0*/  PRMT R5, R29, 0x7632, R5 ;  /* 0x000076321d057816 */ /* 0x004fe20000000005 */
[----:B0-----:R-:W-:-:S05]  /*1046f0*/  IMAD.WIDE R8, R2, 0x2, R12 ;  /* 0x0000000202087825 */ /* 0x001fca00078e020c */
[----:B------:R0:W-:Y:S02]  /*104700*/  @P4 STG.E.U16 desc[UR50][R8.64], R29 ;  /* 0x0000001d08004986 */ /* 0x0001e4000c101532 */
[----:B0-----:R-:W-:Y:S02]  /*104710*/  IMAD.WIDE R8, R2, 0x2, R6 ;  /* 0x0000000202087825 */ /* 0x001fe400078e0206 */
[----:B------:R-:W2:Y:S04]  /*104720*/  LDL.LU R29, [R1+0x2e8] ;  /* 0x0002e800011d7983 */ /* 0x000ea80000300800 */
        /* <DEDUP_REMOVED lines=14> */
[----:B---3--:R0:W-:Y:S02]  /*104810*/  @P4 STG.E.U16 desc[UR50][R8.64], R5 ;  /* 0x0000000508004986 */ /* 0x0081e4000c101532 */
[----:B0-----:R-:W-:-:S05]  /*104820*/  IMAD.MOV.U32 R9, RZ, RZ, R5 ;  /* 0x000000ffff097224 */ /* 0x001fca00078e0005 */
[----:B------:R-:W-:Y:S01]  /*104830*/  PRMT R10, R9, 0x7632, R10 ;  /* 0x00007632090a7816 */ /* 0x000fe2000000000a */
[----:B------:R-:W-:-:S05]  /*104840*/  IMAD.WIDE R8, R2, 0x2, R16 ;  /* 0x0000000202087825 */ /* 0x000fca00078e0210 */
[----:B------:R0:W-:Y:S04]  /*104850*/  @P2 STG.E.U16 desc[UR50][R8.64], R10 ;  /* 0x0000000a08002986 */ /* 0x0001e8000c101532 */
[----:B0-----:R-:W3:Y:S01]  /*104860*/  LDL.LU R10, [R1+0x308] ;  /* 0x00030800010a7983 */ /* 0x001ee20000300800 */
[----:B------:R-:W-:Y:S01]  /*104870*/  UMOV UR33, UR7 ;  /* 0x0000000700217c82 */ /* 0x000fe20008000000 */
[----:B------:R-:W-:Y:S02]  /*104880*/  ULDC.64 UR6, c[0x0][0x228] ;  /* 0x00008a0000067ab9 */ /* 0x000fe40000000a00 */
[----:B------:R-:W-:Y:S01]  /*104890*/  UMOV UR4, UR6 ;  /* 0x0000000600047c82 */ /* 0x000fe20008000000 */
[----:B------:R-:W-:Y:S01]  /*1048a0*/  ULDC UR6, c[0x0][0x248] ;  /* 0x0000920000067ab9 */ /* 0x000fe20000000800 */
[----:B------:R-:W-:Y:S01]  /*1048b0*/  ISETP.LT.AND P4, PT, R3, UR4, !P3 ;  /* 0x0000000403007c0c */ /* 0x000fe2000df81270 */
[----:B------:R-:W-:Y:S01]  /*1048c0*/  VIADD R5, R2, UR6 ;  /* 0x0000000602057c36 */ /* 0x000fe20008000000 */
[----:B------:R-:W-:-:S02]  /*1048d0*/  ULDC UR6, c[0x0][0x228] ;  /* 0x00008a0000067ab9 */ /* 0x000fc40000000800 */
[----:B------:R-:W-:Y:S01]  /*1048e0*/  ISETP.LT.AND P2, PT, R25, UR6, !P3 ;  /* 0x0000000619007c0c */ /* 0x000fe2000df41270 */
[----:B------:R-:W-:Y:S01]  /*1048f0*/  IMAD.WIDE R8, R5, 0x2, R12 ;  /* 0x0000000205087825 */ /* 0x000fe200078e020c */
[----:B------:R-:W-:Y:S01]  /*104900*/  MOV R20, UR10 ;  /* 0x0000000a00147c02 */ /* 0x000fe20008000f00 */
[----:B------:R-:W-:Y:S01]  /*104910*/  UMOV UR10, UR8 ;  /* 0x00000008000a7c82 */ /* 0x000fe20008000000 */
[----:B------:R-:W-:Y:S01]  /*104920*/  ULDC UR6, c[0x0][0x228] ;  /* 0x00008a0000067ab9 */ /* 0x000fe20000000800 */
[----:B------:R-:W-:Y:S01]  /*104930*/  ULDC.64 UR8, c[0x0][0x228] ;  /* 0x00008a0000087ab9 */ /* 0x000fe20000000a00 */
[----:B------:R-:W-:Y:S01]  /*104940*/  MOV R19, UR5 ;  /* 0x0000000500137c02 */ /* 0x000fe20008000f00 */
[----:B------:R-:W-:Y:S01]  /*104950*/  UMOV UR35, UR7 ;  /* 0x0000000700237c82 */ /* 0x000fe20008000000 */
[----:B------:R-:W-:Y:S01]  /*104960*/  UMOV UR5, UR9 ;  /* 0x0000000900057c82 */ /* 0x000fe20008000000 */
[----:B---3--:R0:W-:Y:S01]  /*104970*/  @P4 STG.E.U16 desc[UR50][R8.64], R10 ;  /* 0x0000000a08004986 */ /* 0x0081e2000c101532 */
[----:B------:R-:W-:-:S02]  /*104980*/  PRMT R2, R10, 0x7632, R2 ;  /* 0x000076320a027816 */ /* 0x000fc40000000002 */
[----:B------:R-:W-:Y:S01]  /*104990*/  ISETP.LT.AND P4, PT, R0, UR6, !P3 ;  /* 0x0000000600007c0c */ /* 0x000fe2000df81270 */
[----:B------:R-:W-:Y:S01]  /*1049a0*/  ULDC.64 UR6, c[0x0][0x228] ;  /* 0x00008a0000067ab9 */ /* 0x000fe20000000a00 */
[----:B0-----:R-:W-:-:S04]  /*1049b0*/  IMAD.WIDE R8, R5, 0x2, R6 ;  /* 0x0000000205087825 */ /* 0x001fc800078e0206 */
[----:B------:R-:W-:Y:S01]  /*1049c0*/  VIADD R10, R24, 0x22 ;  /* 0x00000022180a7836 */ /* 0x000fe20000000000 */
[----:B------:R0:W-:Y:S04]  /*1049d0*/  @P2 STG.E.U16 desc[UR50][R8.64], R2 ;  /* 0x0000000208002986 */ /* 0x0001e8000c101532 */
[----:B------:R-:W-:Y:S01]  /*1049e0*/  ISETP.GE.AND P2, PT, R10, UR5, PT ;  /* 0x000000050a007c0c */ /* 0x000fe2000bf46270 */
[----:B------:R-:W-:Y:S02]  /*1049f0*/  UMOV UR5, UR6 ;  /* 0x0000000600057c82 */ /* 0x000fe40008000000 */
[----:B------:R-:W-:Y:S01]  /*104a00*/  ISETP.LT.AND P3, PT, R27, UR5, !P3 ;  /* 0x000000051b007c0c */ /* 0x000fe2000df61270 */
[----:B0-----:R-:W-:Y:S01]  /*104a10*/  IMAD.WIDE R8, R5, 0x2, R14 ;  /* 0x0000000205087825 */ /* 0x001fe200078e020e */
[----:B--2---:R-:W-:-:S04]  /*104a20*/  PRMT R10, R29, 0x7632, R10 ;  /* 0x000076321d0a7816 */ /* 0x004fc8000000000a */
        /* <DEDUP_REMOVED lines=21> */
[----:B------:R-:W-:Y:S01]  /*104b80*/  UMOV UR4, UR8 ;  /* 0x0000000800047c82 */ /* 0x000fe20008000000 */
[----:B------:R-:W-:Y:S01]  /*104b90*/  VIADD R10, R24, 0x23 ;  /* 0x00000023180a7836 */ /* 0x000fe20000000000 */
[----:B------:R-:W-:Y:S01]  /*104ba0*/  ULDC.64 UR8, c[0x0][0x228] ;  /* 0x00008a0000087ab9 */ /* 0x000fe20000000a00 */
[----:B------:R-:W-:Y:S01]  /*104bb0*/  UMOV UR37, UR7 ;  /* 0x0000000700257c82 */ /* 0x000fe20008000000 */
[----:B------:R-:W-:Y:S01]  /*104bc0*/  UMOV UR5, UR9 ;  /* 0x0000000900057c82 */ /* 0x000fe20008000000 */
[----:B------:R-:W-:Y:S01]  /*104bd0*/  UMOV UR7, UR8 ;  /* 0x0000000800077c82 */ /* 0x000fe20008000000 */
[----:B------:R-:W-:Y:S01]  /*104be0*/  ULDC.64 UR8, c[0x0][0x228] ;  /* 0x00008a0000087ab9 */ /* 0x000fe20000000a00 */
[----:B------:R-:W-:Y:S01]  /*104bf0*/  IMAD.WIDE R8, R2, 0x2, R14 ;  /* 0x0000000202087825 */ /* 0x000fe200078e020e */
[----:B------:R-:W-:Y:S01]  /*104c00*/  ISETP.GE.AND P3, PT, R10, UR5, PT ;  /* 0x000000050a007c0c */ /* 0x000fe2000bf66270 */
[----:B------:R-:W-:Y:S01]  /*104c10*/  UMOV UR5, UR8 ;  /* 0x0000000800057c82 */ /* 0x000fe20008000000 */
[----:B------:R-:W-:Y:S01]  /*104c20*/  ULDC UR6, c[0x0][0x248] ;  /* 0x0000920000067ab9 */ /* 0x000fe20000000800 */
[----:B------:R-:W-:Y:S01]  /*104c30*/  ISETP.LT.AND P5, PT, R27, UR5, !P5 ;  /* 0x000000051b007c0c */ /* 0x000fe2000efa1270 */
[----:B------:R-:W-:Y:S01]  /*104c40*/  UMOV UR41, UR9 ;  /* 0x0000000900297c82 */ /* 0x000fe20008000000 */
[----:B------:R-:W-:-:S02]  /*104c50*/  ULDC.64 UR8, c[0x0][0x228] ;  /* 0x00008a0000087ab9 */ /* 0x000fc40000000a00 */
[----:B------:R-:W-:Y:S01]  /*104c60*/  UMOV UR5, UR8 ;  /* 0x0000000800057c82 */ /* 0x000fe20008000000 */
[----:B---3--:R0:W-:Y:S01]  /*104c70*/  @P4 STG.E.U16 desc[UR50][R8.64], R5 ;  /* 0x0000000508004986 */ /* 0x0081e2000c101532 */
[----:B------:R-:W-:Y:S01]  /*104c80*/  ISETP.LT.AND P4, PT, R3, UR5, !P6 ;  /* 0x0000000503007c0c */ /* 0x000fe2000f781270 */
[----:B0-----:R-:W-:-:S05]  /*104c90*/  IMAD.MOV.U32 R9, RZ, RZ, R5 ;  /* 0x000000ffff097224 */ /* 0x001fca00078e0005 */
[----:B------:R-:W-:Y:S01]  /*104ca0*/  PRMT R10, R9, 0x7632, R10 ;  /* 0x00007632090a7816 */ /* 0x000fe2000000000a */
[----:B------:R-:W-:-:S04]  /*104cb0*/  IMAD.WIDE R8, R2, 0x2, R16 ;  /* 0x0000000202087825 */ /* 0x000fc800078e0210 */
[----:B------:R-:W-:Y:S01]  /*104cc0*/  VIADD R5, R2, UR6 ;  /* 0x0000000602057c36 */ /* 0x000fe20008000000 */
[----:B------:R-:W-:Y:S01]  /*104cd0*/  ULDC UR6, c[0x0][0x228] ;  /* 0x00008a0000067ab9 */ /* 0x000fe20000000800 */
[----:B------:R0:W-:Y:S01]  /*104ce0*/  @P5 STG.E.U16 desc[UR50][R8.64], R10 ;  /* 0x0000000a08005986 */ /* 0x0001e2000c101532 */
[----:B------:R-:W-:Y:S01]  /*104cf0*/  ISETP.LT.AND P5, PT, R25, UR6, !P6 ;  /* 0x0000000619007c0c */ /* 0x000fe2000f7a1270 */
[----:B------:R-:W-:Y:S01]  /*104d00*/  ULDC UR6, c[0x0][0x228] ;  /* 0x00008a0000067ab9 */ /* 0x000fe20000000800 */
[----:B--2---:R-:W-:Y:S01]  /*104d10*/  PRMT R2, R29, 0x7632, R2 ;  /* 0x000076321d027816 */ /* 0x004fe20000000002 */
[----:B0-----:R-:W-:-:S05]  /*104d20*/  IMAD.WIDE R8, R5, 0x2, R12 ;  /* 0x0000000205087825 */ /* 0x001fca00078e020c */
[----:B------:R0:W-:Y:S02]  /*104d30*/  @P4 STG.E.U16 desc[UR50][R8.64], R29 ;  /* 0x0000001d08004986 */ /* 0x0001e4000c101532 */
[C---:B0-----:R-:W-:Y:S02]  /*104d40*/  IMAD.WIDE R8, R5.reuse, 0x2, R6 ;  /* 0x0000000205087825 */ /* 0x041fe400078e0206 */
[----:B------:R-:W2:Y:S04]  /*104d50*/  LDL.LU R29, [R1+0x290] ;  /* 0x00029000011d7983 */ /* 0x000ea80000300800 */
[----:B------:R0:W-:Y:S04]  /*104d60*/  @P5 STG.E.U16 desc[UR50][R8.64], R2 ;  /* 0x0000000208005986 */ /* 0x0001e8000c101532 */
[----:B0-----:R-:W3:Y:S01]  /*104d70*/  LDL.LU R2, [R1+0x2ec] ;  /* 0x0002ec0001027983 */ /* 0x001ee20000300800 */
[----:B------:R-:W-:Y:S01]  /*104d80*/  ISETP.LT.AND P4, PT, R0, UR6, !P6 ;  /* 0x0000000600007c0c */ /* 0x000fe2000f781270 */
[----:B------:R-:W-:Y:S01]  /*104d90*/  UMOV UR43, UR9 ;  /* 0x00000009002b7c82 */ /* 0x000fe20008000000 */
[----:B------:R-:W-:Y:S01]  /*104da0*/  VIADD R10, R24, 0x24 ;  /* 0x00000024180a7836 */ /* 0x000fe20000000000 */
[----:B------:R-:W-:Y:S01]  /*104db0*/  ULDC.64 UR8, c[0x0][0x228] ;  /* 0x00008a0000087ab9 */ /* 0x000fe20000000a00 */
[----:B------:R-:W-:Y:S01]  /*104dc0*/  IMAD.WIDE R8, R5, 0x2, R14 ;  /* 0x0000000205087825 */ /* 0x000fe200078e020e */
[----:B------:R-:W-:Y:S01]  /*104dd0*/  UMOV UR6, UR9 ;  /* 0x0000000900067c82 */ /* 0x000fe20008000000 */
[----:B------:R-:W-:Y:S01]  /*104de0*/  UMOV UR5, UR8 ;  /* 0x0000000800057c82 */ /* 0x000fe20008000000 */
[----:B------:R-:W-:Y:S01]  /*104df0*/  ULDC.64 UR8, c[0x0][0x228] ;  /* 0x00008a0000087ab9 */ /* 0x000fe20000000a00 */
[----:B------:R-:W-:Y:S01]  /*104e00*/  ISETP.GE.AND P5, PT, R10, UR6, PT ;  /* 0x000000060a007c0c */ /* 0x000fe2000bfa6270 */
[----:B------:R-:W-:-:S02]  /*104e10*/  UMOV UR6, UR8 ;  /* 0x0000000800067c82 */ /* 0x000fc40008000000 */
[----:B------:R-:W-:Y:S02]  /*104e20*/  ISETP.LT.AND P6, PT, R27, UR6, !P6 ;  /* 0x000000061b007c0c */ /* 0x000fe4000f7c1270 */
        /* <DEDUP_REMOVED lines=8> */
[----:B------:R-:W-:Y:S02]  /*104eb0*/  UMOV UR6, UR8 ;  /* 0x0000000800067c82 */ /* 0x000fe40008000000 */
[----:B------:R-:W-:Y:S01]  /*104ec0*/  ISETP.LT.AND P4, PT, R3, UR6, !P1 ;  /* 0x0000000603007c0c */ /* 0x000fe2000cf81270 */
[----:B------:R-:W-:-:S02]  /*104ed0*/  ULDC UR6, c[0x0][0x248] ;  /* 0x0000920000067ab9 */ /* 0x000fc40000000800 */
[----:B------:R-:W-:Y:S01]  /*104ee0*/  VIADD R2, R5, UR6 ;  /* 0x0000000605027c36 */ /* 0x000fe20008000000 */
[----:B------:R-:W-:Y:S02]  /*104ef0*/  ULDC UR6, c[0x0][0x228] ;  /* 0x00008a0000067ab9 */ /* 0x000fe40000000800 */
[----:B------:R-:W-:Y:S01]  /*104f00*/  ISETP.LT.AND P6, PT, R25, UR6, !P1 ;  /* 0x0000000619007c0c */ /* 0x000fe2000cfc1270 */
[----:B------:R-:W-:Y:S01]  /*104f10*/  IMAD.WIDE R8, R2, 0x2, R12 ;  /* 0x0000000202087825 */ /* 0x000fe200078e020c */
[----:B------:R-:W-:Y:S01]  /*104f20*/  ULDC UR6, c[0x0][0x228] ;  /* 0x00008a0000067ab9 */ /* 0x000fe20000000800 */
[----:B------:R-:W-:Y:S01]  /*104f30*/  UMOV UR47, UR9 ;  /* 0x00000009002f7c82 */ /* 0x000fe20008000000 */
[----:B------:R-:W-:-:S03]  /*104f40*/  ULDC.64 UR8, c[0x0][0x228] ;  /* 0x00008a0000087ab9 */ /* 0x000fc60000000a00 */
[----:B---3--:R0:W-:Y:S01]  /*104f50*/  @P4 STG.E.U16 desc[UR50][R8.64], R10 ;  /* 0x0000000a08004986 */ /* 0x0081e2000c101532 */
[----:B------:R-:W-:Y:S02]  /*104f60*/  ISETP.LT.AND P4, PT, R0, UR6, !P1 ;  /* 0x0000000600007c0c */ /* 0x000fe4000cf81270 */
[----:B------:R-:W-:Y:S01]  /*104f70*/  PRMT R5, R10, 0x7632, R5 ;  /* 0x000076320a057816 */ /* 0x000fe20000000005 */
[----:B------:R-:W-:Y:S02]  /*104f80*/  UMOV UR6, UR8 ;  /* 0x0000000800067c82 */ /* 0x000fe40008000000 */
[----:B------:R-:W-:Y:S01]  /*104f90*/  ISETP.LT.AND P1, PT, R27, UR6, !P1 ;  /* 0x000000061b007c0c */ /* 0x000fe2000cf21270 */
[----:B0-----:R-:W-:-:S04]  /*104fa0*/  IMAD.WIDE R8, R2, 0x2, R6 ;  /* 0x0000000202087825 */ /* 0x001fc800078e0206 */
[----:B------:R-:W-:Y:S01]  /*104fb0*/  VIADD R10, R24, 0x25 ;  /* 0x00000025180a7836 */ /* 0x000fe20000000000 */
[----:B------:R0:W-:Y:S04]  /*104fc0*/  @P6 STG.E.U16 desc[UR50][R8.64], R5 ;  /* 0x0000000508006986 */ /* 0x0001e8000c101532 */
[----:B------:R-:W-:Y:S02]  /*104fd0*/  ISETP.GE.AND P6, PT, R10, UR55, PT ;  /* 0x000000370a007c0c */ /* 0x000fe4000bfc6270 */
[----:B--2---:R-:W-:Y:S01]  /*104fe0*/  PRMT R10, R29, 0x7632, R10 ;  /* 0x000076321d0a7816 */ /* 0x004fe2000000000a */
        /* <DEDUP_REMOVED lines=8> */
[----:B------:R-:W-:Y:S02]  /*105070*/  UMOV UR6, UR8 ;  /* 0x0000000800067c82 */ /* 0x000fe40008000000 */
[----:B------:R-:W-:Y:S01]  /*105080*/  ISETP.LT.AND P4, PT, R3, UR6, !P0 ;  /* 0x0000000603007c0c */ /* 0x000fe2000c781270 */
[----:B------:R-:W-:Y:S02]  /*105090*/  ULDC UR6, c[0x0][0x248] ;  /* 0x0000920000067ab9 */ /* 0x000fe40000000800 */
[----:B------:R-:W-:Y:S01]  /*1050a0*/  VIADD R5, R2, UR6 ;  /* 0x0000000602057c36 */ /* 0x000fe20008000000 */
[----:B------:R-:W-:Y:S02]  /*1050b0*/  ULDC UR6, c[0x0][0x228] ;  /* 0x00008a0000067ab9 */ /* 0x000fe40000000800 */
[----:B------:R-:W-:Y:S01]  /*1050c0*/  ISETP.LT.AND P1, PT, R25, UR6, !P0 ;  /* 0x0000000619007c0c */ /* 0x000fe2000c721270 */
[----:B------:R-:W-:Y:S01]  /*1050d0*/  IMAD.WIDE R8, R5, 0x2, R12 ;  /* 0x0000000205087825 */ /* 0x000fe200078e020c */
[----:B------:R-:W-:-:S05]  /*1050e0*/  ULDC UR6, c[0x0][0x228] ;  /* 0x00008a0000067ab9 */ /* 0x000fca0000000800 */
[----:B---3--:R0:W-:Y:S01]  /*1050f0*/  @P4 STG.E.U16 desc[UR50][R8.64], R10 ;  /* 0x0000000a08004986 */ /* 0x0081e2000c101532 */
[----:B------:R-:W-:Y:S01]  /*105100*/  PRMT R2, R10, 0x7632, R2 ;  /* 0x000076320a027816 */ /* 0x000fe20000000002 */
[----:B0-----:R-:W-:-:S05]  /*105110*/  IMAD.WIDE R8, R5, 0x2, R6 ;  /* 0x0000000205087825 */ /* 0x001fca00078e0206 */
[----:B------:R0:W-:Y:S04]  /*105120*/  @P1 STG.E.U16 desc[UR50][R8.64], R2 ;  /* 0x0000000208001986 */ /* 0x0001e8000c101532 */
[----:B0-----:R-:W3:Y:S01]  /*105130*/  LDL.LU R2, [R1+0x250] ;  /* 0x0002500001027983 */ /* 0x001ee20000300800 */
[----:B------:R-:W-:Y:S01]  /*105140*/  ISETP.LT.AND P4, PT, R0, UR6, !P0 ;  /* 0x0000000600007c0c */ /* 0x000fe2000c781270 */
[----:B------:R-:W-:Y:S01]  /*105150*/  UMOV UR26, UR9 ;  /* 0x00000009001a7c82 */ /* 0x000fe20008000000 */
[----:B------:R-:W-:Y:S01]  /*105160*/  ULDC.64 UR8, c[0x0][0x228] ;  /* 0x00008a0000087ab9 */ /* 0x000fe20000000a00 */
[----:B------:R-:W-:Y:S01]  /*105170*/  IMAD.WIDE R8, R5, 0x2, R14 ;  /* 0x0000000205087825 */ /* 0x000fe200078e020e */
[----:B------:R-:W-:Y:S02]  /*105180*/  UMOV UR6, UR8 ;  /* 0x0000000800067c82 */ /* 0x000fe40008000000 */
[----:B------:R-:W-:Y:S01]  /*105190*/  ISETP.LT.AND P0, PT, R27, UR6, !P0 ;  /* 0x000000061b007c0c */ /* 0x000fe2000c701270 */
[----:B------:R-:W-:Y:S01]  /*1051a0*/  VIADD R10, R24, 0x26 ;  /* 0x00000026180a7836 */ /* 0x000fe20000000000 */
[----:B------:R-:W-:Y:S01]  /*1051b0*/  UMOV UR28, UR9 ;  /* 0x00000009001c7c82 */ /* 0x000fe20008000000 */
[----:B------:R-:W-:-:S02]  /*1051c0*/  ULDC.64 UR8, c[0x0][0x228] ;  /* 0x00008a0000087ab9 */ /* 0x000fc40000000a00 */
[----:B------:R-:W-:Y:S01]  /*1051d0*/  UMOV UR6, UR8 ;  /* 0x0000000800067c82 */ /* 0x000fe20008000000 */
[----:B------:R-:W-:Y:S01]  /*1051e0*/  ISETP.GE.AND P1, PT, R10, UR57, PT ;  /* 0x000000390a007c0c */ /* 0x000fe2000bf26270 */
[----:B---3--:R0:W-:Y:S01]  /*1051f0*/  @P4 STG.E.U16 desc[UR50][R8.64], R2 ;  /* 0x0000000208004986 */ /* 0x0081e2000c101532 */
[----:B------:R-:W-:Y:S01]  /*105200*/  ISETP.LT.AND P4, PT, R3, UR6, !P2 ;  /* 0x0000000603007c0c */ /* 0x000fe2000d781270 */
[----:B------:R-:W-:Y:S01]  /*105210*/  ULDC UR6, c[0x0][0x248] ;  /* 0x0000920000067ab9 */ /* 0x000fe20000000800 */
        /* <DEDUP_REMOVED lines=16> */
[----:B------:R-:W-:Y:S01]  /*105320*/  UMOV UR30, UR9 ;  /* 0x00000009001e7c82 */ /* 0x000fe20008000000 */
[----:B------:R-:W-:Y:S01]  /*105330*/  ULDC.64 UR8, c[0x0][0x228] ;  /* 0x00008a0000087ab9 */ /* 0x000fe20000000a00 */
[----:B------:R-:W-:Y:S01]  /*105340*/  IMAD.WIDE R8, R2, 0x2, R14 ;  /* 0x0000000202087825 */ /* 0x000fe200078e020e */
[----:B------:R-:W-:-:S02]  /*105350*/  UMOV UR6, UR8 ;  /* 0x0000000800067c82 */ /* 0x000fc40008000000 */
[----:B------:R-:W-:Y:S02]  /*105360*/  ISETP.LT.AND P2, PT, R27, UR6, !P2 ;  /* 0x000000061b007c0c */ /* 0x000fe4000d741270 */
[----:B------:R-:W-:-:S04]  /*105370*/  IADD3 R10, R24, 0x27, RZ ;  /* 0x00000027180a7810 */ /* 0x000fc80007ffe0ff */
[----:B------:R-:W-:Y:S01]  /*105380*/  ISETP.GE.AND P0, PT, R10, UR61, PT ;  /* 0x0000003d0a007c0c */ /* 0x000fe2000bf06270 */
        /* <DEDUP_REMOVED lines=59> */
[----:B------:R-:W-:Y:S01]  /*105740*/  ISETP.LT.AND P5, PT, R27, UR6, !P5 ;  /* 0x000000061b007c0c */ /* 0x000fe2000efa1270 */
[----:B------:R-:W-:Y:S01]  /*105750*/  UMOV UR40, UR9 ;  /* 0x0000000900287c82 */ /* 0x000fe20008000000 */
[----:B------:R-:W-:Y:S02]  /*105760*/  ULDC.64 UR8, c[0x0][0x228] ;  /* 0x00008a0000087ab9 */ /* 0x000fe40000000a00 */
[----:B------:R-:W-:Y:S01]  /*105770*/  UMOV UR6, UR8 ;  /* 0x0000000800067c82 */ /* 0x000fe20008000000 */
        /* <DEDUP_REMOVED lines=44> */
[----:B------:R-:W-:Y:S01]  /*105a40*/  UMOV UR46, UR9 ;  /* 0x00000009002e7c82 */ /* 0x000fe20008000000 */
[----:B------:R-:W-:Y:S01]  /*105a50*/  ULDC UR6, c[0x0][0x228] ;  /* 0x00008a0000067ab9 */ /* 0x000fe20000000800 */
[----:B------:R-:W-:Y:S02]  /*105a60*/  ULDC.64 UR8, c[0x0][0x228] ;  /* 0x00008a0000087ab9 */ /* 0x000fe40000000a00 */
[----:B------:R-:W-:Y:S01]  /*105a70*/  UMOV UR21, UR8 ;  /* 0x0000000800157c82 */ /* 0x000fe20008000000 */
[----:B---3--:R0:W-:Y:S01]  /*105a80*/  @P4 STG.E.U16 desc[UR50][R8.64], R10 ;  /* 0x0000000a08004986 */ /* 0x0081e2000c101532 */
[----:B------:R-:W-:-:S02]  /*105a90*/  PRMT R5, R10, 0x7632, R5 ;  /* 0x000076320a057816 */ /* 0x000fc40000000005 */
[----:B------:R-:W-:Y:S01]  /*105aa0*/  ISETP.LT.AND P4, PT, R0, UR6, !P1 ;  /* 0x0000000600007c0c */ /* 0x000fe2000cf81270 */
[----:B------:R-:W-:Y:S01]  /*105ab0*/  UMOV UR6, UR9 ;  /* 0x0000000900067c82 */ /* 0x000fe20008000000 */
        /* <DEDUP_REMOVED lines=66> */
[----:B------:R-:W-:Y:S01]  /*105ee0*/  ISETP.LT.AND P2, PT, R27, UR6, !P2 ;  /* 0x000000061b007c0c */ /* 0x000fe2000d741270 */
[----:B------:R-:W-:-:S05]  /*105ef0*/  VIADD R10, R24, 0x29 ;  /* 0x00000029180a7836 */ /* 0x000fca0000000000 */
[----:B------:R-:W-:Y:S01]  /*105f00*/  ISETP.GE.AND P0, PT, R10, UR53, PT ;  /* 0x000000350a007c0c */ /* 0x000fe2000bf06270 */
[----:B---3--:R0:W-:Y:S02]  /*105f10*/  @P4 STG.E.U16 desc[UR50][R8.64], R5 ;  /* 0x0000000508004986 */ /* 0x0081e4000c101532 */
[----:B0-----:R-:W-:-:S04]  /*105f20*/  MOV R9, R5 ;  /* 0x0000000500097202 */ /* 0x001fc80000000f00 */
[----:B------:R-:W-:Y:S01]  /*105f30*/  PRMT R10, R9, 0x7632, R10 ;  /* 0x00007632090a7816 */ /* 0x000fe2000000000a */
[----:B------:R-:W-:-:S05]  /*105f40*/  IMAD.WIDE R8, R2, 0x2, R16 ;  /* 0x0000000202087825 */ /* 0x000fca00078e0210 */
[----:B------:R0:W-:Y:S04]  /*105f50*/  @P2 STG.E.U16 desc[UR50][R8.64], R10 ;  /* 0x0000000a08002986 */ /* 0x0001e8000c101532 */
[----:B0-----:R-:W3:Y:S01]  /*105f60*/  LDL.LU R10, [R1+0x280] ;  /* 0x00028000010a7983 */ /* 0x001ee20000300800 */
[----:B------:R-:W-:Y:S02]  /*105f70*/  MOV R18, UR25 ;  /* 0x0000001900127c02 */ /* 0x000fe40008000f00 */
[----:B------:R-:W-:Y:S01]  /*105f80*/  MOV R11, UR24 ;  /* 0x00000018000b7c02 */ /* 0x000fe20008000f00 */
[----:B------:R-:W-:Y:S02]  /*105f90*/  ULDC.64 UR24, c[0x0][0x228] ;  /* 0x00008a0000187ab9 */ /* 0x000fe40000000a00 */
[----:B------:R-:W-:-:S02]  /*105fa0*/  UMOV UR6, UR24 ;  /* 0x0000001800067c82 */ /* 0x000fc40008000000 */
[----:B------:R-:W-:Y:S01]  /*105fb0*/  ISETP.LT.AND P4, PT, R3, UR6, !P0 ;  /* 0x0000000603007c0c */ /* 0x000fe2000c781270 */
[----:B------:R-:W-:Y:S02]  /*105fc0*/  ULDC UR6, c[0x0][0x248] ;  /* 0x0000920000067ab9 */ /* 0x000fe40000000800 */
[----:B------:R-:W-:Y:S01]  /*105fd0*/  VIADD R5, R2, UR6 ;  /* 0x0000000602057c36 */ /* 0x000fe20008000000 */
[----:B------:R-:W-:Y:S02]  /*105fe0*/  ULDC UR6, c[0x0][0x228] ;  /* 0x00008a0000067ab9 */ /* 0x000fe40000000800 */
[----:B------:R-:W-:Y:S01]  /*105ff0*/  ISETP.LT.AND P2, PT, R25, UR6, !P0 ;  /* 0x0000000619007c0c */ /* 0x000fe2000c741270 */
[----:B------:R-:W-:Y:S01]  /*106000*/  IMAD.WIDE R8, R5, 0x2, R12 ;  /* 0x0000000205087825 */ /* 0x000fe200078e020c */
[----:B------:R-:W-:Y:S01]  /*106010*/  UMOV UR48, UR25 ;  /* 0x0000001900307c82 */ /* 0x000fe20008000000 */
[----:B------:R-:W-:Y:S01]  /*106020*/  ULDC UR6, c[0x0][0x228] ;  /* 0x00008a0000067ab9 */ /* 0x000fe20000000800 */
[----:B------:R-:W-:-:S02]  /*106030*/  ULDC.64 UR24, c[0x0][0x228] ;  /* 0x00008a0000187ab9 */ /* 0x000fc40000000a00 */
[----:B------:R-:W-:Y:S01]  /*106040*/  UMOV UR53, UR24 ;  /* 0x0000001800357c82 */ /* 0x000fe20008000000 */
[----:B---3--:R0:W-:Y:S01]  /*106050*/  @P4 STG.E.U16 desc[UR50][R8.64], R10 ;  /* 0x0000000a08004986 */ /* 0x0081e2000c101532 */
[----:B------:R-:W-:Y:S02]  /*106060*/  PRMT R2, R10, 0x7632, R2 ;  /* 0x000076320a027816 */ /* 0x000fe40000000002 */
        /* <DEDUP_REMOVED lines=26> */
[----:B------:R-:W-:Y:S01]  /*106210*/  UMOV UR59, UR7 ;  /* 0x00000007003b7c82 */ /* 0x000fe20008000000 */
[----:B------:R-:W-:Y:S01]  /*106220*/  UMOV UR7, UR25 ;  /* 0x0000001900077c82 */ /* 0x000fe20008000000 */
[----:B------:R-:W-:Y:S01]  /*106230*/  ULDC.64 UR24, c[0x0][0x228] ;  /* 0x00008a0000187ab9 */ /* 0x000fe20000000a00 */
[----:B------:R-:W-:Y:S01]  /*106240*/  UMOV UR55, UR4 ;  /* 0x0000000400377c82 */ /* 0x000fe20008000000 */
[----:B------:R-:W-:Y:S01]  /*106250*/  UMOV UR4, UR25 ;  /* 0x0000001900047c82 */ /* 0x000fe20008000000 */
[----:B------:R-:W-:Y:S01]  /*106260*/  UMOV UR57, UR5 ;  /* 0x0000000500397c82 */ /* 0x000fe20008000000 */
[----:B------:R-:W-:Y:S01]  /*106270*/  ULDC UR6, c[0x0][0x228] ;  /* 0x00008a0000067ab9 */ /* 0x000fe20000000800 */
[----:B---3--:R0:W-:Y:S01]  /*106280*/  @P4 STG.E.U16 desc[UR50][R8.64], R10 ;  /* 0x0000000a08004986 */ /* 0x0081e2000c101532 */
[----:B------:R-:W-:Y:S01]  /*106290*/  PRMT R5, R10, 0x7632, R5 ;  /* 0x000076320a057816 */ /* 0x000fe20000000005 */
[----:B0-----:R-:W-:-:S05]  /*1062a0*/  IMAD.WIDE R8, R2, 0x2, R6 ;  /* 0x0000000202087825 */ /* 0x001fca00078e0206 */
[----:B------:R0:W-:Y:S04]  /*1062b0*/  @P0 STG.E.U16 desc[UR50][R8.64], R5 ;  /* 0x0000000508000986 */ /* 0x0001e8000c101532 */
[----:B0-----:R-:W3:Y:S04]  /*1062c0*/  LDL.LU R9, [R1+0x16c] ;  /* 0x00016c0001097983 */ /* 0x001ee80000300800 */
[----:B------:R-:W4:Y:S01]  /*1062d0*/  LDL.LU R5, [R1+0x2a4] ;  /* 0x0002a40001057983 */ /* 0x000f220000300800 */
[----:B------:R-:W-:Y:S01]  /*1062e0*/  VIADD R10, R24, 0x2b ;  /* 0x0000002b180a7836 */ /* 0x000fe20000000000 */
[----:B------:R-:W-:-:S04]  /*1062f0*/  ISETP.LT.AND P4, PT, R0, UR6, !P2 ;  /* 0x0000000600007c0c */ /* 0x000fc8000d781270 */
[----:B------:R-:W-:Y:S01]  /*106300*/  ISETP.GE.AND P0, PT, R10, UR4, PT ;  /* 0x000000040a007c0c */ /* 0x000fe2000bf06270 */
[----:B------:R-:W-:Y:S02]  /*106310*/  ULDC.64 UR4, c[0x0][0x228] ;  /* 0x00008a0000047ab9 */ /* 0x000fe40000000a00 */
[----:B------:R-:W-:Y:S01]  /*106320*/  UMOV UR6, UR4 ;  /* 0x0000000400067c82 */ /* 0x000fe20008000000 */
[----:B------:R-:W-:Y:S01]  /*106330*/  UMOV UR4, UR5 ;  /* 0x0000000500047c82 */ /* 0x000fe20008000000 */
[----:B------:R-:W-:Y:S02]  /*106340*/  R2UR UR5, R19 ;  /* 0x00000000130572ca */ /* 0x000fe400000e0000 */
[----:B------:R-:W2:Y:S01]  /*106350*/  LDL.LU R19, [R1+0x264] ;  /* 0x0002640001137983 */ /* 0x000ea20000300800 */
[----:B------:R-:W-:Y:S01]  /*106360*/  UMOV UR61, UR24 ;  /* 0x00000018003d7c82 */ /* 0x000fe20008000000 */
[----:B------:R-:W-:Y:S02]  /*106370*/  R2UR UR24, R11 ;  /* 0x000000000b1872ca */ /* 0x000fe400000e0000 */
[----:B------:R-:W-:Y:S01]  /*106380*/  ISETP.LT.AND P2, PT, R27, UR6, !P2 ;  /* 0x000000061b007c0c */ /* 0x000fe2000d741270 */
[----:B------:R-:W-:Y:S01]  /*106390*/  ULDC UR6, c[0x0][0x248] ;  /* 0x0000920000067ab9 */ /* 0x000fe20000000800 */
[----:B---3--:R-:W-:-:S02]  /*1063a0*/  IMAD.MOV.U32 R11, RZ, RZ, R9 ;  /* 0x000000ffff0b7224 */ /* 0x008fc400078e0009 */
[----:B------:R-:W-:-:S05]  /*1063b0*/  IMAD.WIDE R8, R2, 0x2, R14 ;  /* 0x0000000202087825 */ /* 0x000fca00078e020e */
[----:B----4-:R0:W-:Y:S01]  /*1063c0*/  @P4 STG.E.U16 desc[UR50][R8.64], R5 ;  /* 0x0000000508004986 */ /* 0x0101e2000c101532 */
[----:B------:R-:W-:Y:S01]  /*1063d0*/  ISETP.LT.AND P4, PT, R3, UR60, !P0 ;  /* 0x0000003c03007c0c */ /* 0x000fe2000c781270 */
[----:B0-----:R-:W-:Y:S02]  /*1063e0*/  IMAD.MOV.U32 R9, RZ, RZ, R5 ;  /* 0x000000ffff097224 */ /* 0x001fe400078e0005 */
[C---:B------:R-:W-:Y:S01]  /*1063f0*/  VIADD R5, R2.reuse, UR6 ;  /* 0x0000000602057c36 */ /* 0x040fe20008000000 */
[----:B------:R-:W-:Y:S02]  /*106400*/  ULDC UR6, c[0x0][0x228] ;  /* 0x00008a0000067ab9 */ /* 0x000fe40000000800 */
[----:B------:R-:W-:Y:S01]  /*106410*/  PRMT R10, R9, 0x7632, R10 ;  /* 0x00007632090a7816 */ /* 0x000fe2000000000a */
[----:B------:R-:W-:-:S05]  /*106420*/  IMAD.WIDE R8, R2, 0x2, R16 ;  /* 0x0000000202087825 */ /* 0x000fca00078e0210 */
[----:B------:R0:W-:Y:S01]  /*106430*/  @P2 STG.E.U16 desc[UR50][R8.64], R10 ;  /* 0x0000000a08002986 */ /* 0x0001e2000c101532 */
[----:B------:R-:W-:Y:S01]  /*106440*/  ISETP.LT.AND P2, PT, R25, UR6, !P0 ;  /* 0x0000000619007c0c */ /* 0x000fe2000c741270 */
[----:B------:R-:W-:Y:S01]  /*106450*/  ULDC UR6, c[0x0][0x228] ;  /* 0x00008a0000067ab9 */ /* 0x000fe20000000800 */
[----:B--2---:R-:W-:Y:S01]  /*106460*/  PRMT R2, R29, 0x7632, R2 ;  /* 0x000076321d027816 */ /* 0x004fe20000000002 */
[----:B0-----:R-:W-:-:S05]  /*106470*/  IMAD.WIDE R8, R5, 0x2, R12 ;  /* 0x0000000205087825 */ /* 0x001fca00078e020c */
[----:B------:R0:W-:Y:S01]  /*106480*/  @P4 STG.E.U16 desc[UR50][R8.64], R29 ;  /* 0x0000001d08004986 */ /* 0x0001e2000c101532 */
[----:B------:R-:W-:Y:S02]  /*106490*/  ISETP.LT.AND P4, PT, R0, UR6, !P0 ;  /* 0x0000000600007c0c */ /* 0x000fe4000c781270 */
[----:B------:R-:W-:Y:S01]  /*1064a0*/  ISETP.LT.AND P0, PT, R27, UR58, !P0 ;  /* 0x0000003a1b007c0c */ /* 0x000fe2000c701270 */
[----:B------:R-:W-:Y:S02]  /*1064b0*/  VIADD R10, R24, 0x2c ;  /* 0x0000002c180a7836 */ /* 0x000fe40000000000 */
[----:B0-----:R-:W-:Y:S01]  /*1064c0*/  IMAD.WIDE R8, R5, 0x2, R6 ;  /* 0x0000000205087825 */ /* 0x001fe200078e0206 */
[----:B------:R-:W-:Y:S01]  /*1064d0*/  UMOV UR6, UR61 ;  /* 0x0000003d00067c82 */ /* 0x000fe20008000000 */
[----:B------:R-:W-:Y:S01]  /*1064e0*/  ULDC.64 UR60, c[0x0][0x228] ;  /* 0x00008a00003c7ab9 */ /* 0x000fe20000000a00 */
[----:B------:R-:W2:Y:S04]  /*1064f0*/  LDL.LU R29, [R1+0x2a8] ;  /* 0x0002a800011d7983 */ /* 0x000ea80000300800 */
[----:B------:R0:W-:Y:S01]  /*106500*/  @P2 STG.E.U16 desc[UR50][R8.64], R2 ;  /* 0x0000000208002986 */ /* 0x0001e2000c101532 */
[----:B------:R-:W-:-:S02]  /*106510*/  ISETP.GE.AND P2, PT, R10, UR61, PT ;  /* 0x0000003d0a007c0c */ /* 0x000fc4000bf46270 */
[----:B------:R-:W-:Y:S01]  /*106520*/  PRMT R10, R19, 0x7632, R10 ;  /* 0x00007632130a7816 */ /* 0x000fe2000000000a */
[----:B0-----:R-:W-:-:S05]  /*106530*/  IMAD.WIDE R8, R5, 0x2, R14 ;  /* 0x0000000205087825 */ /* 0x001fca00078e020e */
[----:B------:R0:W-:Y:S02]  /*106540*/  @P4 STG.E.U16 desc[UR50][R8.64], R19 ;  /* 0x0000001308004986 */ /* 0x0001e4000c101532 */
[----:B0-----:R-:W-:Y:S02]  /*106550*/  IMAD.WIDE R8, R5, 0x2, R16 ;  /* 0x0000000205087825 */ /* 0x001fe400078e0210 */
[----:B------:R-:W3:Y:S04]  /*106560*/  LDL.LU R19, [R1+0x288] ;  /* 0x0002880001137983 */ /* 0x000ee80000300800 */
[----:B------:R0:W-:Y:S04]  /*106570*/  @P0 STG.E.U16 desc[UR50][R8.64], R10 ;  /* 0x0000000a08000986 */ /* 0x0001e8000c101532 */
[----:B0-----:R-:W4:Y:S01]  /*106580*/  LDL.LU R10, [R1+0x2c8] ;  /* 0x0002c800010a7983 */ /* 0x001f220000300800 */
[----:B------:R-:W-:Y:S01]  /*106590*/  ISETP.LT.AND P4, PT, R3, UR56, !P2 ;  /* 0x0000003803007c0c */ /* 0x000fe2000d781270 */
[----:B------:R-:W-:Y:S01]  /*1065a0*/  UMOV UR58, UR6 ;  /* 0x00000006003a7c82 */ /* 0x000fe20008000000 */
[----:B------:R-:W-:-:S02]  /*1065b0*/  ULDC UR6, c[0x0][0x248] ;  /* 0x0000920000067ab9 */ /* 0x000fc40000000800 */
[----:B------:R-:W-:Y:S01]  /*1065c0*/  VIADD R2, R5, UR6 ;  /* 0x0000000605027c36 */ /* 0x000fe20008000000 */
[----:B------:R-:W-:Y:S02]  /*1065d0*/  ULDC UR6, c[0x0][0x228] ;  /* 0x00008a0000067ab9 */ /* 0x000fe40000000800 */
[----:B------:R-:W-:Y:S01]  /*1065e0*/  ISETP.LT.AND P0, PT, R25, UR6, !P2 ;  /* 0x0000000619007c0c */ /* 0x000fe2000d701270 */
[----:B------:R-:W-:Y:S01]  /*1065f0*/  IMAD.WIDE R8, R2, 0x2, R12 ;  /* 0x0000000202087825 */ /* 0x000fe200078e020c */
[----:B------:R-:W-:Y:S01]  /*106600*/  ULDC UR6, c[0x0][0x228] ;  /* 0x00008a0000067ab9 */ /* 0x000fe20000000800 */
[----:B------:R-:W-:Y:S01]  /*106610*/  UMOV UR61, UR57 ;  /* 0x00000039003d7c82 */ /* 0x000fe20008000000 */
[----:B------:R-:W-:Y:S02]  /*106620*/  ULDC.64 UR56, c[0x0][0x228] ;  /* 0x00008a0000387ab9 */ /* 0x000fe40000000a00 */
[----:B----4-:R0:W-:Y:S01]  /*106630*/  @P4 STG.E.U16 desc[UR50][R8.64], R10 ;  /* 0x0000000a08004986 */ /* 0x0101e2000c101532 */
[----:B------:R-:W-:Y:S01]  /*106640*/  ISETP.LT.AND P4, PT, R0, UR6, !P2 ;  /* 0x0000000600007c0c */ /* 0x000fe2000d781270 */
[----:B------:R-:W-:Y:S01]  /*106650*/  ULDC UR6, c[0x0][0x248] ;  /* 0x0000920000067ab9 */ /* 0x000fe20000000800 */
[----:B------:R-:W-:-:S02]  /*106660*/  PRMT R5, R10, 0x7632, R5 ;  /* 0x000076320a057816 */ /* 0x000fc40000000005 */
[----:B------:R-:W-:Y:S01]  /*106670*/  ISETP.LT.AND P2, PT, R27, UR52, !P2 ;  /* 0x000000341b007c0c */ /* 0x000fe2000d741270 */
[----:B0-----:R-:W-:-:S04]  /*106680*/  IMAD.WIDE R8, R2, 0x2, R6 ;  /* 0x0000000202087825 */ /* 0x001fc800078e0206 */
[----:B------:R-:W-:Y:S01]  /*106690*/  VIADD R10, R24, 0x2d ;  /* 0x0000002d180a7836 */ /* 0x000fe20000000000 */
[----:B------:R0:W-:Y:S04]  /*1066a0*/  @P0 STG.E.U16 desc[UR50][R8.64], R5 ;  /* 0x0000000508000986 */ /* 0x0001e8000c101532 */
[----:B------:R-:W-:Y:S02]  /*1066b0*/  ISETP.GE.AND P0, PT, R10, UR57, PT ;  /* 0x000000390a007c0c */ /* 0x000fe4000bf06270 */
[----:B--2---:R-:W-:Y:S01]  /*1066c0*/  PRMT R10, R29, 0x7632, R10 ;  /* 0x000076321d0a7816 */ /* 0x004fe2000000000a */
[----:B0-----:R-:W-:-:S05]  /*1066d0*/  IMAD.WIDE R8, R2, 0x2, R14 ;  /* 0x0000000202087825 */ /* 0x001fca00078e020e */
[----:B------:R0:W-:Y:S01]  /*1066e0*/  @P4 STG.E.U16 desc[UR50][R8.64], R29 ;  /* 0x0000001d08004986 */ /* 0x0001e2000c101532 */
[----:B------:R-:W-:Y:S01]  /*1066f0*/  ISETP.LT.AND P4, PT, R3, UR54, !P0 ;  /* 0x0000003603007c0c */ /* 0x000fe2000c781270 */
[C---:B------:R-:W-:Y:S01]  /*106700*/  VIADD R5, R2.reuse, UR6 ;  /* 0x0000000602057c36 */ /* 0x040fe20008000000 */
[----:B------:R-:W-:Y:S01]  /*106710*/  ULDC UR6, c[0x0][0x228] ;  /* 0x00008a0000067ab9 */ /* 0x000fe20000000800 */
[----:B0-----:R-:W-:Y:S01]  /*106720*/  IMAD.WIDE R8, R2, 0x2, R16 ;  /* 0x0000000202087825 */ /* 0x001fe200078e0210 */
[----:B------:R-:W2:Y:S04]  /*106730*/  LDL.LU R29, [R1+0x2cc] ;  /* 0x0002cc00011d7983 */ /* 0x000ea80000300800 */
[----:B------:R0:W-:Y:S01]  /*106740*/  @P2 STG.E.U16 desc[UR50][R8.64], R10 ;  /* 0x0000000a08002986 */ /* 0x0001e2000c101532 */
[----:B------:R-:W-:Y:S01]  /*106750*/  ISETP.LT.AND P2, PT, R25, UR6, !P0 ;  /* 0x0000000619007c0c */ /* 0x000fe2000c741270 */
[----:B------:R-:W-:Y:S01]  /*106760*/  ULDC UR6, c[0x0][0x228] ;  /* 0x00008a0000067ab9 */ /* 0x000fe20000000800 */
[----:B---3--:R-:W-:Y:S01]  /*106770*/  PRMT R2, R19, 0x7632, R2 ;  /* 0x0000763213027816 */ /* 0x008fe20000000002 */
[----:B0-----:R-:W-:-:S05]  /*106780*/  IMAD.WIDE R8, R5, 0x2, R12 ;  /* 0x0000000205087825 */ /* 0x001fca00078e020c */
[----:B------:R0:W-:Y:S02]  /*106790*/  @P4 STG.E.U16 desc[UR50][R8.64], R19 ;  /* 0x0000001308004986 */ /* 0x0001e4000c101532 */
[----:B0-----:R-:W-:-:S04]  /*1067a0*/  IMAD.WIDE R8, R5, 0x2, R6 ;  /* 0x0000000205087825 */ /* 0x001fc800078e0206 */
[----:B------:R-:W-:Y:S01]  /*1067b0*/  IMAD.MOV.U32 R19, RZ, RZ, R11 ;  /* 0x000000ffff137224 */ /* 0x000fe200078e000b */
[----:B------:R0:W-:Y:S04]  /*1067c0*/  @P2 STG.E.U16 desc[UR50][R8.64], R2 ;  /* 0x0000000208002986 */ /* 0x0001e8000c101532 */
[----:B------:R-:W3:Y:S04]  /*1067d0*/  LDL.LU R11, [R1+0x28c] ;  /* 0x00028c00010b7983 */ /* 0x000ee80000300800 */
[----:B0-----:R-:W4:Y:S01]  /*1067e0*/  LDL.LU R2, [R1+0x268] ;  /* 0x0002680001027983 */ /* 0x001f220000300800 */
[----:B------:R-:W-:Y:S01]  /*1067f0*/  ISETP.LT.AND P4, PT, R0, UR6, !P0 ;  /* 0x0000000600007c0c */ /* 0x000fe2000c781270 */
[----:B------:R-:W-:Y:S01]  /*106800*/  IMAD.WIDE R8, R5, 0x2, R14 ;  /* 0x0000000205087825 */ /* 0x000fe200078e020e */
[----:B------:R-:W-:Y:S01]  /*106810*/  UMOV UR57, UR53 ;  /* 0x0000003500397c82 */ /* 0x000fe20008000000 */
[----:B------:R-:W-:Y:S01]  /*106820*/  ULDC.64 UR52, c[0x0][0x228] ;  /* 0x00008a0000347ab9 */ /* 0x000fe20000000a00 */
[----:B------:R-:W-:Y:S01]  /*106830*/  ISETP.LT.AND P0, PT, R27, UR57, !P0 ;  /* 0x000000391b007c0c */ /* 0x000fe2000c701270 */
[----:B------:R-:W-:Y:S01]  /*106840*/  VIADD R10, R24, 0x2e ;  /* 0x0000002e180a7836 */ /* 0x000fe20000000000 */
[----:B------:R-:W-:-:S04]  /*106850*/  ULDC UR6, c[0x0][0x248] ;  /* 0x0000920000067ab9 */ /* 0x000fc80000000800 */
[----:B------:R-:W-:-:S03]  /*106860*/  ISETP.GE.AND P2, PT, R10, UR53, PT ;  /* 0x000000350a007c0c */ /* 0x000fc6000bf46270 */
[----:B----4-:R0:W-:Y:S01]  /*106870*/  @P4 STG.E.U16 desc[UR50][R8.64], R2 ;  /* 0x0000000208004986 */ /* 0x0101e2000c101532 */
        /* <DEDUP_REMOVED lines=15> */
[----:B0-----:R-:W4:Y:S01]  /*106970*/  LDL.LU R5, [R1+0x2ac] ;  /* 0x0002ac0001057983 */ /* 0x001f220000300800 */
[----:B------:R-:W-:Y:S01]  /*106980*/  ISETP.LT.AND P4, PT, R0, UR6, !P2 ;  /* 0x0000000600007c0c */ /* 0x000fe2000d781270 */
[----:B------:R-:W-:Y:S01]  /*106990*/  IMAD.WIDE R8, R2, 0x2, R14 ;  /* 0x0000000202087825 */ /* 0x000fe200078e020e */
[----:B------:R-:W-:Y:S01]  /*1069a0*/  ISETP.LT.AND P2, PT, R27, UR58, !P2 ;  /* 0x0000003a1b007c0c */ /* 0x000fe2000d741270 */
[----:B------:R-:W-:Y:S01]  /*1069b0*/  UMOV UR61, UR55 ;  /* 0x00000037003d7c82 */ /* 0x000fe20008000000 */
[----:B------:R-:W-:Y:S01]  /*1069c0*/  ULDC.64 UR54, c[0x0][0x228] ;  /* 0x00008a0000367ab9 */ /* 0x000fe20000000a00 */
[----:B------:R-:W-:Y:S01]  /*1069d0*/  VIADD R10, R24, 0x2f ;  /* 0x0000002f180a7836 */ /* 0x000fe20000000000 */
[----:B------:R-:W-:-:S04]  /*1069e0*/  ULDC UR6, c[0x0][0x248] ;  /* 0x0000920000067ab9 */ /* 0x000fc80000000800 */
[----:B------:R-:W-:-:S03]  /*1069f0*/  ISETP.GE.AND P0, PT, R10, UR55, PT ;  /* 0x000000370a007c0c */ /* 0x000fc6000bf06270 */
[----:B----4-:R0:W-:Y:S01]  /*106a00*/  @P4 STG.E.U16 desc[UR50][R8.64], R5 ;  /* 0x0000000508004986 */ /* 0x0101e2000c101532 */
[----:B------:R-:W-:Y:S01]  /*106a10*/  ISETP.LT.AND P4, PT, R3, UR59, !P0 ;  /* 0x0000003b03007c0c */ /* 0x000fe2000c781270 */
[----:B------:R-:W-:Y:S01]  /*106a20*/  ULDC.64 UR58, c[0x0][0x228] ;  /* 0x00008a00003a7ab9 */ /* 0x000fe20000000a00 */
[----:B0-----:R-:W-:-:S04]  /*106a30*/  MOV R9, R5 ;  /* 0x0000000500097202 */ /* 0x001fc80000000f00 */
[----:B------:R-:W-:Y:S01]  /*106a40*/  PRMT R10, R9, 0x7632, R10 ;  /* 0x00007632090a7816 */ /* 0x000fe2000000000a */
[----:B------:R-:W-:-:S04]  /*106a50*/  IMAD.WIDE R8, R2, 0x2, R16 ;  /* 0x0000000202087825 */ /* 0x000fc800078e0210 */
[----:B------:R-:W-:Y:S01]  /*106a60*/  VIADD R5, R2, UR6 ;  /* 0x0000000602057c36 */ /* 0x000fe20008000000 */
[----:B------:R-:W-:Y:S01]  /*106a70*/  ULDC UR6, c[0x0][0x228] ;  /* 0x00008a0000067ab9 */ /* 0x000fe20000000800 */
[----:B------:R0:W-:Y:S01]  /*106a80*/  @P2 STG.E.U16 desc[UR50][R8.64], R10 ;  /* 0x0000000a08002986 */ /* 0x0001e2000c101532 */
[----:B------:R-:W-:Y:S01]  /*106a90*/  ISETP.LT.AND P2, PT, R25, UR6, !P0 ;  /* 0x0000000619007c0c */ /* 0x000fe2000c741270 */
[----:B------:R-:W-:Y:S01]  /*106aa0*/  ULDC UR6, c[0x0][0x228] ;  /* 0x00008a0000067ab9 */ /* 0x000fe20000000800 */
[----:B---3--:R-:W-:Y:S01]  /*106ab0*/  PRMT R2, R11, 0x7632, R2 ;  /* 0x000076320b027816 */ /* 0x008fe20000000002 */
[----:B0-----:R-:W-:-:S05]  /*106ac0*/  IMAD.WIDE R8, R5, 0x2, R12 ;  /* 0x0000000205087825 */ /* 0x001fca00078e020c */
[----:B------:R0:W-:Y:S02]  /*106ad0*/  @P4 STG.E.U16 desc[UR50][R8.64], R11 ;  /* 0x0000000b08004986 */ /* 0x0001e4000c101532 */
[C---:B0-----:R-:W-:Y:S02]  /*106ae0*/  IMAD.WIDE R8, R5.reuse, 0x2, R6 ;  /* 0x0000000205087825 */ /* 0x041fe400078e0206 */
[----:B------:R-:W3:Y:S04]  /*106af0*/  LDL.LU R11, [R1+0x210] ;  /* 0x00021000010b7983 */ /* 0x000ee80000300800 */
[----:B------:R0:W-:Y:S04]  /*106b00*/  @P2 STG.E.U16 desc[UR50][R8.64], R2 ;  /* 0x0000000208002986 */ /* 0x0001e8000c101532 */
[----:B0-----:R-:W4:Y:S01]  /*106b10*/  LDL.LU R2, [R1+0x26c] ;  /* 0x00026c0001027983 */ /* 0x001f220000300800 */
[----:B------:R-:W-:Y:S01]  /*106b20*/  ISETP.LT.AND P4, PT, R0, UR6, !P0 ;  /* 0x0000000600007c0c */ /* 0x000fe2000c781270 */
[----:B------:R-:W-:Y:S01]  /*106b30*/  IMAD.WIDE R8, R5, 0x2, R14 ;  /* 0x0000000205087825 */ /* 0x000fe200078e020e */
[----:B------:R-:W-:Y:S01]  /*106b40*/  ISETP.LT.AND P0, PT, R27, UR60, !P0 ;  /* 0x0000003c1b007c0c */ /* 0x000fe2000c701270 */
[----:B------:R-:W-:-:S02]  /*106b50*/  ULDC UR6, c[0x0][0x248] ;  /* 0x0000920000067ab9 */ /* 0x000fc40000000800 */
[----:B------:R-:W-:-:S05]  /*106b60*/  VIADD R10, R24, 0x30 ;  /* 0x00000030180a7836 */ /* 0x000fca0000000000 */
[----:B------:R-:W-:-:S03]  /*106b70*/  ISETP.GE.AND P2, PT, R10, UR59, PT ;  /* 0x0000003b0a007c0c */ /* 0x000fc6000bf46270 */
[----:B----4-:R0:W-:Y:S01]  /*106b80*/  @P4 STG.E.U16 desc[UR50][R8.64], R2 ;  /* 0x0000000208004986 */ /* 0x0101e2000c101532 */
[----:B------:R-:W-:Y:S01]  /*106b90*/  ISETP.LT.AND P4, PT, R3, UR61, !P2 ;  /* 0x0000003d03007c0c */ /* 0x000fe2000d781270 */
[----:B------:R-:W-:Y:S01]  /*106ba0*/  ULDC.64 UR60, c[0x0][0x228] ;  /* 0x00008a00003c7ab9 */ /* 0x000fe20000000a00 */
[----:B0-----:R-:W-:Y:S02]  /*106bb0*/  IMAD.MOV.U32 R9, RZ, RZ, R2 ;  /* 0x000000ffff097224 */ /* 0x001fe400078e0002 */
[----:B------:R-:W-:Y:S01]  /*106bc0*/  VIADD R2, R5, UR6 ;  /* 0x0000000605027c36 */ /* 0x000fe20008000000 */
        /* <DEDUP_REMOVED lines=11> */
[----:B------:R-:W-:Y:S01]  /*106c80*/  ISETP.LT.AND P2, PT, R27, UR56, !P2 ;  /* 0x000000381b007c0c */ /* 0x000fe2000d741270 */
[----:B------:R-:W-:Y:S01]  /*106c90*/  ULDC UR6, c[0x0][0x248] ;  /* 0x0000920000067ab9 */ /* 0x000fe20000000800 */
[----:B------:R-:W-:Y:S01]  /*106ca0*/  ULDC.64 UR56, c[0x0][0x228] ;  /* 0x00008a0000387ab9 */ /* 0x000fe20000000a00 */
[----:B0-----:R-:W-:Y:S01]  /*106cb0*/  IMAD.WIDE R8, R2, 0x2, R6 ;  /* 0x0000000202087825 */ /* 0x001fe200078e0206 */
[----:B------:R-:W2:Y:S04]  /*106cc0*/  LDL R29, [R1+0x1d0] ;  /* 0x0001d000011d7983 */ /* 0x000ea80000100800 */
[----:B------:R0:W-:Y:S01]  /*106cd0*/  @P0 STG.E.U16 desc[UR50][R8.64], R5 ;  /* 0x0000000508000986 */ /* 0x0001e2000c101532 */
[----:B------:R-:W-:-:S02]  /*106ce0*/  ISETP.GE.AND P0, PT, R10, UR61, PT ;  /* 0x0000003d0a007c0c */ /* 0x000fc4000bf06270 */
        /* <DEDUP_REMOVED lines=8> */
[----:B------:R-:W-:Y:S01]  /*106d70*/  VIADD R5, R2, UR6 ;  /* 0x0000000602057c36 */ /* 0x000fe20008000000 */
[----:B------:R-:W-:-:S02]  /*106d80*/  ULDC UR6, c[0x0][0x228] ;  /* 0x00008a0000067ab9 */ /* 0x000fc40000000800 */
[----:B------:R-:W-:Y:S01]  /*106d90*/  ISETP.LT.AND P2, PT, R25, UR6, !P0 ;  /* 0x0000000619007c0c */ /* 0x000fe2000c741270 */
[----:B------:R-:W-:Y:S01]  /*106da0*/  IMAD.WIDE R8, R5, 0x2, R12 ;  /* 0x0000000205087825 */ /* 0x000fe200078e020c */
[----:B------:R-:W-:-:S07]  /*106db0*/  ULDC UR6, c[0x0][0x228] ;  /* 0x00008a0000067ab9 */ /* 0x000fce0000000800 */
[----:B----4-:R0:W-:Y:S01]  /*106dc0*/  @P4 STG.E.U16 desc[UR50][R8.64], R10 ;  /* 0x0000000a08004986 */ /* 0x0101e2000c101532 */
[----:B------:R-:W-:Y:S01]  /*106dd0*/  ISETP.LT.AND P4, PT, R0, UR6, !P0 ;  /* 0x0000000600007c0c */ /* 0x000fe2000c781270 */
[----:B------:R-:W-:Y:S01]  /*106de0*/  ULDC UR6, c[0x0][0x248] ;  /* 0x0000920000067ab9 */ /* 0x000fe20000000800 */
[----:B------:R-:W-:Y:S01]  /*106df0*/  PRMT R2, R10, 0x7632, R2 ;  /* 0x000076320a027816 */ /* 0x000fe20000000002 */
[----:B0-----:R-:W-:-:S05]  /*106e00*/  IMAD.WIDE R8, R5, 0x2, R6 ;  /* 0x0000000205087825 */ /* 0x001fca00078e0206 */
[----:B------:R0:W-:Y:S02]  /*106e10*/  @P2 STG.E.U16 desc[UR50][R8.64], R2 ;  /* 0x0000000208002986 */ /* 0x0001e4000c101532 */
[----:B0-----:R-:W-:Y:S02]  /*106e20*/  IMAD.WIDE R8, R5, 0x2, R14 ;  /* 0x0000000205087825 */ /* 0x001fe400078e020e */
[----:B------:R-:W4:Y:S04]  /*106e30*/  LDL.LU R2, [R1+0x164] ;  /* 0x0001640001027983 */ /* 0x000f280000300800 */
[----:B--2---:R0:W-:Y:S04]  /*106e40*/  @P4 STG.E.U16 desc[UR50][R8.64], R29 ;  /* 0x0000001d08004986 */ /* 0x0041e8000c101532 */
[----:B0-----:R-:W2:Y:S04]  /*106e50*/  LDL.LU R29, [R1+0x3c84] ;  /* 0x003c8400011d7983 */ /* 0x001ea80000300800 */
[----:B------:R-:W3:Y:S01]  /*106e60*/  LDL.LU R9, [R1+0x1d0] ;  /* 0x0001d00001097983 */ /* 0x000ee20000300800 */
[----:B------:R-:W-:Y:S01]  /*106e70*/  VIADD R10, R24, 0x32 ;  /* 0x00000032180a7836 */ /* 0x000fe20000000000 */
[----:B------:R-:W-:Y:S01]  /*106e80*/  ISETP.LT.AND P0, PT, R27, UR52, !P0 ;  /* 0x000000341b007c0c */ /* 0x000fe2000c701270 */
[----:B------:R-:W-:-:S03]  /*106e90*/  ULDC.64 UR52, c[0x0][0x228] ;  /* 0x00008a0000347ab9 */ /* 0x000fc60000000a00 */
[----:B------:R-:W-:-:S04]  /*106ea0*/  ISETP.GE.AND P2, PT, R10, UR57, PT ;  /* 0x000000390a007c0c */ /* 0x000fc8000bf46270 */
[----:B------:R-:W-:Y:S02]  /*106eb0*/  ISETP.LT.AND P4, PT, R3, UR14, !P2 ;  /* 0x0000000e03007c0c */ /* 0x000fe4000d781270 */
[----:B------:R-:W-:Y:S01]  /*106ec0*/  R2UR UR14, R21 ;  /* 0x00000000150e72ca */ /* 0x000fe200000e0000 */
[----:B----4-:R-:W-:Y:S02]  /*106ed0*/  IMAD.MOV.U32 R21, RZ, RZ, R2 ;  /* 0x000000ffff157224 */ /* 0x010fe400078e0002 */
[----:B------:R-:W-:Y:S01]  /*106ee0*/  VIADD R2, R5, UR6 ;  /* 0x0000000605027c36 */ /* 0x000fe20008000000 */
[----:B------:R-:W-:Y:S01]  /*106ef0*/  ULDC UR6, c[0x0][0x228] ;  /* 0x00008a0000067ab9 */ /* 0x000fe20000000800 */
[----:B---3--:R-:W-:Y:S01]  /*106f00*/  PRMT R10, R9, 0x7632, R10 ;  /* 0x00007632090a7816 */ /* 0x008fe2000000000a */
[----:B------:R-:W-:-:S05]  /*106f10*/  IMAD.WIDE R8, R5, 0x2, R16 ;  /* 0x0000000205087825 */ /* 0x000fca00078e0210 */
[----:B------:R0:W-:Y:S01]  /*106f20*/  @P0 STG.E.U16 desc[UR50][R8.64], R10 ;  /* 0x0000000a08000986 */ /* 0x0001e2000c101532 */
[----:B------:R-:W-:Y:S01]  /*106f30*/  ISETP.LT.AND P0, PT, R25, UR6, !P2 ;  /* 0x0000000619007c0c */ /* 0x000fe2000d701270 */
[----:B------:R-:W-:Y:S01]  /*106f40*/  ULDC UR6, c[0x0][0x228] ;  /* 0x00008a0000067ab9 */ /* 0x000fe20000000800 */
        /* <DEDUP_REMOVED lines=8> */
[----:B------:R-:W-:Y:S01]  /*106fd0*/  IMAD.WIDE R8, R2, 0x2, R14 ;  /* 0x0000000202087825 */ /* 0x000fe200078e020e */
[----:B------:R-:W-:Y:S01]  /*106fe0*/  ISETP.LT.AND P2, PT, R27, UR54, !P2 ;  /* 0x000000361b007c0c */ /* 0x000fe2000d741270 */
[----:B------:R-:W-:Y:S01]  /*106ff0*/  ULDC UR6, c[0x0][0x248] ;  /* 0x0000920000067ab9 */ /* 0x000fe20000000800 */
[----:B------:R-:W2:Y:S01]  /*107000*/  LDL.LU R27, [R1+0x3c80] ;  /* 0x003c8000011b7983 */ /* 0x000ea20000300800 */
[----:B------:R-:W-:Y:S01]  /*107010*/  VIADD R10, R24, 0x33 ;  /* 0x00000033180a7836 */ /* 0x000fe20000000000 */
[----:B------:R-:W-:-:S04]  /*107020*/  ULDC.64 UR54, c[0x0][0x228] ;  /* 0x00008a0000367ab9 */ /* 0x000fc80000000a00 */
[----:B------:R-:W-:-:S03]  /*107030*/  ISETP.GE.AND P0, PT, R10, UR53, PT ;  /* 0x000000350a007c0c */ /* 0x000fc6000bf06270 */
[----:B----4-:R0:W-:Y:S01]  /*107040*/  @P4 STG.E.U16 desc[UR50][R8.64], R5 ;  /* 0x0000000508004986 */ /* 0x0101e2000c101532 */
[----:B------:R-:W-:Y:S01]  /*107050*/  ISETP.LT.AND P4, PT, R3, UR12, !P0 ;  /* 0x0000000c03007c0c */ /* 0x000fe2000c781270 */
[----:B0-----:R-:W-:-:S05]  /*107060*/  IMAD.MOV.U32 R9, RZ, RZ, R5 ;  /* 0x000000ffff097224 */ /* 0x001fca00078e0005 */
[----:B------:R-:W-:Y:S01]  /*107070*/  PRMT R10, R9, 0x7632, R10 ;  /* 0x00007632090a7816 */ /* 0x000fe2000000000a */
[----:B------:R-:W-:Y:S01]  /*107080*/  IMAD.WIDE R8, R2, 0x2, R16 ;  /* 0x0000000202087825 */ /* 0x000fe200078e0210 */
[----:B------:R-:W-:Y:S02]  /*107090*/  R2UR UR12, R22 ;  /* 0x00000000160c72ca */ /* 0x000fe400000e0000 */
[----:B------:R-:W4:Y:S04]  /*1070a0*/  LDL R22, [R1+0x1b14] ;  /* 0x001b140001167983 */ /* 0x000f280000100800 */
[----:B------:R0:W-:Y:S04]  /*1070b0*/  @P2 STG.E.U16 desc[UR50][R8.64], R10 ;  /* 0x0000000a08002986 */ /* 0x0001e8000c101532 */
[----:B0-----:R-:W3:Y:S01]  /*1070c0*/  LDL.LU R10, [R1+0x1f4] ;  /* 0x0001f400010a7983 */ /* 0x001ee20000300800 */
[----:B------:R-:W-:Y:S01]  /*1070d0*/  VIADD R5, R2, UR6 ;  /* 0x0000000602057c36 */ /* 0x000fe20008000000 */
[----:B------:R-:W-:-:S02]  /*1070e0*/  ULDC UR6, c[0x0][0x228] ;  /* 0x00008a0000067ab9 */ /* 0x000fc40000000800 */
[----:B------:R-:W-:Y:S01]  /*1070f0*/  ISETP.LT.AND P2, PT, R25, UR6, !P0 ;  /* 0x0000000619007c0c */ /* 0x000fe2000c741270 */
[----:B------:R-:W-:Y:S01]  /*107100*/  IMAD.WIDE R8, R5, 0x2, R12 ;  /* 0x0000000205087825 */ /* 0x000fe200078e020c */
[----:B------:R-:W-:-:S04]  /*107110*/  ULDC UR6, c[0x0][0x228] ;  /* 0x00008a0000067ab9 */ /* 0x000fc80000000800 */
[----:B---3--:R0:W-:Y:S01]  /*107120*/  @P4 STG.E.U16 desc[UR50][R8.64], R10 ;  /* 0x0000000a08004986 */ /* 0x0081e2000c101532 */
[----:B------:R-:W-:Y:S01]  /*107130*/  ISETP.LT.AND P4, PT, R0, UR6, !P0 ;  /* 0x0000000600007c0c */ /* 0x000fe2000c781270 */
[----:B------:R-:W-:Y:S01]  /*107140*/  ULDC UR6, c[0x0][0x248] ;  /* 0x0000920000067ab9 */ /* 0x000fe20000000800 */
[----:B------:R-:W-:Y:S01]  /*107150*/  PRMT R2, R10, 0x7632, R2 ;  /* 0x000076320a027816 */ /* 0x000fe20000000002 */
[----:B0-----:R-:W-:-:S04]  /*107160*/  IMAD.WIDE R8, R5, 0x2, R6 ;  /* 0x0000000205087825 */ /* 0x001fc800078e0206 */
[----:B------:R-:W-:Y:S01]  /*107170*/  VIADD R10, R24, 0x34 ;  /* 0x00000034180a7836 */ /* 0x000fe20000000000 */
[----:B------:R0:W-:Y:S04]  /*107180*/  @P2 STG.E.U16 desc[UR50][R8.64], R2 ;  /* 0x0000000208002986 */ /* 0x0001e8000c101532 */
[----:B------:R-:W-:Y:S01]  /*107190*/  ISETP.GE.AND P2, PT, R10, UR55, PT ;  /* 0x000000370a007c0c */ /* 0x000fe2000bf46270 */
[----:B0-----:R-:W-:-:S05]  /*1071a0*/  IMAD.WIDE R8, R5, 0x2, R14 ;  /* 0x0000000205087825 */ /* 0x001fca00078e020e */
[----:B------:R0:W-:Y:S01]  /*1071b0*/  @P4 STG.E.U16 desc[UR50][R8.64], R11 ;  /* 0x0000000b08004986 */ /* 0x0001e2000c101532 */
[----:B------:R-:W-:Y:S02]  /*1071c0*/  ISETP.LT.AND P4, PT, R3, UR5, !P2 ;  /* 0x0000000503007c0c */ /* 0x000fe4000d781270 */
[----:B------:R-:W-:Y:S02]  /*1071d0*/  R2UR UR5, R23 ;  /* 0x00000000170572ca */ /* 0x000fe400000e0000 */
[----:B------:R-:W3:Y:S01]  /*1071e0*/  LDL.LU R23, [R1+0x238] ;  /* 0x0002380001177983 */ /* 0x000ee20000300800 */
[----:B----4-:R-:W-:Y:S01]  /*1071f0*/  ISETP.LT.AND P0, PT, R22, UR58, !P0 ;  /* 0x0000003a16007c0c */ /* 0x010fe2000c701270 */
[----:B------:R-:W-:Y:S01]  /*107200*/  VIADD R2, R5, UR6 ;  /* 0x0000000605027c36 */ /* 0x000fe20008000000 */
[----:B------:R-:W-:Y:S01]  /*107210*/  PRMT R10, R11, 0x7632, R10 ;  /* 0x000076320b0a7816 */ /* 0x000fe2000000000a */
[----:B------:R-:W-:Y:S01]  /*107220*/  ULDC UR6, c[0x0][0x228] ;  /* 0x00008a0000067ab9 */ /* 0x000fe20000000800 */
[----:B------:R-:W-:Y:S01]  /*107230*/  R2UR UR10, R20 ;  /* 0x00000000140a72ca */ /* 0x000fe200000e0000 */
[----:B------:R-:W-:Y:S01]  /*107240*/  ULDC.64 UR58, c[0x0][0x228] ;  /* 0x00008a00003a7ab9 */ /* 0x000fe20000000a00 */
[----:B0-----:R-:W-:Y:S01]  /*107250*/  IMAD.WIDE R8, R5, 0x2, R16 ;  /* 0x0000000205087825 */ /* 0x001fe200078e0210 */
[----:B------:R-:W4:Y:S06]  /*107260*/  LDL.LU R11, [R1+0x1f8] ;  /* 0x0001f800010b7983 */ /* 0x000f2c0000300800 */
[----:B------:R0:W-:Y:S01]  /*107270*/  @P0 STG.E.U16 desc[UR50][R8.64], R10 ;  /* 0x0000000a08000986 */ /* 0x0001e2000c101532 */
[----:B------:R-:W-:Y:S01]  /*107280*/  ISETP.LT.AND P0, PT, R25, UR6, !P2 ;  /* 0x0000000619007c0c */ /* 0x000fe2000d701270 */
[----:B------:R-:W-:-:S02]  /*107290*/  ULDC UR6, c[0x0][0x228] ;  /* 0x00008a0000067ab9 */ /* 0x000fc40000000800 */
[----:B------:R-:W2:Y:S01]  /*1072a0*/  LDL.LU R25, [R1+0x3c7c] ;  /* 0x003c7c0001197983 */ /* 0x000ea20000300800 */
[----:B0-----:R-:W-:-:S05]  /*1072b0*/  IMAD.WIDE R8, R2, 0x2, R12 ;  /* 0x0000000202087825 */ /* 0x001fca00078e020c */
[----:B---3--:R0:W-:Y:S01]  /*1072c0*/  @P4 STG.E.U16 desc[UR50][R8.64], R23 ;  /* 0x0000001708004986 */ /* 0x0081e2000c101532 */
[----:B------:R-:W-:Y:S01]  /*1072d0*/  PRMT R5, R23, 0x7632, R5 ;  /* 0x0000763217057816 */ /* 0x000fe20000000005 */
[----:B0-----:R-:W-:Y:S02]  /*1072e0*/  IMAD.WIDE R8, R2, 0x2, R6 ;  /* 0x0000000202087825 */ /* 0x001fe400078e0206 */
[----:B------:R-:W3:Y:S04]  /*1072f0*/  LDL.LU R23, [R1+0x1d8] ;  /* 0x0001d80001177983 */ /* 0x000ee80000300800 */
[----:B------:R0:W-:Y:S04]  /*107300*/  @P0 STG.E.U16 desc[UR50][R8.64], R5 ;  /* 0x0000000508000986 */ /* 0x0001e8000c101532 */
[----:B0-----:R-:W4:Y:S01]  /*107310*/  LDL.LU R5, [R1+0x218] ;  /* 0x0002180001057983 */ /* 0x001f220000300800 */
[----:B------:R-:W-:Y:S01]  /*107320*/  ISETP.LT.AND P4, PT, R0, UR6, !P2 ;  /* 0x0000000600007c0c */ /* 0x000fe2000d781270 */
[----:B------:R-:W-:Y:S01]  /*107330*/  VIADD R10, R24, 0x35 ;  /* 0x00000035180a7836 */ /* 0x000fe20000000000 */
[----:B------:R-:W-:Y:S01]  /*107340*/  ULDC UR6, c[0x0][0x248] ;  /* 0x0000920000067ab9 */ /* 0x000fe20000000800 */
[----:B------:R-:W-:-:S03]  /*107350*/  IMAD.WIDE R8, R2, 0x2, R14 ;  /* 0x0000000202087825 */ /* 0x000fc600078e020e */
[----:B------:R-:W-:Y:S02]  /*107360*/  ISETP.GE.AND P0, PT, R10, UR59, PT ;  /* 0x0000003b0a007c0c */ /* 0x000fe4000bf06270 */
[----:B------:R-:W-:Y:S01]  /*107370*/  ISETP.LT.AND P2, PT, R22, UR60, !P2 ;  /* 0x0000003c16007c0c */ /* 0x000fe2000d741270 */
[----:B------:R-:W-:-:S04]  /*107380*/  ULDC.64 UR60, c[0x0][0x228] ;  /* 0x00008a00003c7ab9 */ /* 0x000fc80000000a00 */
[----:B----4-:R0:W-:Y:S01]  /*107390*/  @P4 STG.E.U16 desc[UR50][R8.64], R5 ;  /* 0x0000000508004986 */ /* 0x0101e2000c101532 */
[----:B------:R-:W-:Y:S02]  /*1073a0*/  ISETP.LT.AND P4, PT, R3, UR10, !P0 ;  /* 0x0000000a03007c0c */ /* 0x000fe4000c781270 */
[----:B------:R-:W-:Y:S02]  /*1073b0*/  R2UR UR10, R28 ;  /* 0x000000001c0a72ca */ /* 0x000fe400000e0000 */
[----:B------:R-:W4:Y:S01]  /*1073c0*/  LDL R28, [R1+0x1b0c] ;  /* 0x001b0c00011c7983 */ /* 0x000f220000100800 */
[----:B0-----:R-:W-:Y:S01]  /*1073d0*/  IMAD.MOV.U32 R9, RZ, RZ, R5 ;  /* 0x000000ffff097224 */ /* 0x001fe200078e0005 */
[----:B------:R-:W-:Y:S01]  /*1073e0*/  IADD3 R5, R2, UR6, RZ ;  /* 0x0000000602057c10 */ /* 0x000fe2000fffe0ff */
[----:B------:R-:W-:-:S03]  /*1073f0*/  ULDC UR6, c[0x0][0x228] ;  /* 0x00008a0000067ab9 */ /* 0x000fc60000000800 */
[----:B------:R-:W-:Y:S01]  /*107400*/  PRMT R10, R9, 0x7632, R10 ;  /* 0x00007632090a7816 */ /* 0x000fe2000000000a */
[----:B------:R-:W-:-:S05]  /*107410*/  IMAD.WIDE R8, R2, 0x2, R16 ;  /* 0x0000000202087825 */ /* 0x000fca00078e0210 */
[----:B------:R0:W-:Y:S01]  /*107420*/  @P2 STG.E.U16 desc[UR50][R8.64], R10 ;  /* 0x0000000a08002986 */ /* 0x0001e2000c101532 */
[----:B------:R-:W-:Y:S01]  /*107430*/  PRMT R2, R11, 0x7632, R2 ;  /* 0x000076320b027816 */ /* 0x000fe20000000002 */
[----:B0-----:R-:W-:-:S05]  /*107440*/  IMAD.WIDE R8, R5, 0x2, R12 ;  /* 0x0000000205087825 */ /* 0x001fca00078e020c */
[----:B------:R0:W-:Y:S01]  /*107450*/  @P4 STG.E.U16 desc[UR50][R8.64], R11 ;  /* 0x0000000b08004986 */ /* 0x0001e2000c101532 */
[----:B------:R-:W-:-:S03]  /*107460*/  VIADD R10, R24, 0x36 ;  /* 0x00000036180a7836 */ /* 0x000fc60000000000 */
[----:B------:R-:W2:Y:S01]  /*107470*/  LDL.LU R24, [R1+0x3c78] ;  /* 0x003c780001187983 */ /* 0x000ea20000300800 */
[----:B0-----:R-:W-:-:S03]  /*107480*/  IMAD.WIDE R8, R5, 0x2, R6 ;  /* 0x0000000205087825 */ /* 0x001fc600078e0206 */
[----:B------:R-:W2:Y:S01]  /*107490*/  LDL.LU R11, [R1+0x21c] ;  /* 0x00021c00010b7983 */ /* 0x000ea20000300800 */
[----:B----4-:R-:W-:Y:S01]  /*1074a0*/  ISETP.LT.AND P2, PT, R28, UR6, !P0 ;  /* 0x000000061c007c0c */ /* 0x010fe2000c741270 */
[----:B------:R-:W-:Y:S02]  /*1074b0*/  ULDC UR6, c[0x0][0x228] ;  /* 0x00008a0000067ab9 */ /* 0x000fe40000000800 */
[----:B------:R-:W-:Y:S01]  /*1074c0*/  ISETP.LT.AND P4, PT, R0, UR6, !P0 ;  /* 0x0000000600007c0c */ /* 0x000fe2000c781270 */
[----:B------:R-:W-:Y:S01]  /*1074d0*/  ULDC UR6, c[0x0][0x248] ;  /* 0x0000920000067ab9 */ /* 0x000fe20000000800 */
[----:B------:R-:W-:Y:S01]  /*1074e0*/  ISETP.LT.AND P0, PT, R22, UR56, !P0 ;  /* 0x0000003816007c0c */ /* 0x000fe2000c701270 */
[----:B------:R-:W-:-:S07]  /*1074f0*/  ULDC.64 UR56, c[0x0][0x228] ;  /* 0x00008a0000387ab9 */ /* 0x000fce0000000a00 */
[----:B------:R0:W-:Y:S01]  /*107500*/  @P2 STG.E.U16 desc[UR50][R8.64], R2 ;  /* 0x0000000208002986 */ /* 0x0001e2000c101532 */
[----:B------:R-:W-:Y:S02]  /*107510*/  ISETP.GE.AND P2, PT, R10, UR61, PT ;  /* 0x0000003d0a007c0c */ /* 0x000fe4000bf46270 */
[----:B---3--:R-:W-:Y:S01]  /*107520*/  PRMT R10, R23, 0x7632, R10 ;  /* 0x00007632170a7816 */ /* 0x008fe2000000000a */
[----:B0-----:R-:W-:-:S05]  /*107530*/  IMAD.WIDE R8, R5, 0x2, R14 ;  /* 0x0000000205087825 */ /* 0x001fca00078e020e */
[----:B------:R0:W-:Y:S01]  /*107540*/  @P4 STG.E.U16 desc[UR50][R8.64], R23 ;  /* 0x0000001708004986 */ /* 0x0001e2000c101532 */
[----:B------:R-:W-:Y:S02]  /*107550*/  ISETP.LT.AND P4, PT, R3, UR5, !P2 ;  /* 0x0000000503007c0c */ /* 0x000fe4000d781270 */
[----:B--2---:R-:W-:Y:S02]  /*107560*/  R2UR UR5, R29 ;  /* 0x000000001d0572ca */ /* 0x004fe400000e0000 */
[----:B------:R-:W2:Y:S01]  /*107570*/  LDL.LU R29, [R1+0x16e0] ;  /* 0x0016e000011d7983 */ /* 0x000ea20000300800 */
[----:B0-----:R-:W-:-:S03]  /*107580*/  IMAD.WIDE R8, R5, 0x2, R16 ;  /* 0x0000000205087825 */ /* 0x001fc600078e0210 */
[----:B------:R-:W3:Y:S04]  /*107590*/  LDL.LU R23, [R1+0x1fc] ;  /* 0x0001fc0001177983 */ /* 0x000ee80000300800 */
[----:B------:R0:W-:Y:S04]  /*1075a0*/  @P0 STG.E.U16 desc[UR50][R8.64], R10 ;  /* 0x0000000a08000986 */ /* 0x0001e8000c101532 */
[----:B0-----:R-:W4:Y:S01]  /*1075b0*/  LDL.LU R10, [R1+0x23c] ;  /* 0x00023c00010a7983 */ /* 0x001f220000300800 */
[----:B------:R-:W-:Y:S01]  /*1075c0*/  VIADD R2, R5, UR6 ;  /* 0x0000000605027c36 */ /* 0x000fe20008000000 */
[----:B------:R-:W-:-:S02]  /*1075d0*/  ULDC UR6, c[0x0][0x228] ;  /* 0x00008a0000067ab9 */ /* 0x000fc40000000800 */
[----:B------:R-:W-:Y:S01]  /*1075e0*/  ISETP.LT.AND P0, PT, R28, UR6, !P2 ;  /* 0x000000061c007c0c */ /* 0x000fe2000d701270 */
[----:B------:R-:W-:Y:S01]  /*1075f0*/  IMAD.WIDE R8, R2, 0x2, R12 ;  /* 0x0000000202087825 */ /* 0x000fe200078e020c */
[----:B------:R-:W-:-:S04]  /*107600*/  ULDC UR6, c[0x0][0x228] ;  /* 0x00008a0000067ab9 */ /* 0x000fc80000000800 */
[----:B----4-:R0:W-:Y:S01]  /*107610*/  @P4 STG.E.U16 desc[UR50][R8.64], R10 ;  /* 0x0000000a08004986 */ /* 0x0101e2000c101532 */
[----:B------:R-:W-:Y:S01]  /*107620*/  ISETP.LT.AND P4, PT, R0, UR6, !P2 ;  /* 0x0000000600007c0c */ /* 0x000fe2000d781270 */
[----:B------:R-:W-:Y:S01]  /*107630*/  ULDC UR6, c[0x0][0x248] ;  /* 0x0000920000067ab9 */ /* 0x000fe20000000800 */
[----:B------:R-:W-:Y:S02]  /*107640*/  PRMT R5, R10, 0x7632, R5 ;  /* 0x000076320a057816 */ /* 0x000fe40000000005 */
[----:B------:R-:W-:Y:S01]  /*107650*/  ISETP.LT.AND P2, PT, R22, UR52, !P2 ;  /* 0x0000003416007c0c */ /* 0x000fe2000d741270 */
[----:B------:R-:W-:Y:S01]  /*107660*/  ULDC.64 UR52, c[0x0][0x228] ;  /* 0x00008a0000347ab9 */ /* 0x000fe20000000a00 */
[----:B0-----:R-:W-:-:S04]  /*107670*/  IMAD.WIDE R8, R2, 0x2, R6 ;  /* 0x0000000202087825 */ /* 0x001fc800078e0206 */
[----:B--2---:R-:W-:Y:S01]  /*107680*/  VIADD R10, R29, 0x37 ;  /* 0x000000371d0a7836 */ /* 0x004fe20000000000 */
[----:B------:R0:W-:Y:S04]  /*107690*/  @P0 STG.E.U16 desc[UR50][R8.64], R5 ;  /* 0x0000000508000986 */ /* 0x0001e8000c101532 */
[----:B------:R-:W-:Y:S02]  /*1076a0*/  ISETP.GE.AND P0, PT, R10, UR57, PT ;  /* 0x000000390a007c0c */ /* 0x000fe4000bf06270 */
[----:B------:R-:W-:Y:S01]  /*1076b0*/  PRMT R10, R11, 0x7632, R10 ;  /* 0x000076320b0a7816 */ /* 0x000fe2000000000a */
[----:B0-----:R-:W-:-:S05]  /*1076c0*/  IMAD.WIDE R8, R2, 0x2, R14 ;  /* 0x0000000202087825 */ /* 0x001fca00078e020e */
        /* <DEDUP_REMOVED lines=8> */
[----:B---3--:R-:W-:Y:S01]  /*107750*/  PRMT R2, R23, 0x7632, R2 ;  /* 0x0000763217027816 */ /* 0x008fe20000000002 */
[----:B0-----:R-:W-:Y:S01]  /*107760*/  IMAD.WIDE R8, R5, 0x2, R12 ;  /* 0x0000000205087825 */ /* 0x001fe200078e020c */
[----:B------:R-:W-:Y:S02]  /*107770*/  R2UR UR5, R27 ;  /* 0x000000001b0572ca */ /* 0x000fe400000e0000 */
[----:B------:R-:W2:Y:S04]  /*107780*/  LDL.LU R27, [R1+0x3c74] ;  /* 0x003c7400011b7983 */ /* 0x000ea80000300800 */
[----:B------:R0:W-:Y:S04]  /*107790*/  @P4 STG.E.U16 desc[UR50][R8.64], R23 ;  /* 0x0000001708004986 */ /* 0x0001e8000c101532 */
[----:B------:R-:W3:Y:S01]  /*1077a0*/  LDL.LU R11, [R1+0x240] ;  /* 0x00024000010b7983 */ /* 0x000ee20000300800 */
[----:B0-----:R-:W-:-:S03]  /*1077b0*/  IMAD.WIDE R8, R5, 0x2, R6 ;  /* 0x0000000205087825 */ /* 0x001fc600078e0206 */
[----:B------:R-:W4:Y:S04]  /*1077c0*/  LDL.LU R23, [R1+0x220] ;  /* 0x0002200001177983 */ /* 0x000f280000300800 */
[----:B------:R0:W-:Y:S04]  /*1077d0*/  @P2 STG.E.U16 desc[UR50][R8.64], R2 ;  /* 0x0000000208002986 */ /* 0x0001e8000c101532 */
[----:B0-----:R-:W2:Y:S01]  /*1077e0*/  LDL.LU R2, [R1+0x1dc] ;  /* 0x0001dc0001027983 */ /* 0x001ea20000300800 */
[----:B------:R-:W-:Y:S01]  /*1077f0*/  ISETP.LT.AND P4, PT, R0, UR6, !P0 ;  /* 0x0000000600007c0c */ /* 0x000fe2000c781270 */
[----:B------:R-:W-:Y:S01]  /*107800*/  IMAD.WIDE R8, R5, 0x2, R14 ;  /* 0x0000000205087825 */ /* 0x000fe200078e020e */
[----:B------:R-:W-:Y:S01]  /*107810*/  ISETP.LT.AND P0, PT, R22, UR54, !P0 ;  /* 0x0000003616007c0c */ /* 0x000fe2000c701270 */
[----:B------:R-:W-:Y:S01]  /*107820*/  ULDC UR6, c[0x0][0x248] ;  /* 0x0000920000067ab9 */ /* 0x000fe20000000800 */
[----:B------:R-:W-:Y:S01]  /*107830*/  ULDC.64 UR54, c[0x0][0x228] ;  /* 0x00008a0000367ab9 */ /* 0x000fe20000000a00 */
[----:B------:R-:W-:-:S05]  /*107840*/  VIADD R10, R29, 0x38 ;  /* 0x000000381d0a7836 */ /* 0x000fca0000000000 */
[----:B------:R-:W-:-:S03]  /*107850*/  ISETP.GE.AND P2, PT, R10, UR53, PT ;  /* 0x000000350a007c0c */ /* 0x000fc6000bf46270 */
[----:B--2---:R0:W-:Y:S01]  /*107860*/  @P4 STG.E.U16 desc[UR50][R8.64], R2 ;  /* 0x0000000208004986 */ /* 0x0041e2000c101532 */
[----:B------:R-:W-:Y:S01]  /*107870*/  ISETP.LT.AND P4, PT, R3, UR5, !P2 ;  /* 0x0000000503007c0c */ /* 0x000fe2000d781270 */
        /* <DEDUP_REMOVED lines=8> */
[----:B---3--:R-:W-:Y:S01]  /*107900*/  PRMT R5, R11, 0x7632, R5 ;  /* 0x000076320b057816 */ /* 0x008fe20000000005 */
[----:B0-----:R-:W-:Y:S01]  /*107910*/  IMAD.WIDE R8, R2, 0x2, R12 ;  /* 0x0000000202087825 */ /* 0x001fe200078e020c */
[----:B------:R-:W-:Y:S02]  /*107920*/  R2UR UR5, R25 ;  /* 0x00000000190572ca */ /* 0x000fe400000e0000 */
[----:B------:R-:W2:Y:S04]  /*107930*/  LDL.LU R25, [R1+0x3c70] ;  /* 0x003c700001197983 */ /* 0x000ea80000300800 */
[----:B------:R0:W-:Y:S01]  /*107940*/  @P4 STG.E.U16 desc[UR50][R8.64], R11 ;  /* 0x0000000b08004986 */ /* 0x0001e2000c101532 */
[----:B------:R-:W-:Y:S01]  /*107950*/  ISETP.LT.AND P4, PT, R0, UR6, !P2 ;  /* 0x0000000600007c0c */ /* 0x000fe2000d781270 */
[----:B------:R-:W-:Y:S01]  /*107960*/  VIADD R10, R29, 0x39 ;  /* 0x000000391d0a7836 */ /* 0x000fe20000000000 */
[----:B------:R-:W-:Y:S01]  /*107970*/  ISETP.LT.AND P2, PT, R22, UR58, !P2 ;  /* 0x0000003a16007c0c */ /* 0x000fe2000d741270 */
[----:B------:R-:W-:Y:S01]  /*107980*/  ULDC UR6, c[0x0][0x248] ;  /* 0x0000920000067ab9 */ /* 0x000fe20000000800 */
[----:B------:R-:W-:Y:S01]  /*107990*/  ULDC.64 UR58, c[0x0][0x228] ;  /* 0x00008a00003a7ab9 */ /* 0x000fe20000000a00 */
[----:B0-----:R-:W-:Y:S01]  /*1079a0*/  IMAD.WIDE R8, R2, 0x2, R6 ;  /* 0x0000000202087825 */ /* 0x001fe200078e0206 */
[----:B------:R-:W3:Y:S04]  /*1079b0*/  LDL.LU R11, [R1+0x1e0] ;  /* 0x0001e000010b7983 */ /* 0x000ee80000300800 */
[----:B------:R0:W-:Y:S01]  /*1079c0*/  @P0 STG.E.U16 desc[UR50][R8.64], R5 ;  /* 0x0000000508000986 */ /* 0x0001e2000c101532 */
[----:B------:R-:W-:-:S02]  /*1079d0*/  ISETP.GE.AND P0, PT, R10, UR55, PT ;  /* 0x000000370a007c0c */ /* 0x000fc4000bf06270 */
[----:B----4-:R-:W-:Y:S01]  /*1079e0*/  PRMT R10, R23, 0x7632, R10 ;  /* 0x00007632170a7816 */ /* 0x010fe2000000000a */
[----:B0-----:R-:W-:-:S05]  /*1079f0*/  IMAD.WIDE R8, R2, 0x2, R14 ;  /* 0x0000000202087825 */ /* 0x001fca00078e020e */
[----:B------:R0:W-:Y:S01]  /*107a00*/  @P4 STG.E.U16 desc[UR50][R8.64], R23 ;  /* 0x0000001708004986 */ /* 0x0001e2000c101532 */
[----:B------:R-:W-:Y:S02]  /*107a10*/  ISETP.LT.AND P4, PT, R3, UR5, !P0 ;  /* 0x0000000503007c0c */ /* 0x000fe4000c781270 */
[----:B------:R-:W-:Y:S02]  /*107a20*/  R2UR UR5, R24 ;  /* 0x00000000180572ca */ /* 0x000fe400000e0000 */
[----:B------:R-:W4:Y:S01]  /*107a30*/  LDL.LU R24, [R1+0x3c6c] ;  /* 0x003c6c0001187983 */ /* 0x000f220000300800 */
[----:B0-----:R-:W-:-:S03]  /*107a40*/  IMAD.WIDE R8, R2, 0x2, R16 ;  /* 0x0000000202087825 */ /* 0x001fc600078e0210 */
[----:B------:R-:W2:Y:S04]  /*107a50*/  LDL.LU R23, [R1+0x244] ;  /* 0x0002440001177983 */ /* 0x000ea80000300800 */
        /* <DEDUP_REMOVED lines=10> */
[----:B------:R-:W-:Y:S02]  /*107b00*/  PRMT R2, R10, 0x7632, R2 ;  /* 0x000076320a027816 */ /* 0x000fe40000000002 */
[----:B------:R-:W-:Y:S01]  /*107b10*/  ISETP.LT.AND P0, PT, R22, UR60, !P0 ;  /* 0x0000003c16007c0c */ /* 0x000fe2000c701270 */
[----:B------:R-:W-:Y:S01]  /*107b20*/  ULDC.64 UR60, c[0x0][0x228] ;  /* 0x00008a00003c7ab9 */ /* 0x000fe20000000a00 */
[----:B0-----:R-:W-:-:S04]  /*107b30*/  IMAD.WIDE R8, R5, 0x2, R6 ;  /* 0x0000000205087825 */ /* 0x001fc800078e0206 */
[----:B------:R-:W-:Y:S01]  /*107b40*/  VIADD R10, R29, 0x3a ;  /* 0x0000003a1d0a7836 */ /* 0x000fe20000000000 */
        /* <DEDUP_REMOVED lines=12> */
[----:B--2---:R-:W-:Y:S01]  /*107c10*/  PRMT R5, R23, 0x7632, R5 ;  /* 0x0000763217057816 */ /* 0x004fe20000000005 */
[C---:B0-----:R-:W-:Y:S01]  /*107c20*/  IMAD.WIDE R8, R2.reuse, 0x2, R12 ;  /* 0x0000000202087825 */ /* 0x041fe200078e020c */
[----:B------:R-:W-:Y:S02]  /*107c30*/  R2UR UR5, R27 ;  /* 0x000000001b0572ca */ /* 0x000fe400000e0000 */
[----:B------:R-:W2:Y:S04]  /*107c40*/  LDL.LU R27, [R1+0x3c68] ;  /* 0x003c6800011b7983 */ /* 0x000ea80000300800 */
[----:B------:R0:W-:Y:S04]  /*107c50*/  @P4 STG.E.U16 desc[UR50][R8.64], R23 ;  /* 0x0000001708004986 */ /* 0x0001e8000c101532 */
[----:B------:R-:W3:Y:S01]  /*107c60*/  LDL.LU R11, [R1+0x204] ;  /* 0x00020400010b7983 */ /* 0x000ee20000300800 */
[----:B0-----:R-:W-:-:S04]  /*107c70*/  IMAD.WIDE R8, R2, 0x2, R6 ;  /* 0x0000000202087825 */ /* 0x001fc800078e0206 */
[----:B------:R-:W-:Y:S01]  /*107c80*/  IMAD.MOV.U32 R23, RZ, RZ, R21 ;  /* 0x000000ffff177224 */ /* 0x000fe200078e0015 */
[----:B------:R0:W-:Y:S04]  /*107c90*/  @P0 STG.E.U16 desc[UR50][R8.64], R5 ;  /* 0x0000000508000986 */ /* 0x0001e8000c101532 */
[----:B------:R-:W4:Y:S04]  /*107ca0*/  LDL.LU R21, [R1+0x1e4] ;  /* 0x0001e40001157983 */ /* 0x000f280000300800 */
        /* <DEDUP_REMOVED lines=18> */
[----:B------:R-:W-:Y:S02]  /*107dd0*/  R2UR UR5, R25 ;  /* 0x00000000190572ca */ /* 0x000fe400000e0000 */
[----:B---3--:R-:W-:Y:S01]  /*107de0*/  PRMT R2, R11, 0x7632, R2 ;  /* 0x000076320b027816 */ /* 0x008fe20000000002 */
[----:B------:R-:W2:Y:S01]  /*107df0*/  LDL.LU R25, [R1+0x3c64] ;  /* 0x003c640001197983 */ /* 0x000ea20000300800 */
[----:B0-----:R-:W-:-:S05]  /*107e00*/  IMAD.WIDE R8, R5, 0x2, R12 ;  /* 0x0000000205087825 */ /* 0x001fca00078e020c */
[----:B------:R0:W-:Y:S01]  /*107e10*/  @P4 STG.E.U16 desc[UR50][R8.64], R11 ;  /* 0x0000000b08004986 */ /* 0x0001e2000c101532 */
[----:B------:R-:W-:Y:S01]  /*107e20*/  ISETP.LT.AND P4, PT, R0, UR6, !P0 ;  /* 0x0000000600007c0c */ /* 0x000fe2000c781270 */
[----:B------:R-:W-:Y:S01]  /*107e30*/  VIADD R10, R29, 0x3c ;  /* 0x0000003c1d0a7836 */ /* 0x000fe20000000000 */
[----:B------:R-:W-:Y:S01]  /*107e40*/  ISETP.LT.AND P0, PT, R22, UR52, !P0 ;  /* 0x0000003416007c0c */ /* 0x000fe2000c701270 */
[----:B------:R-:W-:Y:S01]  /*107e50*/  ULDC UR6, c[0x0][0x248] ;  /* 0x0000920000067ab9 */ /* 0x000fe20000000800 */
[----:B------:R-:W-:Y:S01]  /*107e60*/  R2UR UR59, R27 ;  /* 0x000000001b3b72ca */ /* 0x000fe200000e0000 */
        /* <DEDUP_REMOVED lines=10> */
[----:B------:R-:W4:Y:S04]  /*107f10*/  LDL.LU R24, [R1+0x3c60] ;  /* 0x003c600001187983 */ /* 0x000f280000300800 */
[----:B------:R-:W4:Y:S01]  /*107f20*/  LDL.LU R27, [R1+0x3c5c] ;  /* 0x003c5c00011b7983 */ /* 0x000f220000300800 */
[----:B0-----:R-:W-:-:S03]  /*107f30*/  IMAD.WIDE R8, R5, 0x2, R16 ;  /* 0x0000000205087825 */ /* 0x001fc600078e0210 */
[----:B------:R-:W2:Y:S04]  /*107f40*/  LDL.LU R21, [R1+0x208] ;  /* 0x0002080001157983 */ /* 0x000ea80000300800 */
[----:B------:R0:W-:Y:S04]  /*107f50*/  @P0 STG.E.U16 desc[UR50][R8.64], R10 ;  /* 0x0000000a08000986 */ /* 0x0001e8000c101532 */
[----:B0-----:R-:W3:Y:S01]  /*107f60*/  LDL.LU R10, [R1+0x248] ;  /* 0x00024800010a7983 */ /* 0x001ee20000300800 */
[----:B------:R-:W-:Y:S01]  /*107f70*/  IADD3 R2, R5, UR6, RZ ;  /* 0x0000000605027c10 */ /* 0x000fe2000fffe0ff */
[----:B------:R-:W-:-:S02]  /*107f80*/  ULDC UR6, c[0x0][0x228] ;  /* 0x00008a0000067ab9 */ /* 0x000fc40000000800 */
[----:B------:R-:W-:Y:S01]  /*107f90*/  ISETP.LT.AND P0, PT, R28, UR6, !P2 ;  /* 0x000000061c007c0c */ /* 0x000fe2000d701270 */
[----:B------:R-:W-:Y:S01]  /*107fa0*/  ULDC UR6, c[0x0][0x228] ;  /* 0x00008a0000067ab9 */ /* 0x000fe20000000800 */
[----:B------:R-:W-:-:S05]  /*107fb0*/  IMAD.WIDE R8, R2, 0x2, R12 ;  /* 0x0000000202087825 */ /* 0x000fca00078e020c */
        /* <DEDUP_REMOVED lines=33> */
[----:B------:R-:W-:-:S02]  /*1081d0*/  ULDC UR6, c[0x0][0x248] ;  /* 0x0000920000067ab9 */ /* 0x000fc40000000800 */
[----:B------:R-:W-:-:S05]  /*1081e0*/  VIADD R10, R29, 0x3e ;  /* 0x0000003e1d0a7836 */ /* 0x000fca0000000000 */
[----:B------:R-:W-:-:S03]  /*1081f0*/  ISETP.GE.AND P2, PT, R10, UR55, PT ;  /* 0x000000370a007c0c */ /* 0x000fc6000bf46270 */
[----:B--2---:R0:W-:Y:S01]  /*108200*/  @P4 STG.E.U16 desc[UR50][R8.64], R2 ;  /* 0x0000000208004986 */ /* 0x0041e2000c101532 */
        /* <DEDUP_REMOVED lines=19> */
[----:B------:R-:W2:Y:S04]  /*108340*/  LDL.LU R11, [R1+0x1ec] ;  /* 0x0001ec00010b7983 */ /* 0x000ea80000300800 */
[----:B------:R0:W-:Y:S01]  /*108350*/  @P0 STG.E.U16 desc[UR50][R8.64], R5 ;  /* 0x0000000508000986 */ /* 0x0001e2000c101532 */
[----:B------:R-:W-:-:S02]  /*108360*/  ISETP.GE.AND P0, PT, R10, UR59, PT ;  /* 0x0000003b0a007c0c */ /* 0x000fc4000bf06270 */
[----:B----4-:R-:W-:Y:S01]  /*108370*/  PRMT R10, R21, 0x7632, R10 ;  /* 0x00007632150a7816 */ /* 0x010fe2000000000a */
[----:B0-----:R-:W-:-:S05]  /*108380*/  IMAD.WIDE R8, R2, 0x2, R14 ;  /* 0x0000000202087825 */ /* 0x001fca00078e020e */
[----:B------:R0:W-:Y:S01]  /*108390*/  @P4 STG.E.U16 desc[UR50][R8.64], R21 ;  /* 0x0000001508004986 */ /* 0x0001e2000c101532 */
[----:B------:R-:W-:Y:S02]  /*1083a0*/  ISETP.LT.AND P4, PT, R3, UR5, !P0 ;  /* 0x0000000503007c0c */ /* 0x000fe4000c781270 */
[----:B------:R-:W-:Y:S02]  /*1083b0*/  R2UR UR5, R24 ;  /* 0x00000000180572ca */ /* 0x000fe400000e0000 */
[----:B------:R-:W3:Y:S01]  /*1083c0*/  LDL.LU R24, [R1+0x3c54] ;  /* 0x003c540001187983 */ /* 0x000ee20000300800 */
[----:B0-----:R-:W-:-:S03]  /*1083d0*/  IMAD.WIDE R8, R2, 0x2, R16 ;  /* 0x0000000202087825 */ /* 0x001fc600078e0210 */
[----:B------:R-:W4:Y:S04]  /*1083e0*/  LDL.LU R21, [R1+0x1b0] ;  /* 0x0001b00001157983 */ /* 0x000f280000300800 */
[----:B------:R0:W-:Y:S04]  /*1083f0*/  @P2 STG.E.U16 desc[UR50][R8.64], R10 ;  /* 0x0000000a08002986 */ /* 0x0001e8000c101532 */
[----:B0-----:R-:W2:Y:S01]  /*108400*/  LDL.LU R10, [R1+0x20c] ;  /* 0x00020c00010a7983 */ /* 0x001ea20000300800 */
[----:B------:R-:W-:Y:S01]  /*108410*/  VIADD R5, R2, UR6 ;  /* 0x0000000602057c36 */ /* 0x000fe20008000000 */
[----:B------:R-:W-:-:S02]  /*108420*/  ULDC UR6, c[0x0][0x228] ;  /* 0x00008a0000067ab9 */ /* 0x000fc40000000800 */
[----:B------:R-:W-:Y:S01]  /*108430*/  ISETP.LT.AND P2, PT, R28, UR6, !P0 ;  /* 0x000000061c007c0c */ /* 0x000fe2000c741270 */
[----:B------:R-:W-:Y:S01]  /*108440*/  IMAD.WIDE R8, R5, 0x2, R12 ;  /* 0x0000000205087825 */ /* 0x000fe200078e020c */
[----:B------:R-:W-:-:S04]  /*108450*/  ULDC UR6, c[0x0][0x228] ;  /* 0x00008a0000067ab9 */ /* 0x000fc80000000800 */
[----:B--2---:R0:W-:Y:S01]  /*108460*/  @P4 STG.E.U16 desc[UR50][R8.64], R10 ;  /* 0x0000000a08004986 */ /* 0x0041e2000c101532 */
        /* <DEDUP_REMOVED lines=19> */
[----:B----4-:R-:W-:Y:S01]  /*1085a0*/  PRMT R5, R21, 0x7632, R5 ;  /* 0x0000763215057816 */ /* 0x010fe20000000005 */
[C---:B0-----:R-:W-:Y:S01]  /*1085b0*/  IMAD.WIDE R8, R2.reuse, 0x2, R12 ;  /* 0x0000000202087825 */ /* 0x041fe200078e020c */
[----:B------:R-:W-:Y:S02]  /*1085c0*/  R2UR UR5, R27 ;  /* 0x000000001b0572ca */ /* 0x000fe400000e0000 */
[----:B------:R-:W2:Y:S04]  /*1085d0*/  LDL.LU R27, [R1+0x3c50] ;  /* 0x003c5000011b7983 */ /* 0x000ea80000300800 */
[----:B------:R0:W-:Y:S04]  /*1085e0*/  @P4 STG.E.U16 desc[UR50][R8.64], R21 ;  /* 0x0000001508004986 */ /* 0x0001e8000c101532 */
[----:B------:R-:W4:Y:S01]  /*1085f0*/  LDL.LU R11, [R1+0x170] ;  /* 0x00017000010b7983 */ /* 0x000f220000300800 */
[----:B0-----:R-:W-:-:S03]  /*108600*/  IMAD.WIDE R8, R2, 0x2, R6 ;  /* 0x0000000202087825 */ /* 0x001fc600078e0206 */
[----:B------:R-:W3:Y:S04]  /*108610*/  LDL.LU R21, [R1+0x150] ;  /* 0x0001500001157983 */ /* 0x000ee80000300800 */
        /* <DEDUP_REMOVED lines=19> */
[----:B----4-:R-:W-:Y:S01]  /*108750*/  PRMT R2, R11, 0x7632, R2 ;  /* 0x000076320b027816 */ /* 0x010fe20000000002 */
        /* <DEDUP_REMOVED lines=9> */
[----:B0-----:R-:W-:-:S05]  /*1087f0*/  IMAD.WIDE R8, R5, 0x2, R6 ;  /* 0x0000000205087825 */ /* 0x001fca00078e0206 */
[----:B------:R0:W-:Y:S01]  /*108800*/  @P2 STG.E.U16 desc[UR50][R8.64], R2 ;  /* 0x0000000208002986 */ /* 0x0001e2000c101532 */
[----:B------:R-:W-:Y:S02]  /*108810*/  ISETP.GE.AND P2, PT, R10, UR53, PT ;  /* 0x000000350a007c0c */ /* 0x000fe4000bf46270 */
[----:B---3--:R-:W-:Y:S01]  /*108820*/  PRMT R10, R21, 0x7632, R10 ;  /* 0x00007632150a7816 */ /* 0x008fe2000000000a */
[----:B------:R-:W-:Y:S02]  /*108830*/  IMAD.MOV.U32 R11, RZ, RZ, R26 ;  /* 0x000000ffff0b7224 */ /* 0x000fe400078e001a */
[----:B------:R-:W3:Y:S01]  /*108840*/  LDL.LU R26, [R1+0x194] ;  /* 0x00019400011a7983 */ /* 0x000ee20000300800 */
[----:B0-----:R-:W-:-:S05]  /*108850*/  IMAD.WIDE R8, R5, 0x2, R14 ;  /* 0x0000000205087825 */ /* 0x001fca00078e020e */
[----:B------:R0:W-:Y:S01]  /*108860*/  @P4 STG.E.U16 desc[UR50][R8.64], R21 ;  /* 0x0000001508004986 */ /* 0x0001e2000c101532 */
[----:B------:R-:W-:Y:S02]  /*108870*/  ISETP.LT.AND P4, PT, R3, UR5, !P2 ;  /* 0x0000000503007c0c */ /* 0x000fe4000d781270 */
[----:B------:R-:W-:Y:S02]  /*108880*/  R2UR UR5, R24 ;  /* 0x00000000180572ca */ /* 0x000fe400000e0000 */
[----:B------:R-:W4:Y:S01]  /*108890*/  LDL.LU R24, [R1+0x3c48] ;  /* 0x003c480001187983 */ /* 0x000f220000300800 */
[----:B0-----:R-:W-:-:S03]  /*1088a0*/  IMAD.WIDE R8, R5, 0x2, R16 ;  /* 0x0000000205087825 */ /* 0x001fc600078e0210 */
[----:B------:R-:W4:Y:S04]  /*1088b0*/  LDL.LU R21, [R1+0x174] ;  /* 0x0001740001157983 */ /* 0x000f280000300800 */
[----:B------:R0:W-:Y:S04]  /*1088c0*/  @P0 STG.E.U16 desc[UR50][R8.64], R10 ;  /* 0x0000000a08000986 */ /* 0x0001e8000c101532 */
[----:B0-----:R-:W3:Y:S01]  /*1088d0*/  LDL.LU R10, [R1+0x1b4] ;  /* 0x0001b400010a7983 */ /* 0x001ee20000300800 */
[----:B------:R-:W-:Y:S01]  /*1088e0*/  VIADD R2, R5, UR6 ;  /* 0x0000000605027c36 */ /* 0x000fe20008000000 */
[----:B------:R-:W-:-:S02]  /*1088f0*/  ULDC UR6, c[0x0][0x228] ;  /* 0x00008a0000067ab9 */ /* 0x000fc40000000800 */
[----:B------:R-:W-:Y:S01]  /*108900*/  ISETP.LT.AND P0, PT, R28, UR6, !P2 ;  /* 0x000000061c007c0c */ /* 0x000fe2000d701270 */
[----:B------:R-:W-:Y:S01]  /*108910*/  IMAD.WIDE R8, R2, 0x2, R12 ;  /* 0x0000000202087825 */ /* 0x000fe200078e020c */
[----:B------:R-:W-:Y:S01]  /*108920*/  ULDC UR6, c[0x0][0x228] ;  /* 0x00008a0000067ab9 */ /* 0x000fe20000000800 */
[----:B--2---:R-:W-:-:S03]  /*108930*/  R2UR UR57, R25 ;  /* 0x00000000193972ca */ /* 0x004fc600000e0000 */
        /* <DEDUP_REMOVED lines=11> */
[C---:B0-----:R-:W-:Y:S01]  /*1089f0*/  IMAD.WIDE R8, R2.reuse, 0x2, R14 ;  /* 0x0000000202087825 */ /* 0x041fe200078e020e */
[----:B------:R-:W-:Y:S01]  /*108a00*/  IADD3 R5, R2, UR6, RZ ;  /* 0x0000000602057c10 */ /* 0x000fe2000fffe0ff */
[----:B------:R-:W-:-:S03]  /*108a10*/  ULDC UR6, c[0x0][0x228] ;  /* 0x00008a0000067ab9 */ /* 0x000fc60000000800 */
[----:B------:R0:W-:Y:S01]  /*108a20*/  @P4 STG.E.U16 desc[UR50][R8.64], R26 ;  /* 0x0000001a08004986 */ /* 0x0001e2000c101532 */
[----:B------:R-:W-:Y:S01]  /*108a30*/  ISETP.LT.AND P4, PT, R3, UR5, !P0 ;  /* 0x0000000503007c0c */ /* 0x000fe2000c781270 */
[----:B0-----:R-:W-:-:S05]  /*108a40*/  IMAD.WIDE R8, R2, 0x2, R16 ;  /* 0x0000000202087825 */ /* 0x001fca00078e0210 */
[----:B------:R0:W-:Y:S01]  /*108a50*/  @P2 STG.E.U16 desc[UR50][R8.64], R10 ;  /* 0x0000000a08002986 */ /* 0x0001e2000c101532 */
[----:B------:R-:W-:Y:S01]  /*108a60*/  ISETP.LT.AND P2, PT, R28, UR6, !P0 ;  /* 0x000000061c007c0c */ /* 0x000fe2000c741270 */
[----:B------:R-:W-:Y:S01]  /*108a70*/  ULDC UR6, c[0x0][0x228] ;  /* 0x00008a0000067ab9 */ /* 0x000fe20000000800 */
[----:B----4-:R-:W-:Y:S02]  /*108a80*/  PRMT R2, R21, 0x7632, R2 ;  /* 0x0000763215027816 */ /* 0x010fe40000000002 */
[----:B------:R-:W-:Y:S02]  /*108a90*/  R2UR UR5, R27 ;  /* 0x000000001b0572ca */ /* 0x000fe400000e0000 */
[----:B------:R-:W2:Y:S04]  /*108aa0*/  LDL.LU R27, [R1+0x3c44] ;  /* 0x003c4400011b7983 */ /* 0x000ea80000300800 */
[----:B------:R-:W3:Y:S01]  /*108ab0*/  LDL.LU R25, [R1+0x3c40] ;  /* 0x003c400001197983 */ /* 0x000ee20000300800 */
[----:B0-----:R-:W-:-:S03]  /*108ac0*/  IMAD.WIDE R8, R5, 0x2, R12 ;  /* 0x0000000205087825 */ /* 0x001fc600078e020c */
[----:B------:R-:W4:Y:S04]  /*108ad0*/  LDL.LU R26, [R1+0x3c3c] ;  /* 0x003c3c00011a7983 */ /* 0x000f280000300800 */
[----:B------:R0:W-:Y:S02]  /*108ae0*/  @P4 STG.E.U16 desc[UR50][R8.64], R21 ;  /* 0x0000001508004986 */ /* 0x0001e4000c101532 */
[C---:B0-----:R-:W-:Y:S02]  /*108af0*/  IMAD.WIDE R8, R5.reuse, 0x2, R6 ;  /* 0x0000000205087825 */ /* 0x041fe400078e0206 */
        /* <DEDUP_REMOVED lines=12> */
[----:B0-----:R-:W-:-:S05]  /*108bc0*/  IMAD.MOV.U32 R9, RZ, RZ, R2 ;  /* 0x000000ffff097224 */ /* 0x001fca00078e0002 */
[----:B------:R-:W-:Y:S01]  /*108bd0*/  PRMT R10, R9, 0x7632, R10 ;  /* 0x00007632090a7816 */ /* 0x000fe2000000000a */
[C---:B------:R-:W-:Y:S01]  /*108be0*/  IMAD.WIDE R8, R5.reuse, 0x2, R16 ;  /* 0x0000000205087825 */ /* 0x040fe200078e0210 */
[----:B------:R-:W-:Y:S02]  /*108bf0*/  R2UR UR5, R24 ;  /* 0x00000000180572ca */ /* 0x000fe400000e0000 */
[----:B------:R-:W2:Y:S04]  /*108c00*/  LDL.LU R24, [R1+0x3c38] ;  /* 0x003c380001187983 */ /* 0x000ea80000300800 */
[----:B------:R0:W-:Y:S04]  /*108c10*/  @P0 STG.E.U16 desc[UR50][R8.64], R10 ;  /* 0x0000000a08000986 */ /* 0x0001e8000c101532 */
[----:B0-----:R-:W4:Y:S01]  /*108c20*/  LDL.LU R10, [R1+0x1b8] ;  /* 0x0001b800010a7983 */ /* 0x001f220000300800 */
[----:B------:R-:W-:Y:S01]  /*108c30*/  VIADD R2, R5, UR6 ;  /* 0x0000000605027c36 */ /* 0x000fe20008000000 */
[----:B------:R-:W-:-:S02]  /*108c40*/  ULDC UR6, c[0x0][0x228] ;  /* 0x00008a0000067ab9 */ /* 0x000fc40000000800 */
[----:B------:R-:W-:Y:S01]  /*108c50*/  ISETP.LT.AND P0, PT, R28, UR6, !P2 ;  /* 0x000000061c007c0c */ /* 0x000fe2000d701270 */
[----:B------:R-:W-:Y:S01]  /*108c60*/  IMAD.WIDE R8, R2, 0x2, R12 ;  /* 0x0000000202087825 */ /* 0x000fe200078e020c */
[----:B------:R-:W-:Y:S01]  /*108c70*/  ULDC UR6, c[0x0][0x228] ;  /* 0x00008a0000067ab9 */ /* 0x000fe20000000800 */
[----:B------:R-:W-:Y:S02]  /*108c80*/  R2UR UR55, R27 ;  /* 0x000000001b3772ca */ /* 0x000fe400000e0000 */
[----:B------:R-:W2:Y:S04]  /*108c90*/  LDL.LU R27, [R1+0x3c34] ;  /* 0x003c3400011b7983 */ /* 0x000ea80000300800 */
        /* <DEDUP_REMOVED lines=18> */
[----:B------:R-:W-:Y:S01]  /*108dc0*/  ULDC UR6, c[0x0][0x228] ;  /* 0x00008a0000067ab9 */ /* 0x000fe20000000800 */
[----:B------:R-:W-:Y:S01]  /*108dd0*/  ULDC.64 UR56, c[0x0][0x228] ;  /* 0x00008a0000387ab9 */ /* 0x000fe20000000a00 */
[----:B------:R-:W-:Y:S01]  /*108de0*/  ISETP.LT.AND P2, PT, R28, UR6, !P0 ;  /* 0x000000061c007c0c */ /* 0x000fe2000c741270 */
[----:B------:R-:W-:Y:S01]  /*108df0*/  IMAD.WIDE R8, R5, 0x2, R12 ;  /* 0x0000000205087825 */ /* 0x000fe200078e020c */
[----:B------:R-:W-:-:S07]  /*108e00*/  ULDC UR6, c[0x0][0x228] ;  /* 0x00008a0000067ab9 */ /* 0x000fce0000000800 */
[----:B----4-:R0:W-:Y:S01]  /*108e10*/  @P4 STG.E.U16 desc[UR50][R8.64], R10 ;  /* 0x0000000a08004986 */ /* 0x0101e2000c101532 */
[----:B------:R-:W-:Y:S01]  /*108e20*/  PRMT R2, R10, 0x7632, R2 ;  /* 0x000076320a027816 */ /* 0x000fe20000000002 */
[----:B0-----:R-:W-:-:S05]  /*108e30*/  IMAD.WIDE R8, R5, 0x2, R6 ;  /* 0x0000000205087825 */ /* 0x001fca00078e0206 */
[----:B------:R0:W-:Y:S04]  /*108e40*/  @P2 STG.E.U16 desc[UR50][R8.64], R2 ;  /* 0x0000000208002986 */ /* 0x0001e8000c101532 */
[----:B0-----:R-:W4:Y:S01]  /*108e50*/  LDL.LU R2, [R1+0x158] ;  /* 0x0001580001027983 */ /* 0x001f220000300800 */
[----:B------:R-:W-:Y:S01]  /*108e60*/  ISETP.LT.AND P4, PT, R0, UR6, !P0 ;  /* 0x0000000600007c0c */ /* 0x000fe2000c781270 */
[----:B------:R-:W-:Y:S01]  /*108e70*/  IMAD.WIDE R8, R5, 0x2, R14 ;  /* 0x0000000205087825 */ /* 0x000fe200078e020e */
[----:B------:R-:W-:Y:S01]  /*108e80*/  ISETP.LT.AND P0, PT, R22, UR52, !P0 ;  /* 0x0000003416007c0c */ /* 0x000fe2000c701270 */
[----:B------:R-:W-:Y:S01]  /*108e90*/  ULDC UR6, c[0x0][0x248] ;  /* 0x0000920000067ab9 */ /* 0x000fe20000000800 */
[----:B------:R-:W-:Y:S01]  /*108ea0*/  ULDC.64 UR52, c[0x0][0x228] ;  /* 0x00008a0000347ab9 */ /* 0x000fe20000000a00 */
[----:B------:R-:W-:-:S05]  /*108eb0*/  VIADD R10, R29, 0x46 ;  /* 0x000000461d0a7836 */ /* 0x000fca0000000000 */
        /* <DEDUP_REMOVED lines=12> */
[C---:B0-----:R-:W-:Y:S01]  /*108f80*/  IMAD.WIDE R8, R2.reuse, 0x2, R12 ;  /* 0x0000000202087825 */ /* 0x041fe200078e020c */
[----:B------:R-:W-:Y:S02]  /*108f90*/  R2UR UR5, R25 ;  /* 0x00000000190572ca */ /* 0x000fe400000e0000 */
[----:B------:R-:W3:Y:S04]  /*108fa0*/  LDL.LU R25, [R1+0x3c30] ;  /* 0x003c300001197983 */ /* 0x000ee80000300800 */
[----:B------:R0:W-:Y:S02]  /*108fb0*/  @P4 STG.E.U16 desc[UR50][R8.64], R21 ;  /* 0x0000001508004986 */ /* 0x0001e4000c101532 */
[----:B0-----:R-:W-:-:S02]  /*108fc0*/  IMAD.WIDE R8, R2, 0x2, R6 ;  /* 0x0000000202087825 */ /* 0x001fc400078e0206 */
        /* <DEDUP_REMOVED lines=8> */
[----:B------:R-:W-:Y:S02]  /*109050*/  ISETP.GE.AND P0, PT, R10, UR53, PT ;  /* 0x000000350a007c0c */ /* 0x000fe4000bf06270 */
[----:B------:R-:W-:Y:S02]  /*109060*/  R2UR UR61, R26 ;  /* 0x000000001a3d72ca */ /* 0x000fe400000e0000 */
[----:B------:R-:W3:Y:S04]  /*109070*/  LDL.LU R26, [R1+0x3c2c] ;  /* 0x003c2c00011a7983 */ /* 0x000ee80000300800 */
[----:B--2---:R0:W-:Y:S02]  /*109080*/  @P4 STG.E.U16 desc[UR50][R8.64], R5 ;  /* 0x0000000508004986 */ /* 0x0041e4000c101532 */
[----:B0-----:R-:W-:-:S05]  /*109090*/  IMAD.MOV.U32 R9, RZ, RZ, R5 ;  /* 0x000000ffff097224 */ /* 0x001fca00078e0005 */
[----:B------:R-:W-:Y:S01]  /*1090a0*/  PRMT R10, R9, 0x7632, R10 ;  /* 0x00007632090a7816 */ /* 0x000fe2000000000a */
[----:B------:R-:W-:-:S05]  /*1090b0*/  IMAD.WIDE R8, R2, 0x2, R16 ;  /* 0x0000000202087825 */ /* 0x000fca00078e0210 */
[----:B------:R0:W-:Y:S04]  /*1090c0*/  @P2 STG.E.U16 desc[UR50][R8.64], R10 ;  /* 0x0000000a08002986 */ /* 0x0001e8000c101532 */
[----:B0-----:R-:W2:Y:S01]  /*1090d0*/  LDL.LU R10, [R1+0x17c] ;  /* 0x00017c00010a7983 */ /* 0x001ea20000300800 */
[----:B------:R-:W-:Y:S01]  /*1090e0*/  ISETP.LT.AND P4, PT, R3, UR55, !P0 ;  /* 0x0000003703007c0c */ /* 0x000fe2000c781270 */
[----:B------:R-:W-:Y:S01]  /*1090f0*/  VIADD R5, R2, UR6 ;  /* 0x0000000602057c36 */ /* 0x000fe20008000000 */
[----:B------:R-:W-:Y:S01]  /*109100*/  ULDC UR6, c[0x0][0x228] ;  /* 0x00008a0000067ab9 */ /* 0x000fe20000000800 */
[----:B------:R-:W-:Y:S01]  /*109110*/  ULDC.64 UR54, c[0x0][0x228] ;  /* 0x00008a0000367ab9 */ /* 0x000fe20000000a00 */
[----:B------:R-:W-:Y:S01]  /*109120*/  ISETP.LT.AND P2, PT, R28, UR6, !P0 ;  /* 0x000000061c007c0c */ /* 0x000fe2000c741270 */
[----:B------:R-:W-:Y:S01]  /*109130*/  IMAD.WIDE R8, R5, 0x2, R12 ;  /* 0x0000000205087825 */ /* 0x000fe200078e020c */
[----:B------:R-:W-:-:S07]  /*109140*/  ULDC UR6, c[0x0][0x228] ;  /* 0x00008a0000067ab9 */ /* 0x000fce0000000800 */
        /* <DEDUP_REMOVED lines=10> */
[----:B----4-:R-:W-:Y:S01]  /*1091f0*/  PRMT R10, R21, 0x7632, R10 ;  /* 0x00007632150a7816 */ /* 0x010fe2000000000a */
[----:B0-----:R-:W-:-:S05]  /*109200*/  IMAD.WIDE R8, R5, 0x2, R14 ;  /* 0x0000000205087825 */ /* 0x001fca00078e020e */
[----:B------:R0:W-:Y:S01]  /*109210*/  @P4 STG.E.U16 desc[UR50][R8.64], R21 ;  /* 0x0000001508004986 */ /* 0x0001e2000c101532 */
[----:B------:R-:W-:Y:S02]  /*109220*/  ISETP.LT.AND P4, PT, R3, UR5, !P2 ;  /* 0x0000000503007c0c */ /* 0x000fe4000d781270 */
[----:B------:R-:W-:Y:S02]  /*109230*/  R2UR UR5, R24 ;  /* 0x00000000180572ca */ /* 0x000fe400000e0000 */
[----:B------:R-:W2:Y:S01]  /*109240*/  LDL.LU R24, [R1+0x3c28] ;  /* 0x003c280001187983 */ /* 0x000ea20000300800 */
        /* <DEDUP_REMOVED lines=10> */
[----:B------:R-:W-:Y:S01]  /*1092f0*/  PRMT R5, R10, 0x7632, R5 ;  /* 0x000076320a057816 */ /* 0x000fe20000000005 */
[----:B0-----:R-:W-:-:S05]  /*109300*/  IMAD.WIDE R8, R2, 0x2, R6 ;  /* 0x0000000202087825 */ /* 0x001fca00078e0206 */
[----:B------:R0:W-:Y:S04]  /*109310*/  @P0 STG.E.U16 desc[UR50][R8.64], R5 ;  /* 0x0000000508000986 */ /* 0x0001e8000c101532 */
[----:B0-----:R-:W3:Y:S01]  /*109320*/  LDL.LU R5, [R1+0x1a0] ;  /* 0x0001a00001057983 */ /* 0x001ee20000300800 */
[----:B------:R-:W-:Y:S01]  /*109330*/  ISETP.LT.AND P4, PT, R0, UR6, !P2 ;  /* 0x0000000600007c0c */ /* 0x000fe2000d781270 */
[----:B------:R-:W-:Y:S01]  /*109340*/  IMAD.WIDE R8, R2, 0x2, R14 ;  /* 0x0000000202087825 */ /* 0x000fe200078e020e */
[----:B------:R-:W-:Y:S01]  /*109350*/  ISETP.LT.AND P2, PT, R22, UR60, !P2 ;  /* 0x0000003c16007c0c */ /* 0x000fe2000d741270 */
[----:B------:R-:W-:Y:S02]  /*109360*/  ULDC UR6, c[0x0][0x248] ;  /* 0x0000920000067ab9 */ /* 0x000fe40000000800 */
[----:B------:R-:W-:-:S05]  /*109370*/  VIADD R10, R29, 0x49 ;  /* 0x000000491d0a7836 */ /* 0x000fca0000000000 */
[----:B------:R-:W-:Y:S02]  /*109380*/  ISETP.GE.AND P0, PT, R10, UR59, PT ;  /* 0x0000003b0a007c0c */ /* 0x000fe4000bf06270 */
[----:B------:R-:W-:Y:S02]  /*109390*/  R2UR UR53, R27 ;  /* 0x000000001b3572ca */ /* 0x000fe400000e0000 */
[----:B------:R-:W2:Y:S04]  /*1093a0*/  LDL.LU R27, [R1+0x3c24] ;  /* 0x003c2400011b7983 */ /* 0x000ea80000300800 */
[----:B---3--:R0:W-:Y:S01]  /*1093b0*/  @P4 STG.E.U16 desc[UR50][R8.64], R5 ;  /* 0x0000000508004986 */ /* 0x0081e2000c101532 */
[----:B------:R-:W-:Y:S01]  /*1093c0*/  ISETP.LT.AND P4, PT, R3, UR61, !P0 ;  /* 0x0000003d03007c0c */ /* 0x000fe2000c781270 */
[----:B------:R-:W-:Y:S01]  /*1093d0*/  ULDC.64 UR60, c[0x0][0x228] ;  /* 0x00008a00003c7ab9 */ /* 0x000fe20000000a00 */
        /* <DEDUP_REMOVED lines=8> */
[----:B----4-:R-:W-:Y:S01]  /*109460*/  PRMT R2, R21, 0x7632, R2 ;  /* 0x0000763215027816 */ /* 0x010fe20000000002 */
        /* <DEDUP_REMOVED lines=9> */
[----:B------:R-:W-:Y:S01]  /*109500*/  ULDC UR6, c[0x0][0x248] ;  /* 0x0000920000067ab9 */ /* 0x000fe20000000800 */
[----:B------:R-:W-:Y:S01]  /*109510*/  IADD3 R10, R29, 0x4a, RZ ;  /* 0x0000004a1d0a7810 */ /* 0x000fe20007ffe0ff */
[----:B------:R-:W-:-:S03]  /*109520*/  ULDC.64 UR56, c[0x0][0x228] ;  /* 0x00008a0000387ab9 */ /* 0x000fc60000000a00 */
[----:B------:R-:W-:-:S05]  /*109530*/  ISETP.GE.AND P2, PT, R10, UR61, PT ;  /* 0x0000003d0a007c0c */ /* 0x000fca000bf46270 */
[----:B----4-:R0:W-:Y:S01]  /*109540*/  @P4 STG.E.U16 desc[UR50][R8.64], R2 ;  /* 0x0000000208004986 */ /* 0x0101e2000c101532 */
[----:B------:R-:W-:Y:S01]  /*109550*/  ISETP.LT.AND P4, PT, R3, UR5, !P2 ;  /* 0x0000000503007c0c */ /* 0x000fe2000d781270 */
[----:B0-----:R-:W-:-:S05]  /*109560*/  IMAD.MOV.U32 R9, RZ, RZ, R2 ;  /* 0x000000ffff097224 */ /* 0x001fca00078e0002 */
[----:B------:R-:W-:Y:S01]  /*109570*/  PRMT R10, R9, 0x7632, R10 ;  /* 0x00007632090a7816 */ /* 0x000fe2000000000a */
[----:B------:R-:W-:Y:S01]  /*109580*/  IMAD.WIDE R8, R5, 0x2, R16 ;  /* 0x0000000205087825 */ /* 0x000fe200078e0210 */
[----:B------:R-:W-:Y:S02]  /*109590*/  R2UR UR5, R25 ;  /* 0x00000000190572ca */ /* 0x000fe400000e0000 */
[----:B------:R-:W4:Y:S04]  /*1095a0*/  LDL.LU R25, [R1+0x184] ;  /* 0x0001840001197983 */ /* 0x000f280000300800 */
[----:B------:R0:W-:Y:S04]  /*1095b0*/  @P0 STG.E.U16 desc[UR50][R8.64], R10 ;  /* 0x0000000a08000986 */ /* 0x0001e8000c101532 */
[----:B0-----:R-:W2:Y:S01]  /*1095c0*/  LDL.LU R10, [R1+0x1c4] ;  /* 0x0001c400010a7983 */ /* 0x001ea20000300800 */
[----:B------:R-:W-:Y:S01]  /*1095d0*/  VIADD R2, R5, UR6 ;  /* 0x0000000605027c36 */ /* 0x000fe20008000000 */
[----:B------:R-:W-:-:S02]  /*1095e0*/  ULDC UR6, c[0x0][0x228] ;  /* 0x00008a0000067ab9 */ /* 0x000fc40000000800 */
[----:B------:R-:W-:Y:S01]  /*1095f0*/  ISETP.LT.AND P0, PT, R28, UR6, !P2 ;  /* 0x000000061c007c0c */ /* 0x000fe2000d701270 */
[----:B------:R-:W-:Y:S01]  /*109600*/  IMAD.WIDE R8, R2, 0x2, R12 ;  /* 0x0000000202087825 */ /* 0x000fe200078e020c */
[----:B------:R-:W-:Y:S01]  /*109610*/  ULDC UR6, c[0x0][0x228] ;  /* 0x00008a0000067ab9 */ /* 0x000fe20000000800 */
[----:B------:R-:W-:Y:S02]  /*109620*/  R2UR UR59, R26 ;  /* 0x000000001a3b72ca */ /* 0x000fe400000e0000 */
[----:B------:R-:W4:Y:S04]  /*109630*/  LDL.LU R26, [R1+0x3c20] ;  /* 0x003c2000011a7983 */ /* 0x000f280000300800 */
[----:B--2---:R0:W-:Y:S01]  /*109640*/  @P4 STG.E.U16 desc[UR50][R8.64], R10 ;  /* 0x0000000a08004986 */ /* 0x0041e2000c101532 */
[----:B------:R-:W-:Y:S01]  /*109650*/  ISETP.LT.AND P4, PT, R0, UR6, !P2 ;  /* 0x0000000600007c0c */ /* 0x000fe2000d781270 */
[----:B------:R-:W-:Y:S01]  /*109660*/  ULDC UR6, c[0x0][0x248] ;  /* 0x0000920000067ab9 */ /* 0x000fe20000000800 */
[----:B------:R-:W-:Y:S01]  /*109670*/  PRMT R5, R10, 0x7632, R5 ;  /* 0x000076320a057816 */ /* 0x000fe20000000005 */
[----:B0-----:R-:W-:-:S04]  /*109680*/  IMAD.WIDE R8, R2, 0x2, R6 ;  /* 0x0000000202087825 */ /* 0x001fc800078e0206 */
[----:B------:R-:W-:Y:S01]  /*109690*/  VIADD R10, R29, 0x4b ;  /* 0x0000004b1d0a7836 */ /* 0x000fe20000000000 */
[----:B------:R0:W-:Y:S04]  /*1096a0*/  @P0 STG.E.U16 desc[UR50][R8.64], R5 ;  /* 0x0000000508000986 */ /* 0x0001e8000c101532 */
[----:B------:R-:W-:Y:S02]  /*1096b0*/  ISETP.GE.AND P0, PT, R10, UR57, PT ;  /* 0x000000390a007c0c */ /* 0x000fe4000bf06270 */
[----:B---3--:R-:W-:Y:S01]  /*1096c0*/  PRMT R10, R21, 0x7632, R10 ;  /* 0x00007632150a7816 */ /* 0x008fe2000000000a */
[----:B0-----:R-:W-:-:S05]  /*1096d0*/  IMAD.WIDE R8, R2, 0x2, R14 ;  /* 0x0000000202087825 */ /* 0x001fca00078e020e */
[----:B------:R0:W-:Y:S04]  /*1096e0*/  @P4 STG.E.U16 desc[UR50][R8.64], R21 ;  /* 0x0000001508004986 */ /* 0x0001e8000c101532 */
[----:B0-----:R-:W2:Y:S01]  /*1096f0*/  LDL.LU R21, [R1+0x1c8] ;  /* 0x0001c80001157983 */ /* 0x001ea20000300800 */
[----:B------:R-:W-:Y:S02]  /*109700*/  ISETP.LT.AND P2, PT, R22, UR52, !P2 ;  /* 0x0000003416007c0c */ /* 0x000fe4000d741270 */
[----:B------:R-:W-:Y:S01]  /*109710*/  ISETP.LT.AND P4, PT, R3, UR53, !P0 ;  /* 0x0000003503007c0c */ /* 0x000fe2000c781270 */
[----:B------:R-:W-:Y:S01]  /*109720*/  IMAD.WIDE R8, R2, 0x2, R16 ;  /* 0x0000000202087825 */ /* 0x000fe200078e0210 */
[----:B------:R-:W-:-:S03]  /*109730*/  ULDC.64 UR52, c[0x0][0x228] ;  /* 0x00008a0000347ab9 */ /* 0x000fc60000000a00 */
[----:B------:R-:W-:Y:S01]  /*109740*/  VIADD R5, R2, UR6 ;  /* 0x0000000602057c36 */ /* 0x000fe20008000000 */
[----:B------:R-:W-:-:S05]  /*109750*/  ULDC UR6, c[0x0][0x228] ;  /* 0x00008a0000067ab9 */ /* 0x000fca0000000800 */
[----:B------:R0:W-:Y:S01]  /*109760*/  @P2 STG.E.U16 desc[UR50][R8.64], R10 ;  /* 0x0000000a08002986 */ /* 0x0001e2000c101532 */
[----:B------:R-:W-:Y:S01]  /*109770*/  ISETP.LT.AND P2, PT, R28, UR6, !P0 ;  /* 0x000000061c007c0c */ /* 0x000fe2000c741270 */
[----:B------:R-:W-:Y:S01]  /*109780*/  ULDC UR6, c[0x0][0x228] ;  /* 0x00008a0000067ab9 */ /* 0x000fe20000000800 */
[----:B----4-:R-:W-:Y:S01]  /*109790*/  PRMT R2, R25, 0x7632, R2 ;  /* 0x0000763219027816 */ /* 0x010fe20000000002 */
[----:B0-----:R-:W-:-:S05]  /*1097a0*/  IMAD.WIDE R8, R5, 0x2, R12 ;  /* 0x0000000205087825 */ /* 0x001fca00078e020c */
[----:B------:R0:W-:Y:S01]  /*1097b0*/  @P4 STG.E.U16 desc[UR50][R8.64], R25 ;  /* 0x0000001908004986 */ /* 0x0001e2000c101532 */
[----:B------:R-:W-:Y:S01]  /*1097c0*/  ISETP.LT.AND P4, PT, R0, UR6, !P0 ;  /* 0x0000000600007c0c */ /* 0x000fe2000c781270 */
[----:B------:R-:W-:Y:S02]  /*1097d0*/  VIADD R10, R29, 0x4c ;  /* 0x0000004c1d0a7836 */ /* 0x000fe40000000000 */
[C---:B0-----:R-:W-:Y:S01]  /*1097e0*/  IMAD.WIDE R8, R5.reuse, 0x2, R6 ;  /* 0x0000000205087825 */ /* 0x041fe200078e0206 */
[----:B------:R-:W-:Y:S01]  /*1097f0*/  ULDC UR6, c[0x0][0x248] ;  /* 0x0000920000067ab9 */ /* 0x000fe20000000800 */
[----:B------:R-:W3:Y:S04]  /*109800*/  LDL.LU R25, [R1+0x1a8] ;  /* 0x0001a80001197983 */ /* 0x000ee80000300800 */
[----:B------:R0:W-:Y:S01]  /*109810*/  @P2 STG.E.U16 desc[UR50][R8.64], R2 ;  /* 0x0000000208002986 */ /* 0x0001e2000c101532 */
[----:B------:R-:W-:Y:S01]  /*109820*/  ISETP.LT.AND P0, PT, R22, UR54, !P0 ;  /* 0x0000003616007c0c */ /* 0x000fe2000c701270 */
[----:B------:R-:W-:Y:S01]  /*109830*/  ULDC.64 UR54, c[0x0][0x228] ;  /* 0x00008a0000367ab9 */ /* 0x000fe20000000a00 */
[----:B------:R-:W-:Y:S01]  /*109840*/  ISETP.GE.AND P2, PT, R10, UR53, PT ;  /* 0x000000350a007c0c */ /* 0x000fe2000bf46270 */
[----:B0-----:R-:W-:-:S05]  /*109850*/  IMAD.WIDE R8, R5, 0x2, R14 ;  /* 0x0000000205087825 */ /* 0x001fca00078e020e */
[----:B------:R0:W-:Y:S01]  /*109860*/  @P4 STG.E.U16 desc[UR50][R8.64], R23 ;  /* 0x0000001708004986 */ /* 0x0001e2000c101532 */
[----:B------:R-:W-:Y:S01]  /*109870*/  ISETP.LT.AND P4, PT, R3, UR5, !P2 ;  /* 0x0000000503007c0c */ /* 0x000fe2000d781270 */
[----:B------:R-:W-:Y:S01]  /*109880*/  VIADD R2, R5, UR6 ;  /* 0x0000000605027c36 */ /* 0x000fe20008000000 */
[----:B------:R-:W-:Y:S01]  /*109890*/  ULDC UR6, c[0x0][0x228] ;  /* 0x00008a0000067ab9 */ /* 0x000fe20000000800 */
[----:B0-----:R-:W-:-:S05]  /*1098a0*/  IMAD.MOV.U32 R9, RZ, RZ, R23 ;  /* 0x000000ffff097224 */ /* 0x001fca00078e0017 */
[----:B------:R-:W-:Y:S01]  /*1098b0*/  PRMT R10, R9, 0x7632, R10 ;  /* 0x00007632090a7816 */ /* 0x000fe2000000000a */
[----:B------:R-:W-:-:S05]  /*1098c0*/  IMAD.WIDE R8, R5, 0x2, R16 ;  /* 0x0000000205087825 */ /* 0x000fca00078e0210 */
[----:B------:R0:W-:Y:S01]  /*1098d0*/  @P0 STG.E.U16 desc[UR50][R8.64], R10 ;  /* 0x0000000a08000986 */ /* 0x0001e2000c101532 */
[----:B------:R-:W-:Y:S01]  /*1098e0*/  ISETP.LT.AND P0, PT, R28, UR6, !P2 ;  /* 0x000000061c007c0c */ /* 0x000fe2000d701270 */
[----:B------:R-:W-:Y:S01]  /*1098f0*/  ULDC UR6, c[0x0][0x228] ;  /* 0x00008a0000067ab9 */ /* 0x000fe20000000800 */
[----:B------:R-:W-:Y:S02]  /*109900*/  R2UR UR5, R24 ;  /* 0x00000000180572ca */ /* 0x000fe400000e0000 */
[----:B------:R-:W4:Y:S04]  /*109910*/  LDL.LU R24, [R1+0x3c1c] ;  /* 0x003c1c0001187983 */ /* 0x000f280000300800 */
[----:B------:R-:W4:Y:S01]  /*109920*/  LDL.LU R23, [R1+0x188] ;  /* 0x0001880001177983 */ /* 0x000f220000300800 */
[----:B0-----:R-:W-:-:S05]  /*109930*/  IMAD.WIDE R8, R2, 0x2, R12 ;  /* 0x0000000202087825 */ /* 0x001fca00078e020c */
[----:B--2---:R0:W-:Y:S01]  /*109940*/  @P4 STG.E.U16 desc[UR50][R8.64], R21 ;  /* 0x0000001508004986 */ /* 0x0041e2000c101532 */
[----:B------:R-:W-:Y:S01]  /*109950*/  PRMT R5, R21, 0x7632, R5 ;  /* 0x0000763215057816 */ /* 0x000fe20000000005 */
[----:B0-----:R-:W-:Y:S02]  /*109960*/  IMAD.WIDE R8, R2, 0x2, R6 ;  /* 0x0000000202087825 */ /* 0x001fe400078e0206 */
[----:B------:R-:W2:Y:S04]  /*109970*/  LDL.LU R21, [R1+0x8d4] ;  /* 0x0008d40001157983 */ /* 0x000ea80000300800 */
        /* <DEDUP_REMOVED lines=8> */
[----:B---3--:R0:W-:Y:S01]  /*109a00*/  @P4 STG.E.U16 desc[UR50][R8.64], R25 ;  /* 0x0000001908004986 */ /* 0x0081e2000c101532 */
[----:B------:R-:W-:Y:S01]  /*109a10*/  ISETP.LT.AND P4, PT, R3, UR59, !P0 ;  /* 0x0000003b03007c0c */ /* 0x000fe2000c781270 */
[----:B------:R-:W-:Y:S01]  /*109a20*/  ULDC.64 UR58, c[0x0][0x228] ;  /* 0x00008a00003a7ab9 */ /* 0x000fe20000000a00 */
[----:B0-----:R-:W-:Y:S02]  /*109a30*/  IMAD.MOV.U32 R9, RZ, RZ, R25 ;  /* 0x000000ffff097224 */ /* 0x001fe400078e0019 */
[----:B------:R-:W3:Y:S03]  /*109a40*/  LDL.LU R25, [R1+0x3c18] ;  /* 0x003c180001197983 */ /* 0x000ee60000300800 */
[----:B------:R-:W-:Y:S01]  /*109a50*/  PRMT R10, R9, 0x7632, R10 ;  /* 0x00007632090a7816 */ /* 0x000fe2000000000a */
[----:B------:R-:W-:-:S05]  /*109a60*/  IMAD.WIDE R8, R2, 0x2, R16 ;  /* 0x0000000202087825 */ /* 0x000fca00078e0210 */
[----:B------:R0:W-:Y:S01]  /*109a70*/  @P2 STG.E.U16 desc[UR50][R8.64], R10 ;  /* 0x0000000a08002986 */ /* 0x0001e2000c101532 */
[----:B----4-:R-:W-:Y:S01]  /*109a80*/  R2UR UR57, R5 ;  /* 0x00000000053972ca */ /* 0x010fe200000e0000 */
[----:B------:R-:W-:Y:S01]  /*109a90*/  VIADD R5, R2, UR6 ;  /* 0x0000000602057c36 */ /* 0x000fe20008000000 */
[----:B------:R-:W-:Y:S02]  /*109aa0*/  ULDC UR6, c[0x0][0x228] ;  /* 0x00008a0000067ab9 */ /* 0x000fe40000000800 */
[----:B------:R-:W-:Y:S01]  /*109ab0*/  ISETP.LT.AND P2, PT, R28, UR6, !P0 ;  /* 0x000000061c007c0c */ /* 0x000fe2000c741270 */
[----:B0-----:R-:W-:Y:S01]  /*109ac0*/  IMAD.WIDE R8, R5, 0x2, R12 ;  /* 0x0000000205087825 */ /* 0x001fe200078e020c */
[----:B------:R-:W-:Y:S01]  /*109ad0*/  PRMT R2, R23, 0x7632, R2 ;  /* 0x0000763217027816 */ /* 0x000fe20000000002 */
[----:B------:R-:W-:-:S03]  /*109ae0*/  ULDC UR6, c[0x0][0x228] ;  /* 0x00008a0000067ab9 */ /* 0x000fc60000000800 */
[----:B------:R0:W-:Y:S02]  /*109af0*/  @P4 STG.E.U16 desc[UR50][R8.64], R23 ;  /* 0x0000001708004986 */ /* 0x0001e4000c101532 */
[C---:B0-----:R-:W-:Y:S02]  /*109b00*/  IMAD.WIDE R8, R5.reuse, 0x2, R6 ;  /* 0x0000000205087825 */ /* 0x041fe400078e0206 */
[----:B------:R-:W4:Y:S04]  /*109b10*/  LDL.LU R23, [R1+0x1ac] ;  /* 0x0001ac0001177983 */ /* 0x000f280000300800 */
[----:B------:R0:W-:Y:S04]  /*109b20*/  @P2 STG.E.U16 desc[UR50][R8.64], R2 ;  /* 0x0000000208002986 */ /* 0x0001e8000c101532 */
[----:B0-----:R-:W3:Y:S01]  /*109b30*/  LDL.LU R2, [R1+0x168] ;  /* 0x0001680001027983 */ /* 0x001ee20000300800 */
[----:B------:R-:W-:Y:S01]  /*109b40*/  ISETP.LT.AND P4, PT, R0, UR6, !P0 ;  /* 0x0000000600007c0c */ /* 0x000fe2000c781270 */
[----:B------:R-:W-:Y:S01]  /*109b50*/  IMAD.WIDE R8, R5, 0x2, R14 ;  /* 0x0000000205087825 */ /* 0x000fe200078e020e */
[----:B------:R-:W-:Y:S01]  /*109b60*/  ISETP.LT.AND P0, PT, R22, UR60, !P0 ;  /* 0x0000003c16007c0c */ /* 0x000fe2000c701270 */
[----:B------:R-:W-:Y:S01]  /*109b70*/  ULDC UR6, c[0x0][0x248] ;  /* 0x0000920000067ab9 */ /* 0x000fe20000000800 */
[----:B--2---:R-:W-:Y:S01]  /*109b80*/  R2UR UR53, R21 ;  /* 0x00000000153572ca */ /* 0x004fe200000e0000 */
[----:B------:R-:W-:Y:S01]  /*109b90*/  VIADD R10, R29, 0x4e ;  /* 0x0000004e1d0a7836 */ /* 0x000fe20000000000 */
[----:B------:R-:W-:-:S04]  /*109ba0*/  ULDC.64 UR60, c[0x0][0x228] ;  /* 0x00008a00003c7ab9 */ /* 0x000fc80000000a00 */
[----:B------:R-:W-:-:S03]  /*109bb0*/  ISETP.GE.AND P2, PT, R10, UR59, PT ;  /* 0x0000003b0a007c0c */ /* 0x000fc6000bf46270 */
[----:B---3--:R0:W-:Y:S01]  /*109bc0*/  @P4 STG.E.U16 desc[UR50][R8.64], R2 ;  /* 0x0000000208004986 */ /* 0x0081e2000c101532 */
[----:B------:R-:W-:Y:S02]  /*109bd0*/  ISETP.LT.AND P4, PT, R3, UR5, !P2 ;  /* 0x0000000503007c0c */ /* 0x000fe4000d781270 */
[----:B------:R-:W-:Y:S02]  /*109be0*/  R2UR UR5, R26 ;  /* 0x000000001a0572ca */ /* 0x000fe400000e0000 */
[----:B------:R-:W2:Y:S04]  /*109bf0*/  LDL.LU R26, [R1+0x3c14] ;  /* 0x003c1400011a7983 */ /* 0x000ea80000300800 */
[----:B------:R-:W3:Y:S01]  /*109c00*/  LDL.LU R21, [R1+0x18c] ;  /* 0x00018c0001157983 */ /* 0x000ee20000300800 */
[----:B0-----:R-:W-:-:S05]  /*109c10*/  IMAD.MOV.U32 R9, RZ, RZ, R2 ;  /* 0x000000ffff097224 */ /* 0x001fca00078e0002 */
[----:B------:R-:W-:Y:S01]  /*109c20*/  PRMT R10, R9, 0x7632, R10 ;  /* 0x00007632090a7816 */ /* 0x000fe2000000000a */
[----:B------:R-:W-:-:S05]  /*109c30*/  IMAD.WIDE R8, R5, 0x2, R16 ;  /* 0x0000000205087825 */ /* 0x000fca00078e0210 */
[----:B------:R0:W-:Y:S04]  /*109c40*/  @P0 STG.E.U16 desc[UR50][R8.64], R10 ;  /* 0x0000000a08000986 */ /* 0x0001e8000c101532 */
[----:B0-----:R-:W4:Y:S01]  /*109c50*/  LDL.LU R10, [R1+0x1cc] ;  /* 0x0001cc00010a7983 */ /* 0x001f220000300800 */
[----:B------:R-:W-:Y:S01]  /*109c60*/  VIADD R2, R5, UR6 ;  /* 0x0000000605027c36 */ /* 0x000fe20008000000 */
[----:B------:R-:W-:Y:S02]  /*109c70*/  ULDC UR6, c[0x0][0x228] ;  /* 0x00008a0000067ab9 */ /* 0x000fe40000000800 */
[----:B------:R-:W-:Y:S01]  /*109c80*/  ISETP.LT.AND P0, PT, R28, UR6, !P2 ;  /* 0x000000061c007c0c */ /* 0x000fe2000d701270 */
[----:B------:R-:W-:Y:S01]  /*109c90*/  IMAD.WIDE R8, R2, 0x2, R12 ;  /* 0x0000000202087825 */ /* 0x000fe200078e020c */
[----:B------:R-:W-:-:S04]  /*109ca0*/  ULDC UR6, c[0x0][0x228] ;  /* 0x00008a0000067ab9 */ /* 0x000fc80000000800 */
[----:B----4-:R0:W-:Y:S01]  /*109cb0*/  @P4 STG.E.U16 desc[UR50][R8.64], R10 ;  /* 0x0000000a08004986 */ /* 0x0101e2000c101532 */
[----:B------:R-:W-:Y:S01]  /*109cc0*/  PRMT R5, R10, 0x7632, R5 ;  /* 0x000076320a057816 */ /* 0x000fe20000000005 */
[----:B0-----:R-:W-:-:S05]  /*109cd0*/  IMAD.WIDE R8, R2, 0x2, R6 ;  /* 0x0000000202087825 */ /* 0x001fca00078e0206 */
[----:B------:R0:W-:Y:S04]  /*109ce0*/  @P0 STG.E.U16 desc[UR50][R8.64], R5 ;  /* 0x0000000508000986 */ /* 0x0001e8000c101532 */
[----:B0-----:R-:W4:Y:S01]  /*109cf0*/  LDL.LU R5, [R1+0x8d8] ;  /* 0x0008d80001057983 */ /* 0x001f220000300800 */
[----:B------:R-:W-:Y:S01]  /*109d00*/  ISETP.LT.AND P4, PT, R0, UR6, !P2 ;  /* 0x0000000600007c0c */ /* 0x000fe2000d781270 */
[----:B------:R-:W-:Y:S01]  /*109d10*/  VIADD R10, R29, 0x4f ;  /* 0x0000004f1d0a7836 */ /* 0x000fe20000000000 */
[----:B------:R-:W-:Y:S01]  /*109d20*/  ISETP.LT.AND P2, PT, R22, UR56, !P2 ;  /* 0x0000003816007c0c */ /* 0x000fe2000d741270 */
[----:B------:R-:W-:Y:S01]  /*109d30*/  IMAD.WIDE R8, R2, 0x2, R14 ;  /* 0x0000000202087825 */ /* 0x000fe200078e020e */
[----:B------:R-:W-:Y:S02]  /*109d40*/  ULDC UR6, c[0x0][0x248] ;  /* 0x0000920000067ab9 */ /* 0x000fe40000000800 */
[----:B------:R-:W-:-:S02]  /*109d50*/  ISETP.GE.AND P0, PT, R10, UR61, PT ;  /* 0x0000003d0a007c0c */ /* 0x000fc4000bf06270 */
[----:B------:R-:W-:-:S05]  /*109d60*/  PRMT R10, R23, 0x7632, R10 ;  /* 0x00007632170a7816 */ /* 0x000fca000000000a */
[----:B------:R0:W-:Y:S01]  /*109d70*/  @P4 STG.E.U16 desc[UR50][R8.64], R23 ;  /* 0x0000001708004986 */ /* 0x0001e2000c101532 */
[----:B------:R-:W-:Y:S01]  /*109d80*/  ISETP.LT.AND P4, PT, R3, UR57, !P0 ;  /* 0x0000003903007c0c */ /* 0x000fe2000c781270 */
[----:B------:R-:W-:Y:S02]  /*109d90*/  ULDC.64 UR56, c[0x0][0x228] ;  /* 0x00008a0000387ab9 */ /* 0x000fe40000000a00 */
[----:B0-----:R-:W2:Y:S01]  /*109da0*/  LDL.LU R23, [R1+0x130] ;  /* 0x0001300001177983 */ /* 0x001ea20000300800 */
[----:B------:R-:W-:-:S05]  /*109db0*/  IMAD.WIDE R8, R2, 0x2, R16 ;  /* 0x0000000202087825 */ /* 0x000fca00078e0210 */
[----:B------:R0:W-:Y:S01]  /*109dc0*/  @P2 STG.E.U16 desc[UR50][R8.64], R10 ;  /* 0x0000000a08002986 */ /* 0x0001e2000c101532 */
[----:B------:R-:W-:Y:S02]  /*109dd0*/  R2UR UR59, R27 ;  /* 0x000000001b3b72ca */ /* 0x000fe400000e0000 */
[----:B----4-:R-:W-:Y:S01]  /*109de0*/  R2UR UR55, R5 ;  /* 0x00000000053772ca */ /* 0x010fe200000e0000 */
[----:B------:R-:W-:Y:S01]  /*109df0*/  VIADD R5, R2, UR6 ;  /* 0x0000000602057c36 */ /* 0x000fe20008000000 */
[----:B------:R-:W-:Y:S02]  /*109e00*/  ULDC UR6, c[0x0][0x228] ;  /* 0x00008a0000067ab9 */ /* 0x000fe40000000800 */
[----:B------:R-:W-:Y:S01]  /*109e10*/  ISETP.LT.AND P2, PT, R28, UR6, !P0 ;  /* 0x000000061c007c0c */ /* 0x000fe2000c741270 */
[----:B0-----:R-:W-:Y:S01]  /*109e20*/  IMAD.WIDE R8, R5, 0x2, R12 ;  /* 0x0000000205087825 */ /* 0x001fe200078e020c */
[----:B------:R-:W-:Y:S01]  /*109e30*/  ULDC UR6, c[0x0][0x228] ;  /* 0x00008a0000067ab9 */ /* 0x000fe20000000800 */
[----:B---3--:R-:W-:-:S03]  /*109e40*/  PRMT R2, R21, 0x7632, R2 ;  /* 0x0000763215027816 */ /* 0x008fc60000000002 */
[----:B------:R0:W-:Y:S01]  /*109e50*/  @P4 STG.E.U16 desc[UR50][R8.64], R21 ;  /* 0x0000001508004986 */ /* 0x0001e2000c101532 */
[----:B------:R-:W-:Y:S01]  /*109e60*/  ISETP.LT.AND P4, PT, R0, UR6, !P0 ;  /* 0x0000000600007c0c */ /* 0x000fe2000c781270 */
[----:B------:R-:W-:Y:S02]  /*109e70*/  VIADD R10, R29, 0x50 ;  /* 0x000000501d0a7836 */ /* 0x000fe40000000000 */
[----:B0-----:R-:W3:Y:S01]  /*109e80*/  LDL.LU R21, [R1+0x110] ;  /* 0x0001100001157983 */ /* 0x001ee20000300800 */
[C---:B------:R-:W-:Y:S01]  /*109e90*/  IMAD.WIDE R8, R5.reuse, 0x2, R6 ;  /* 0x0000000205087825 */ /* 0x040fe200078e0206 */
[----:B------:R-:W-:Y:S02]  /*109ea0*/  ULDC UR6, c[0x0][0x248] ;  /* 0x0000920000067ab9 */ /* 0x000fe40000000800 */
[----:B------:R-:W4:Y:S04]  /*109eb0*/  LDL.LU R27, [R1+0x3c10] ;  /* 0x003c1000011b7983 */ /* 0x000f280000300800 */
[----:B------:R0:W-:Y:S02]  /*109ec0*/  @P2 STG.E.U16 desc[UR50][R8.64], R2 ;  /* 0x0000000208002986 */ /* 0x0001e4000c101532 */
[----:B0-----:R-:W-:-:S05]  /*109ed0*/  IMAD.WIDE R8, R5, 0x2, R14 ;  /* 0x0000000205087825 */ /* 0x001fca00078e020e */
[----:B------:R0:W-:Y:S02]  /*109ee0*/  @P4 STG.E.U16 desc[UR50][R8.64], R19 ;  /* 0x0000001308004986 */ /* 0x0001e4000c101532 */
[----:B0-----:R-:W-:Y:S02]  /*109ef0*/  MOV R9, R19 ;  /* 0x0000001300097202 */ /* 0x001fe40000000f00 */
[----:B------:R-:W4:Y:S01]  /*109f00*/  LDL.LU R19, [R1+0xf0] ;  /* 0x0000f00001137983 */ /* 0x000f220000300800 */
[----:B------:R-:W-:Y:S02]  /*109f10*/  ISETP.LT.AND P0, PT, R22, UR52, !P0 ;  /* 0x0000003416007c0c */ /* 0x000fe4000c701270 */
[----:B------:R-:W-:Y:S02]  /*109f20*/  ISETP.GE.AND P2, PT, R10, UR57, PT ;  /* 0x000000390a007c0c */ /* 0x000fe4000bf46270 */
[----:B------:R-:W-:Y:S02]  /*109f30*/  PRMT R10, R9, 0x7632, R10 ;  /* 0x00007632090a7816 */ /* 0x000fe4000000000a */
[----:B------:R-:W-:Y:S01]  /*109f40*/  ISETP.LT.AND P4, PT, R3, UR53, !P2 ;  /* 0x0000003503007c0c */ /* 0x000fe2000d781270 */
[----:B------:R-:W-:Y:S01]  /*109f50*/  IMAD.WIDE R8, R5, 0x2, R16 ;  /* 0x0000000205087825 */ /* 0x000fe200078e0210 */
[----:B------:R-:W-:-:S03]  /*109f60*/  ULDC.64 UR52, c[0x0][0x228] ;  /* 0x00008a0000347ab9 */ /* 0x000fc60000000a00 */
[----:B------:R-:W-:Y:S01]  /*109f70*/  VIADD R2, R5, UR6 ;  /* 0x0000000605027c36 */ /* 0x000fe20008000000 */
[----:B------:R-:W-:Y:S01]  /*109f80*/  ULDC UR6, c[0x0][0x228] ;  /* 0x00008a0000067ab9 */ /* 0x000fe20000000800 */
        /* <DEDUP_REMOVED lines=10> */
[----:B0-----:R-:W-:Y:S01]  /*10a030*/  IMAD.WIDE R8, R2, 0x2, R6 ;  /* 0x0000000202087825 */ /* 0x001fe200078e0206 */
[----:B------:R-:W2:Y:S04]  /*10a040*/  LDL.LU R23, [R1+0x134] ;  /* 0x0001340001177983 */ /* 0x000ea80000300800 */
[----:B------:R0:W-:Y:S01]  /*10a050*/  @P0 STG.E.U16 desc[UR50][R8.64], R5 ;  /* 0x0000000508000986 */ /* 0x0001e2000c101532 */
[----:B------:R-:W-:Y:S01]  /*10a060*/  ISETP.GE.AND P0, PT, R10, UR53, PT ;  /* 0x000000350a007c0c */ /* 0x000fe2000bf06270 */
[----:B0-----:R-:W-:-:S04]  /*10a070*/  IMAD.WIDE R8, R2, 0x2, R14 ;  /* 0x0000000202087825 */ /* 0x001fc800078e020e */
[C---:B------:R-:W-:Y:S01]  /*10a080*/  VIADD R5, R2.reuse, UR6 ;  /* 0x0000000602057c36 */ /* 0x040fe20008000000 */
[----:B------:R-:W-:Y:S01]  /*10a090*/  ULDC UR6, c[0x0][0x228] ;  /* 0x00008a0000067ab9 */ /* 0x000fe20000000800 */
[----:B---3--:R0:W-:Y:S01]  /*10a0a0*/  @P4 STG.E.U16 desc[UR50][R8.64], R21 ;  /* 0x0000001508004986 */ /* 0x0081e2000c101532 */
[----:B------:R-:W-:Y:S01]  /*10a0b0*/  ISETP.LT.AND P4, PT, R3, UR55, !P0 ;  /* 0x0000003703007c0c */ /* 0x000fe2000c781270 */
[----:B------:R-:W-:Y:S01]  /*10a0c0*/  ULDC.64 UR54, c[0x0][0x228] ;  /* 0x00008a0000367ab9 */ /* 0x000fe20000000a00 */
[----:B------:R-:W-:Y:S01]  /*10a0d0*/  PRMT R10, R21, 0x7632, R10 ;  /* 0x00007632150a7816 */ /* 0x000fe2000000000a */
[----:B0-----:R-:W-:Y:S01]  /*10a0e0*/  IMAD.WIDE R8, R2, 0x2, R16 ;  /* 0x0000000202087825 */ /* 0x001fe200078e0210 */
[----:B------:R-:W3:Y:S04]  /*10a0f0*/  LDL.LU R21, [R1+0x114] ;  /* 0x0001140001157983 */ /* 0x000ee80000300800 */
[----:B------:R0:W-:Y:S01]  /*10a100*/  @P2 STG.E.U16 desc[UR50][R8.64], R10 ;  /* 0x0000000a08002986 */ /* 0x0001e2000c101532 */
[----:B------:R-:W-:Y:S01]  /*10a110*/  ISETP.LT.AND P2, PT, R28, UR6, !P0 ;  /* 0x000000061c007c0c */ /* 0x000fe2000c741270 */
[----:B------:R-:W-:Y:S01]  /*10a120*/  ULDC UR6, c[0x0][0x228] ;  /* 0x00008a0000067ab9 */ /* 0x000fe20000000800 */
[----:B0-----:R-:W-:-:S05]  /*10a130*/  IMAD.WIDE R8, R5, 0x2, R12 ;  /* 0x0000000205087825 */ /* 0x001fca00078e020c */
[----:B----4-:R0:W-:Y:S01]  /*10a140*/  @P4 STG.E.U16 desc[UR50][R8.64], R19 ;  /* 0x0000001308004986 */ /* 0x0101e2000c101532 */
[----:B------:R-:W-:Y:S01]  /*10a150*/  PRMT R2, R19, 0x7632, R2 ;  /* 0x0000763213027816 */ /* 0x000fe20000000002 */
[C---:B0-----:R-:W-:Y:S02]  /*10a160*/  IMAD.WIDE R8, R5.reuse, 0x2, R6 ;  /* 0x0000000205087825 */ /* 0x041fe400078e0206 */
        /* <DEDUP_REMOVED lines=20> */
[----:B------:R-:W-:Y:S01]  /*10a2b0*/  PRMT R5, R23, 0x7632, R5 ;  /* 0x0000763217057816 */ /* 0x000fe20000000005 */
[----:B0-----:R-:W-:-:S05]  /*10a2c0*/  IMAD.WIDE R8, R2, 0x2, R12 ;  /* 0x0000000202087825 */ /* 0x001fca00078e020c */
[----:B------:R0:W-:Y:S01]  /*10a2d0*/  @P4 STG.E.U16 desc[UR50][R8.64], R23 ;  /* 0x0000001708004986 */ /* 0x0001e2000c101532 */
[----:B------:R-:W-:Y:S01]  /*10a2e0*/  ISETP.LT.AND P4, PT, R0, UR6, !P2 ;  /* 0x0000000600007c0c */ /* 0x000fe2000d781270 */
[----:B------:R-:W-:Y:S01]  /*10a2f0*/  ULDC UR6, c[0x0][0x228] ;  /* 0x00008a0000067ab9 */ /* 0x000fe20000000800 */
[----:B------:R-:W-:Y:S01]  /*10a300*/  VIADD R10, R29, 0x53 ;  /* 0x000000531d0a7836 */ /* 0x000fe20000000000 */
[----:B------:R-:W-:Y:S01]  /*10a310*/  ISETP.LT.AND P2, PT, R22, UR6, !P2 ;  /* 0x0000000616007c0c */ /* 0x000fe2000d741270 */
[----:B------:R-:W-:Y:S01]  /*10a320*/  ULDC UR6, c[0x0][0x248] ;  /* 0x0000920000067ab9 */ /* 0x000fe20000000800 */
[----:B0-----:R-:W-:Y:S01]  /*10a330*/  IMAD.WIDE R8, R2, 0x2, R6 ;  /* 0x0000000202087825 */ /* 0x001fe200078e0206 */
[----:B------:R-:W2:Y:S04]  /*10a340*/  LDL.LU R23, [R1+0x138] ;  /* 0x0001380001177983 */ /* 0x000ea80000300800 */
[----:B------:R0:W-:Y:S01]  /*10a350*/  @P0 STG.E.U16 desc[UR50][R8.64], R5 ;  /* 0x0000000508000986 */ /* 0x0001e2000c101532 */
[----:B------:R-:W-:-:S02]  /*10a360*/  ISETP.GE.AND P0, PT, R10, UR59, PT ;  /* 0x0000003b0a007c0c */ /* 0x000fc4000bf06270 */
[----:B---3--:R-:W-:Y:S01]  /*10a370*/  PRMT R10, R21, 0x7632, R10 ;  /* 0x00007632150a7816 */ /* 0x008fe2000000000a */
[----:B0-----:R-:W-:-:S05]  /*10a380*/  IMAD.WIDE R8, R2, 0x2, R14 ;  /* 0x0000000202087825 */ /* 0x001fca00078e020e */
[----:B------:R0:W-:Y:S01]  /*10a390*/  @P4 STG.E.U16 desc[UR50][R8.64], R21 ;  /* 0x0000001508004986 */ /* 0x0001e2000c101532 */
[----:B------:R-:W-:Y:S01]  /*10a3a0*/  ISETP.LT.AND P4, PT, R3, UR60, !P0 ;  /* 0x0000003c03007c0c */ /* 0x000fe2000c781270 */
[C---:B------:R-:W-:Y:S01]  /*10a3b0*/  VIADD R5, R2.reuse, UR6 ;  /* 0x0000000602057c36 */ /* 0x040fe20008000000 */
[----:B------:R-:W-:Y:S01]  /*10a3c0*/  ULDC UR6, c[0x0][0x228] ;  /* 0x00008a0000067ab9 */ /* 0x000fe20000000800 */
[----:B------:R-:W-:Y:S01]  /*10a3d0*/  ULDC.64 UR60, c[0x0][0x228] ;  /* 0x00008a00003c7ab9 */ /* 0x000fe20000000a00 */
[----:B0-----:R-:W-:Y:S01]  /*10a3e0*/  IMAD.WIDE R8, R2, 0x2, R16 ;  /* 0x0000000202087825 */ /* 0x001fe200078e0210 */
[----:B------:R-:W3:Y:S04]  /*10a3f0*/  LDL.LU R21, [R1+0x118] ;  /* 0x0001180001157983 */ /* 0x000ee80000300800 */
[----:B------:R0:W-:Y:S01]  /*10a400*/  @P2 STG.E.U16 desc[UR50][R8.64], R10 ;  /* 0x0000000a08002986 */ /* 0x0001e2000c101532 */
[----:B------:R-:W-:Y:S01]  /*10a410*/  ISETP.LT.AND P2, PT, R28, UR6, !P0 ;  /* 0x000000061c007c0c */ /* 0x000fe2000c741270 */
[----:B------:R-:W-:Y:S01]  /*10a420*/  ULDC UR6, c[0x0][0x228] ;  /* 0x00008a0000067ab9 */ /* 0x000fe20000000800 */
[----:B----4-:R-:W-:Y:S01]  /*10a430*/  PRMT R2, R19, 0x7632, R2 ;  /* 0x0000763213027816 */ /* 0x010fe20000000002 */
[----:B0-----:R-:W-:-:S05]  /*10a440*/  IMAD.WIDE R8, R5, 0x2, R12 ;  /* 0x0000000205087825 */ /* 0x001fca00078e020c */
[----:B------:R0:W-:Y:S02]  /*10a450*/  @P4 STG.E.U16 desc[UR50][R8.64], R19 ;  /* 0x0000001308004986 */ /* 0x0001e4000c101532 */
[C---:B0-----:R-:W-:Y:S02]  /*10a460*/  IMAD.WIDE R8, R5.reuse, 0x2, R6 ;  /* 0x0000000205087825 */ /* 0x041fe400078e0206 */
[----:B------:R-:W4:Y:S04]  /*10a470*/  LDL.LU R19, [R1+0xf8] ;  /* 0x0000f80001137983 */ /* 0x000f280000300800 */
[----:B------:R0:W-:Y:S04]  /*10a480*/  @P2 STG.E.U16 desc[UR50][R8.64], R2 ;  /* 0x0000000208002986 */ /* 0x0001e8000c101532 */
[----:B0-----:R-:W2:Y:S01]  /*10a490*/  LDL.LU R2, [R1+0xd4] ;  /* 0x0000d40001027983 */ /* 0x001ea20000300800 */
[----:B------:R-:W-:Y:S01]  /*10a4a0*/  ISETP.LT.AND P4, PT, R0, UR6, !P0 ;  /* 0x0000000600007c0c */ /* 0x000fe2000c781270 */
[----:B------:R-:W-:Y:S01]  /*10a4b0*/  IMAD.WIDE R8, R5, 0x2, R14 ;  /* 0x0000000205087825 */ /* 0x000fe200078e020e */
[----:B------:R-:W-:-:S03]  /*10a4c0*/  ULDC UR6, c[0x0][0x228] ;  /* 0x00008a0000067ab9 */ /* 0x000fc60000000800 */
[----:B------:R-:W-:Y:S01]  /*10a4d0*/  VIADD R10, R29, 0x54 ;  /* 0x000000541d0a7836 */ /* 0x000fe20000000000 */
[----:B------:R-:W-:Y:S01]  /*10a4e0*/  ISETP.LT.AND P0, PT, R22, UR6, !P0 ;  /* 0x0000000616007c0c */ /* 0x000fe2000c701270 */
[----:B------:R-:W-:-:S03]  /*10a4f0*/  ULDC UR6, c[0x0][0x248] ;  /* 0x0000920000067ab9 */ /* 0x000fc60000000800 */
        /* <DEDUP_REMOVED lines=66> */
[----:B------:R-:W-:Y:S02]  /*10a920*/  IADD3 R10, R29, 0x57, RZ ;  /* 0x000000571d0a7810 */ /* 0x000fe40007ffe0ff */
        /* <DEDUP_REMOVED lines=174> */
[----:B------:R-:W-:Y:S01]  /*10b410*/  IADD3 R10, R29, 0x5e, RZ ;  /* 0x0000005e1d0a7810 */ /* 0x000fe20007ffe0ff */
[----:B------:R-:W-:-:S02]  /*10b420*/  ULDC UR6, c[0x0][0x228] ;  /* 0x00008a0000067ab9 */ /* 0x000fc40000000800 */
[----:B------:R-:W-:Y:S01]  /*10b430*/  ISETP.LT.AND P0, PT, R22, UR6, !P0 ;  /* 0x0000000616007c0c */ /* 0x000fe2000c701270 */
[----:B------:R-:W-:Y:S01]  /*10b440*/  ULDC UR6, c[0x0][0x248] ;  /* 0x0000920000067ab9 */ /* 0x000fe20000000800 */
[----:B------:R-:W-:-:S06]  /*10b450*/  ISETP.GE.AND P2, PT, R10, UR61, PT ;  /* 0x0000003d0a007c0c */ /* 0x000fcc000bf46270 */
        /* <DEDUP_REMOVED lines=318> */
[C---:B0-----:R-:W-:Y:S01]  /*10c840*/  IMAD.WIDE R8, R2.reuse, 0x2, R14 ;  /* 0x0000000202087825 */ /* 0x041fe200078e020e */
[----:B------:R-:W-:Y:S01]  /*10c850*/  IADD3 R5, R2, UR6, RZ ;  /* 0x0000000602057c10 */ /* 0x000fe2000fffe0ff */
[----:B------:R-:W-:-:S03]  /*10c860*/  ULDC UR6, c[0x0][0x228] ;  /* 0x00008a0000067ab9 */ /* 0x000fc60000000800 */
[----:B------:R0:W-:Y:S01]  /*10c870*/  @P4 STG.E.U16 desc[UR50][R8.64], R21 ;  /* 0x0000001508004986 */ /* 0x0001e2000c101532 */
[----:B------:R-:W-:Y:S01]  /*10c880*/  ISETP.LT.AND P4, PT, R3, UR58, !P0 ;  /* 0x0000003a03007c0c */ /* 0x000fe2000c781270 */
        /* <DEDUP_REMOVED lines=108> */
[----:B------:R-:W4:Y:S04]  /*10cf50*/  LDL.LU R19, [R1] ;  /* 0x0000000001137983 */ /* 0x000f280000300800 */
        /* <DEDUP_REMOVED lines=24> */
[----:B------:R-:W-:Y:S01]  /*10d0e0*/  VIADD R10, R29, 0x71 ;  /* 0x000000711d0a7836 */ /* 0x000fe20000000000 */
[----:B------:R-:W-:Y:S01]  /*10d0f0*/  ULDC UR6, c[0x0][0x228] ;  /* 0x00008a0000067ab9 */ /* 0x000fe20000000800 */
[----:B0-----:R-:W2:Y:S01]  /*10d100*/  LDL.LU R23, [R1+0x34] ;  /* 0x0000340001177983 */ /* 0x001ea20000300800 */
[----:B------:R-:W-:Y:S01]  /*10d110*/  IMAD.WIDE R8, R2, 0x2, R6 ;  /* 0x0000000202087825 */ /* 0x000fe200078e0206 */
[----:B------:R-:W-:Y:S01]  /*10d120*/  ISETP.LT.AND P2, PT, R22, UR6, !P2 ;  /* 0x0000000616007c0c */ /* 0x000fe2000d741270 */
[----:B------:R-:W-:-:S03]  /*10d130*/  ULDC UR6, c[0x0][0x248] ;  /* 0x0000920000067ab9 */ /* 0x000fc60000000800 */
[----:B------:R0:W-:Y:S01]  /*10d140*/  @P0 STG.E.U16 desc[UR50][R8.64], R5 ;  /* 0x0000000508000986 */ /* 0x0001e2000c101532 */
[----:B------:R-:W-:Y:S02]  /*10d150*/  ISETP.GE.AND P0, PT, R10, UR59, PT ;  /* 0x0000003b0a007c0c */ /* 0x000fe4000bf06270 */
[----:B---3--:R-:W-:Y:S01]  /*10d160*/  PRMT R10, R21, 0x7632, R10 ;  /* 0x00007632150a7816 */ /* 0x008fe2000000000a */
[----:B0-----:R-:W-:-:S05]  /*10d170*/  IMAD.WIDE R8, R2, 0x2, R14 ;  /* 0x0000000202087825 */ /* 0x001fca00078e020e */
[----:B------:R0:W-:Y:S01]  /*10d180*/  @P4 STG.E.U16 desc[UR50][R8.64], R21 ;  /* 0x0000001508004986 */ /* 0x0001e2000c101532 */
[----:B------:R-:W-:Y:S01]  /*10d190*/  ISETP.LT.AND P4, PT, R3, UR60, !P0 ;  /* 0x0000003c03007c0c */ /* 0x000fe2000c781270 */
[C---:B------:R-:W-:Y:S01]  /*10d1a0*/  VIADD R5, R2.reuse, UR6 ;  /* 0x0000000602057c36 */ /* 0x040fe20008000000 */
[----:B------:R-:W-:Y:S01]  /*10d1b0*/  ULDC UR6, c[0x0][0x228] ;  /* 0x00008a0000067ab9 */ /* 0x000fe20000000800 */
[----:B------:R-:W-:Y:S01]  /*10d1c0*/  ULDC.64 UR60, c[0x0][0x228] ;  /* 0x00008a00003c7ab9 */ /* 0x000fe20000000a00 */
[----:B0-----:R-:W3:Y:S01]  /*10d1d0*/  LDL.LU R21, [R1+0x14] ;  /* 0x0000140001157983 */ /* 0x001ee20000300800 */
[----:B------:R-:W-:-:S05]  /*10d1e0*/  IMAD.WIDE R8, R2, 0x2, R16 ;  /* 0x0000000202087825 */ /* 0x000fca00078e0210 */
[----:B------:R0:W-:Y:S01]  /*10d1f0*/  @P2 STG.E.U16 desc[UR50][R8.64], R10 ;  /* 0x0000000a08002986 */ /* 0x0001e2000c101532 */
[----:B----4-:R-:W-:Y:S01]  /*10d200*/  PRMT R2, R19, 0x7632, R2 ;  /* 0x0000763213027816 */ /* 0x010fe20000000002 */
[----:B0-----:R-:W-:-:S05]  /*10d210*/  IMAD.WIDE R8, R5, 0x2, R12 ;  /* 0x0000000205087825 */ /* 0x001fca00078e020c */
[----:B------:R0:W-:Y:S04]  /*10d220*/  @P4 STG.E.U16 desc[UR50][R8.64], R19 ;  /* 0x0000001308004986 */ /* 0x0001e8000c101532 */
[----:B0-----:R-:W4:Y:S01]  /*10d230*/  LDL.LU R19, [R1+0x4] ;  /* 0x0000040001137983 */ /* 0x001f220000300800 */
[----:B------:R-:W-:Y:S01]  /*10d240*/  ISETP.LT.AND P2, PT, R28, UR6, !P0 ;  /* 0x000000061c007c0c */ /* 0x000fe2000c741270 */
[----:B------:R-:W-:Y:S02]  /*10d250*/  ULDC UR6, c[0x0][0x228] ;  /* 0x00008a0000067ab9 */ /* 0x000fe40000000800 */
[----:B------:R-:W-:Y:S01]  /*10d260*/  ISETP.LT.AND P4, PT, R0, UR6, !P0 ;  /* 0x0000000600007c0c */ /* 0x000fe2000c781270 */
[----:B------:R-:W-:Y:S01]  /*10d270*/  IMAD.WIDE R8, R5, 0x2, R6 ;  /* 0x0000000205087825 */ /* 0x000fe200078e0206 */
[----:B------:R-:W-:-:S03]  /*10d280*/  ULDC UR6, c[0x0][0x228] ;  /* 0x00008a0000067ab9 */ /* 0x000fc60000000800 */
[----:B------:R-:W-:Y:S01]  /*10d290*/  VIADD R10, R29, 0x72 ;  /* 0x000000721d0a7836 */ /* 0x000fe20000000000 */
[----:B------:R-:W-:Y:S01]  /*10d2a0*/  ISETP.LT.AND P0, PT, R22, UR6, !P0 ;  /* 0x0000000616007c0c */ /* 0x000fe2000c701270 */
[----:B------:R-:W-:-:S03]  /*10d2b0*/  ULDC UR6, c[0x0][0x248] ;  /* 0x0000920000067ab9 */ /* 0x000fc60000000800 */
[----:B------:R0:W-:Y:S01]  /*10d2c0*/  @P2 STG.E.U16 desc[UR50][R8.64], R2 ;  /* 0x0000000208002986 */ /* 0x0001e2000c101532 */
[----:B------:R-:W-:Y:S02]  /*10d2d0*/  ISETP.GE.AND P2, PT, R10, UR61, PT ;  /* 0x0000003d0a007c0c */ /* 0x000fe4000bf46270 */
[----:B------:R-:W-:Y:S01]  /*10d2e0*/  PRMT R10, R24, 0x7632, R10 ;  /* 0x00007632180a7816 */ /* 0x000fe2000000000a */
[C---:B0-----:R-:W-:Y:S01]  /*10d2f0*/  IMAD.WIDE R8, R5.reuse, 0x2, R14 ;  /* 0x0000000205087825 */ /* 0x041fe200078e020e */
[----:B------:R-:W-:Y:S01]  /*10d300*/  IADD3 R2, R5, UR6, RZ ;  /* 0x0000000605027c10 */ /* 0x000fe2000fffe0ff */
[----:B------:R-:W-:-:S03]  /*10d310*/  ULDC UR6, c[0x0][0x228] ;  /* 0x00008a0000067ab9 */ /* 0x000fc60000000800 */
[----:B------:R0:W-:Y:S01]  /*10d320*/  @P4 STG.E.U16 desc[UR50][R8.64], R24 ;  /* 0x0000001808004986 */ /* 0x0001e2000c101532 */
[----:B------:R-:W-:Y:S01]  /*10d330*/  ISETP.LT.AND P4, PT, R3, UR56, !P2 ;  /* 0x0000003803007c0c */ /* 0x000fe2000d781270 */
[----:B------:R-:W-:Y:S01]  /*10d340*/  ULDC.64 UR56, c[0x0][0x228] ;  /* 0x00008a0000387ab9 */ /* 0x000fe20000000a00 */
[----:B0-----:R-:W-:-:S05]  /*10d350*/  IMAD.WIDE R8, R5, 0x2, R16 ;  /* 0x0000000205087825 */ /* 0x001fca00078e0210 */
[----:B------:R0:W-:Y:S01]  /*10d360*/  @P0 STG.E.U16 desc[UR50][R8.64], R10 ;  /* 0x0000000a08000986 */ /* 0x0001e2000c101532 */
[----:B------:R-:W-:Y:S01]  /*10d370*/  ISETP.LT.AND P0, PT, R28, UR6, !P2 ;  /* 0x000000061c007c0c */ /* 0x000fe2000d701270 */
[----:B------:R-:W-:Y:S01]  /*10d380*/  ULDC UR6, c[0x0][0x228] ;  /* 0x00008a0000067ab9 */ /* 0x000fe20000000800 */
[----:B0-----:R-:W-:-:S04]  /*10d390*/  IMAD.WIDE R8, R2, 0x2, R12 ;  /* 0x0000000202087825 */ /* 0x001fc800078e020c */
[----:B------:R-:W-:Y:S01]  /*10d3a0*/  VIADD R10, R29, 0x73 ;  /* 0x000000731d0a7836 */ /* 0x000fe20000000000 */
[----:B--2---:R0:W-:Y:S01]  /*10d3b0*/  @P4 STG.E.U16 desc[UR50][R8.64], R23 ;  /* 0x0000001708004986 */ /* 0x0041e2000c101532 */
[----:B------:R-:W-:Y:S02]  /*10d3c0*/  PRMT R5, R23, 0x7632, R5 ;  /* 0x0000763217057816 */ /* 0x000fe40000000005 */
[----:B------:R-:W-:Y:S01]  /*10d3d0*/  ISETP.LT.AND P4, PT, R0, UR6, !P2 ;  /* 0x0000000600007c0c */ /* 0x000fe2000d781270 */
[----:B------:R-:W-:Y:S01]  /*10d3e0*/  ULDC UR6, c[0x0][0x228] ;  /* 0x00008a0000067ab9 */ /* 0x000fe20000000800 */
[----:B0-----:R-:W2:Y:S01]  /*10d3f0*/  LDL.LU R23, [R1+0x38] ;  /* 0x0000380001177983 */ /* 0x001ea20000300800 */
[----:B------:R-:W-:Y:S01]  /*10d400*/  IMAD.WIDE R8, R2, 0x2, R6 ;  /* 0x0000000202087825 */ /* 0x000fe200078e0206 */
[----:B------:R-:W-:Y:S01]  /*10d410*/  ISETP.LT.AND P2, PT, R22, UR6, !P2 ;  /* 0x0000000616007c0c */ /* 0x000fe2000d741270 */
[----:B------:R-:W-:-:S03]  /*10d420*/  ULDC UR6, c[0x0][0x248] ;  /* 0x0000920000067ab9 */ /* 0x000fc60000000800 */
[----:B------:R0:W-:Y:S01]  /*10d430*/  @P0 STG.E.U16 desc[UR50][R8.64], R5 ;  /* 0x0000000508000986 */ /* 0x0001e2000c101532 */
[----:B------:R-:W-:Y:S01]  /*10d440*/  ISETP.GE.AND P0, PT, R10, UR57, PT ;  /* 0x000000390a007c0c */ /* 0x000fe2000bf06270 */
[----:B0-----:R-:W-:-:S05]  /*10d450*/  IMAD.WIDE R8, R2, 0x2, R14 ;  /* 0x0000000202087825 */ /* 0x001fca00078e020e */
[----:B---3--:R0:W-:Y:S01]  /*10d460*/  @P4 STG.E.U16 desc[UR50][R8.64], R21 ;  /* 0x0000001508004986 */ /* 0x0081e2000c101532 */
[----:B------:R-:W-:Y:S02]  /*10d470*/  PRMT R10, R21, 0x7632, R10 ;  /* 0x00007632150a7816 */ /* 0x000fe4000000000a */
[----:B------:R-:W-:Y:S01]  /*10d480*/  ISETP.LT.AND P4, PT, R3, UR52, !P0 ;  /* 0x0000003403007c0c */ /* 0x000fe2000c781270 */
[C---:B------:R-:W-:Y:S01]  /*10d490*/  VIADD R5, R2.reuse, UR6 ;  /* 0x0000000602057c36 */ /* 0x040fe20008000000 */
[----:B------:R-:W-:Y:S01]  /*10d4a0*/  ULDC UR6, c[0x0][0x228] ;  /* 0x00008a0000067ab9 */ /* 0x000fe20000000800 */
[----:B------:R-:W-:Y:S01]  /*10d4b0*/  ULDC.64 UR52, c[0x0][0x228] ;  /* 0x00008a0000347ab9 */ /* 0x000fe20000000a00 */
[----:B0-----:R-:W3:Y:S01]  /*10d4c0*/  LDL.LU R21, [R1+0x18] ;  /* 0x0000180001157983 */ /* 0x001ee20000300800 */
[----:B------:R-:W-:-:S05]  /*10d4d0*/  IMAD.WIDE R8, R2, 0x2, R16 ;  /* 0x0000000202087825 */ /* 0x000fca00078e0210 */
[----:B------:R0:W-:Y:S02]  /*10d4e0*/  @P2 STG.E.U16 desc[UR50][R8.64], R10 ;  /* 0x0000000a08002986 */ /* 0x0001e4000c101532 */
[----:B0-----:R-:W-:-:S05]  /*10d4f0*/  IMAD.WIDE R8, R5, 0x2, R12 ;  /* 0x0000000205087825 */ /* 0x001fca00078e020c */
[----:B----4-:R0:W-:Y:S01]  /*10d500*/  @P4 STG.E.U16 desc[UR50][R8.64], R19 ;  /* 0x0000001308004986 */ /* 0x0101e2000c101532 */
[----:B------:R-:W-:-:S03]  /*10d510*/  PRMT R2, R19, 0x7632, R2 ;  /* 0x0000763213027816 */ /* 0x000fc60000000002 */
        /* <DEDUP_REMOVED lines=12> */
[----:B0-----:R-:W-:-:S05]  /*10d5e0*/  IMAD.WIDE R8, R5, 0x2, R14 ;  /* 0x0000000205087825 */ /* 0x001fca00078e020e */
[----:B------:R0:W-:Y:S01]  /*10d5f0*/  @P4 STG.E.U16 desc[UR50][R8.64], R25 ;  /* 0x0000001908004986 */ /* 0x0001e2000c101532 */
[----:B------:R-:W-:Y:S01]  /*10d600*/  ISETP.LT.AND P4, PT, R3, UR54, !P2 ;  /* 0x0000003603007c0c */ /* 0x000fe2000d781270 */
[C---:B------:R-:W-:Y:S01]  /*10d610*/  VIADD R2, R5.reuse, UR6 ;  /* 0x0000000605027c36 */ /* 0x040fe20008000000 */
[----:B------:R-:W-:Y:S01]  /*10d620*/  ULDC UR6, c[0x0][0x228] ;  /* 0x00008a0000067ab9 */ /* 0x000fe20000000800 */
        /* <DEDUP_REMOVED lines=8> */
[----:B------:R-:W-:Y:S01]  /*10d6b0*/  ISETP.LT.AND P4, PT, R0, UR6, !P2 ;  /* 0x0000000600007c0c */ /* 0x000fe2000d781270 */
[----:B------:R-:W-:Y:S01]  /*10d6c0*/  ULDC UR6, c[0x0][0x228] ;  /* 0x00008a0000067ab9 */ /* 0x000fe20000000800 */
[----:B------:R-:W-:Y:S02]  /*10d6d0*/  PRMT R5, R23, 0x7632, R5 ;  /* 0x0000763217057816 */ /* 0x000fe40000000005 */
[----:B------:R-:W-:Y:S01]  /*10d6e0*/  ISETP.LT.AND P2, PT, R22, UR6, !P2 ;  /* 0x0000000616007c0c */ /* 0x000fe2000d741270 */
[----:B------:R-:W-:Y:S01]  /*10d6f0*/  ULDC UR6, c[0x0][0x248] ;  /* 0x0000920000067ab9 */ /* 0x000fe20000000800 */
[----:B0-----:R-:W-:Y:S01]  /*10d700*/  IMAD.WIDE R8, R2, 0x2, R6 ;  /* 0x0000000202087825 */ /* 0x001fe200078e0206 */
[----:B------:R-:W2:Y:S04]  /*10d710*/  LDL.LU R23, [R1+0x3c] ;  /* 0x00003c0001177983 */ /* 0x000ea80000300800 */
[----:B------:R0:W-:Y:S01]  /*10d720*/  @P0 STG.E.U16 desc[UR50][R8.64], R5 ;  /* 0x0000000508000986 */ /* 0x0001e2000c101532 */
[----:B------:R-:W-:Y:S01]  /*10d730*/  ISETP.GE.AND P0, PT, R10, UR55, PT ;  /* 0x000000370a007c0c */ /* 0x000fe2000bf06270 */
[----:B0-----:R-:W-:-:S05]  /*10d740*/  IMAD.WIDE R8, R2, 0x2, R14 ;  /* 0x0000000202087825 */ /* 0x001fca00078e020e */
[----:B---3--:R0:W-:Y:S01]  /*10d750*/  @P4 STG.E.U16 desc[UR50][R8.64], R21 ;  /* 0x0000001508004986 */ /* 0x0081e2000c101532 */
[----:B------:R-:W-:Y:S01]  /*10d760*/  ISETP.LT.AND P4, PT, R3, UR58, !P0 ;  /* 0x0000003a03007c0c */ /* 0x000fe2000c781270 */
[C---:B------:R-:W-:Y:S01]  /*10d770*/  VIADD R5, R2.reuse, UR6 ;  /* 0x0000000602057c36 */ /* 0x040fe20008000000 */
[----:B------:R-:W-:Y:S01]  /*10d780*/  PRMT R10, R21, 0x7632, R10 ;  /* 0x00007632150a7816 */ /* 0x000fe2000000000a */
[----:B------:R-:W-:Y:S01]  /*10d790*/  ULDC UR6, c[0x0][0x228] ;  /* 0x00008a0000067ab9 */ /* 0x000fe20000000800 */
[----:B------:R-:W-:Y:S01]  /*10d7a0*/  ULDC.64 UR58, c[0x0][0x228] ;  /* 0x00008a00003a7ab9 */ /* 0x000fe20000000a00 */
[----:B0-----:R-:W-:-:S05]  /*10d7b0*/  IMAD.WIDE R8, R2, 0x2, R16 ;  /* 0x0000000202087825 */ /* 0x001fca00078e0210 */
[----:B------:R0:W-:Y:S02]  /*10d7c0*/  @P2 STG.E.U16 desc[UR50][R8.64], R10 ;  /* 0x0000000a08002986 */ /* 0x0001e4000c101532 */
[----:B0-----:R-:W-:-:S05]  /*10d7d0*/  IMAD.WIDE R8, R5, 0x2, R12 ;  /* 0x0000000205087825 */ /* 0x001fca00078e020c */
[----:B----4-:R0:W-:Y:S01]  /*10d7e0*/  @P4 STG.E.U16 desc[UR50][R8.64], R19 ;  /* 0x0000001308004986 */ /* 0x0101e2000c101532 */
[----:B------:R-:W-:-:S03]  /*10d7f0*/  PRMT R2, R19, 0x7632, R2 ;  /* 0x0000763213027816 */ /* 0x000fc60000000002 */
[----:B0-----:R-:W3:Y:S01]  /*10d800*/  LDL.LU R19, [R1+0x1c] ;  /* 0x00001c0001137983 */ /* 0x001ee20000300800 */
[----:B------:R-:W-:Y:S01]  /*10d810*/  ISETP.LT.AND P2, PT, R28, UR6, !P0 ;  /* 0x000000061c007c0c */ /* 0x000fe2000c741270 */
[----:B------:R-:W-:Y:S02]  /*10d820*/  ULDC UR6, c[0x0][0x228] ;  /* 0x00008a0000067ab9 */ /* 0x000fe40000000800 */
[----:B------:R-:W4:Y:S01]  /*10d830*/  LDL.LU R21, [R1+0xc] ;  /* 0x00000c0001157983 */ /* 0x000f220000300800 */
[----:B------:R-:W-:Y:S01]  /*10d840*/  ISETP.LT.AND P4, PT, R0, UR6, !P0 ;  /* 0x0000000600007c0c */ /* 0x000fe2000c781270 */
[----:B------:R-:W-:Y:S01]  /*10d850*/  IMAD.WIDE R8, R5, 0x2, R6 ;  /* 0x0000000205087825 */ /* 0x000fe200078e0206 */
[----:B------:R-:W-:-:S03]  /*10d860*/  ULDC UR6, c[0x0][0x228] ;  /* 0x00008a0000067ab9 */ /* 0x000fc60000000800 */
[----:B------:R-:W-:Y:S01]  /*10d870*/  VIADD R10, R29, 0x76 ;  /* 0x000000761d0a7836 */ /* 0x000fe20000000000 */
[----:B------:R-:W-:Y:S01]  /*10d880*/  ISETP.LT.AND P0, PT, R22, UR6, !P0 ;  /* 0x0000000616007c0c */ /* 0x000fe2000c701270 */
[----:B------:R-:W-:Y:S02]  /*10d890*/  ULDC UR6, c[0x0][0x248] ;  /* 0x0000920000067ab9 */ /* 0x000fe40000000800 */
        /* <DEDUP_REMOVED lines=18> */
[----:B------:R-:W-:Y:S01]  /*10d9c0*/  PRMT R5, R23, 0x7632, R5 ;  /* 0x0000763217057816 */ /* 0x000fe20000000005 */
[----:B0-----:R-:W-:-:S05]  /*10d9d0*/  IMAD.WIDE R8, R2, 0x2, R6 ;  /* 0x0000000202087825 */ /* 0x001fca00078e0206 */
[----:B------:R0:W-:Y:S01]  /*10d9e0*/  @P0 STG.E.U16 desc[UR50][R8.64], R5 ;  /* 0x0000000508000986 */ /* 0x0001e2000c101532 */
[----:B------:R-:W-:Y:S01]  /*10d9f0*/  ISETP.GE.AND P0, PT, R10, UR61, PT ;  /* 0x0000003d0a007c0c */ /* 0x000fe2000bf06270 */
[----:B0-----:R-:W-:-:S05]  /*10da00*/  IMAD.WIDE R8, R2, 0x2, R14 ;  /* 0x0000000202087825 */ /* 0x001fca00078e020e */
[----:B---3--:R0:W-:Y:S01]  /*10da10*/  @P4 STG.E.U16 desc[UR50][R8.64], R19 ;  /* 0x0000001308004986 */ /* 0x0081e2000c101532 */
[----:B------:R-:W-:-:S03]  /*10da20*/  PRMT R10, R19, 0x7632, R10 ;  /* 0x00007632130a7816 */ /* 0x000fc6000000000a */
[----:B0-----:R-:W2:Y:S01]  /*10da30*/  LDL.LU R19, [R1+0x550] ;  /* 0x0005500001137983 */ /* 0x001ea20000300800 */
[----:B------:R-:W-:Y:S01]  /*10da40*/  ISETP.LT.AND P2, PT, R22, UR6, !P2 ;  /* 0x0000000616007c0c */ /* 0x000fe2000d741270 */
[----:B------:R-:W-:Y:S01]  /*10da50*/  ULDC UR6, c[0x0][0x248] ;  /* 0x0000920000067ab9 */ /* 0x000fe20000000800 */
        /* <DEDUP_REMOVED lines=12> */
[----:B------:R-:W-:Y:S01]  /*10db20*/  VIADD R10, R29, 0x78 ;  /* 0x000000781d0a7836 */ /* 0x000fe20000000000 */
[----:B------:R-:W-:Y:S01]  /*10db30*/  ULDC UR6, c[0x0][0x228] ;  /* 0x00008a0000067ab9 */ /* 0x000fe20000000800 */
[----:B0-----:R-:W-:Y:S01]  /*10db40*/  IMAD.WIDE R8, R5, 0x2, R6 ;  /* 0x0000000205087825 */ /* 0x001fe200078e0206 */
[----:B------:R-:W3:Y:S04]  /*10db50*/  LDL.LU R21, [R1+0x4b0] ;  /* 0x0004b00001157983 */ /* 0x000ee80000300800 */
[----:B------:R0:W-:Y:S01]  /*10db60*/  @P2 STG.E.U16 desc[UR50][R8.64], R2 ;  /* 0x0000000208002986 */ /* 0x0001e2000c101532 */
[----:B------:R-:W-:-:S02]  /*10db70*/  ISETP.GE.AND P2, PT, R10, UR57, PT ;  /* 0x000000390a007c0c */ /* 0x000fc4000bf46270 */
[----:B------:R-:W-:Y:S01]  /*10db80*/  ISETP.LT.AND P0, PT, R22, UR6, !P0 ;  /* 0x0000000616007c0c */ /* 0x000fe2000c701270 */
[----:B------:R-:W-:Y:S01]  /*10db90*/  ULDC UR6, c[0x0][0x248] ;  /* 0x0000920000067ab9 */ /* 0x000fe20000000800 */
[----:B------:R-:W4:Y:S01]  /*10dba0*/  LDL.LU R22, [R1+0x40] ;  /* 0x0000400001167983 */ /* 0x000f220000300800 */
[----:B------:R-:W-:Y:S01]  /*10dbb0*/  PRMT R10, R27, 0x7632, R10 ;  /* 0x000076321b0a7816 */ /* 0x000fe2000000000a */
[----:B0-----:R-:W-:-:S05]  /*10dbc0*/  IMAD.WIDE R8, R5, 0x2, R14 ;  /* 0x0000000205087825 */ /* 0x001fca00078e020e */
[----:B------:R0:W-:Y:S04]  /*10dbd0*/  @P4 STG.E.U16 desc[UR50][R8.64], R27 ;  /* 0x0000001b08004986 */ /* 0x0001e8000c101532 */
[----:B0-----:R-:W4:Y:S01]  /*10dbe0*/  LDL R27, [R1+0x1b14] ;  /* 0x001b1400011b7983 */ /* 0x001f220000100800 */
[----:B------:R-:W-:Y:S01]  /*10dbf0*/  ISETP.LT.AND P4, PT, R3, UR52, !P2 ;  /* 0x0000003403007c0c */ /* 0x000fe2000d781270 */
[----:B------:R-:W-:Y:S01]  /*10dc00*/  IMAD.WIDE R8, R5, 0x2, R16 ;  /* 0x0000000205087825 */ /* 0x000fe200078e0210 */
[----:B------:R-:W-:-:S03]  /*10dc10*/  ULDC.64 UR52, c[0x0][0x228] ;  /* 0x00008a0000347ab9 */ /* 0x000fc60000000a00 */
[----:B------:R-:W-:Y:S01]  /*10dc20*/  VIADD R2, R5, UR6 ;  /* 0x0000000605027c36 */ /* 0x000fe20008000000 */
[----:B------:R0:W-:Y:S01]  /*10dc30*/  @P0 STG.E.U16 desc[UR50][R8.64], R10 ;  /* 0x0000000a08000986 */ /* 0x0001e2000c101532 */
[----:B------:R-:W-:Y:S02]  /*10dc40*/  ULDC UR6, c[0x0][0x228] ;  /* 0x00008a0000067ab9 */ /* 0x000fe40000000800 */
[----:B0-----:R-:W-:-:S05]  /*10dc50*/  IMAD.WIDE R8, R2, 0x2, R12 ;  /* 0x0000000202087825 */ /* 0x001fca00078e020c */
[----:B--2---:R0:W-:Y:S01]  /*10dc60*/  @P4 STG.E.U16 desc[UR50][R8.64], R19 ;  /* 0x0000001308004986 */ /* 0x0041e2000c101532 */
[----:B------:R-:W-:-:S03]  /*10dc70*/  PRMT R5, R19, 0x7632, R5 ;  /* 0x0000763213057816 */ /* 0x000fc60000000005 */
[----:B0-----:R-:W2:Y:S01]  /*10dc80*/  LDL.LU R19, [R1+0x20] ;  /* 0x0000200001137983 */ /* 0x001ea20000300800 */
[----:B------:R-:W-:Y:S01]  /*10dc90*/  ISETP.LT.AND P0, PT, R28, UR6, !P2 ;  /* 0x000000061c007c0c */ /* 0x000fe2000d701270 */
[----:B------:R-:W-:Y:S02]  /*10dca0*/  ULDC UR6, c[0x0][0x228] ;  /* 0x00008a0000067ab9 */ /* 0x000fe40000000800 */
[----:B------:R-:W-:Y:S01]  /*10dcb0*/  ISETP.LT.AND P4, PT, R0, UR6, !P2 ;  /* 0x0000000600007c0c */ /* 0x000fe2000d781270 */
[----:B------:R-:W-:Y:S01]  /*10dcc0*/  IMAD.WIDE R8, R2, 0x2, R6 ;  /* 0x0000000202087825 */ /* 0x000fe200078e0206 */
[----:B------:R-:W-:-:S03]  /*10dcd0*/  ULDC UR6, c[0x0][0x228] ;  /* 0x00008a0000067ab9 */ /* 0x000fc60000000800 */
[----:B------:R-:W-:-:S05]  /*10dce0*/  VIADD R10, R29, 0x79 ;  /* 0x000000791d0a7836 */ /* 0x000fca0000000000 */
[----:B------:R0:W-:Y:S01]  /*10dcf0*/  @P0 STG.E.U16 desc[UR50][R8.64], R5 ;  /* 0x0000000508000986 */ /* 0x0001e2000c101532 */
[----:B------:R-:W-:Y:S01]  /*10dd00*/  ISETP.GE.AND P0, PT, R10, UR53, PT ;  /* 0x000000350a007c0c */ /* 0x000fe2000bf06270 */
[----:B0-----:R-:W-:-:S05]  /*10dd10*/  IMAD.WIDE R8, R2, 0x2, R14 ;  /* 0x0000000202087825 */ /* 0x001fca00078e020e */
[----:B---3--:R0:W-:Y:S01]  /*10dd20*/  @P4 STG.E.U16 desc[UR50][R8.64], R21 ;  /* 0x0000001508004986 */ /* 0x0081e2000c101532 */
[----:B------:R-:W-:Y:S02]  /*10dd30*/  PRMT R10, R21, 0x7632, R10 ;  /* 0x00007632150a7816 */ /* 0x000fe4000000000a */
[----:B------:R-:W-:Y:S01]  /*10dd40*/  ISETP.LT.AND P4, PT, R3, UR54, !P0 ;  /* 0x0000003603007c0c */ /* 0x000fe2000c781270 */
[----:B------:R-:W-:Y:S01]  /*10dd50*/  ULDC.64 UR54, c[0x0][0x228] ;  /* 0x00008a0000367ab9 */ /* 0x000fe20000000a00 */
[----:B0-----:R-:W3:Y:S01]  /*10dd60*/  LDL.LU R21, [R1+0x554] ;  /* 0x0005540001157983 */ /* 0x001ee20000300800 */
[C---:B------:R-:W-:Y:S01]  /*10dd70*/  IMAD.WIDE R8, R2.reuse, 0x2, R16 ;  /* 0x0000000202087825 */ /* 0x040fe200078e0210 */
[----:B----4-:R-:W-:Y:S01]  /*10dd80*/  ISETP.LT.AND P2, PT, R27, UR6, !P2 ;  /* 0x000000061b007c0c */ /* 0x010fe2000d741270 */
[----:B------:R-:W-:Y:S02]  /*10dd90*/  ULDC UR6, c[0x0][0x248] ;  /* 0x0000920000067ab9 */ /* 0x000fe40000000800 */
[----:B------:R-:W-:Y:S01]  /*10dda0*/  VIADD R5, R2, UR6 ;  /* 0x0000000602057c36 */ /* 0x000fe20008000000 */
[----:B------:R-:W-:Y:S01]  /*10ddb0*/  ULDC UR6, c[0x0][0x228] ;  /* 0x00008a0000067ab9 */ /* 0x000fe20000000800 */
[----:B------:R-:W-:-:S08]  /*10ddc0*/  PRMT R2, R22, 0x7632, R2 ;  /* 0x0000763216027816 */ /* 0x000fd00000000002 */
[----:B------:R0:W-:Y:S01]  /*10ddd0*/  @P2 STG.E.U16 desc[UR50][R8.64], R10 ;  /* 0x0000000a08002986 */ /* 0x0001e2000c101532 */
[----:B------:R-:W-:Y:S01]  /*10dde0*/  ISETP.LT.AND P2, PT, R28, UR6, !P0 ;  /* 0x000000061c007c0c */ /* 0x000fe2000c741270 */
[----:B------:R-:W-:Y:S01]  /*10ddf0*/  ULDC UR6, c[0x0][0x228] ;  /* 0x00008a0000067ab9 */ /* 0x000fe20000000800 */
[----:B0-----:R-:W-:-:S05]  /*10de00*/  IMAD.WIDE R8, R5, 0x2, R12 ;  /* 0x0000000205087825 */ /* 0x001fca00078e020c */
[----:B------:R0:W-:Y:S01]  /*10de10*/  @P4 STG.E.U16 desc[UR50][R8.64], R22 ;  /* 0x0000001608004986 */ /* 0x0001e2000c101532 */
[----:B------:R-:W-:Y:S01]  /*10de20*/  ISETP.LT.AND P4, PT, R0, UR6, !P0 ;  /* 0x0000000600007c0c */ /* 0x000fe2000c781270 */
[----:B------:R-:W-:Y:S01]  /*10de30*/  VIADD R10, R29, 0x7a ;  /* 0x0000007a1d0a7836 */ /* 0x000fe20000000000 */
[----:B------:R-:W-:Y:S01]  /*10de40*/  ULDC UR6, c[0x0][0x228] ;  /* 0x00008a0000067ab9 */ /* 0x000fe20000000800 */
[----:B0-----:R-:W4:Y:S01]  /*10de50*/  LDL.LU R22, [R1+0x4b4] ;  /* 0x0004b40001167983 */ /* 0x001f220000300800 */
[----:B------:R-:W-:-:S05]  /*10de60*/  IMAD.WIDE R8, R5, 0x2, R6 ;  /* 0x0000000205087825 */ /* 0x000fca00078e0206 */
[----:B------:R0:W-:Y:S01]  /*10de70*/  @P2 STG.E.U16 desc[UR50][R8.64], R2 ;  /* 0x0000000208002986 */ /* 0x0001e2000c101532 */
[----:B------:R-:W-:Y:S01]  /*10de80*/  ISETP.GE.AND P2, PT, R10, UR55, PT ;  /* 0x000000370a007c0c */ /* 0x000fe2000bf46270 */
[----:B0-----:R-:W-:-:S05]  /*10de90*/  IMAD.WIDE R8, R5, 0x2, R14 ;  /* 0x0000000205087825 */ /* 0x001fca00078e020e */
[----:B--2---:R0:W-:Y:S01]  /*10dea0*/  @P4 STG.E.U16 desc[UR50][R8.64], R19 ;  /* 0x0000001308004986 */ /* 0x0041e2000c101532 */
        /* <DEDUP_REMOVED lines=12> */
[----:B0-----:R-:W-:-:S05]  /*10df70*/  IMAD.WIDE R8, R2, 0x2, R12 ;  /* 0x0000000202087825 */ /* 0x001fca00078e020c */
[----:B---3--:R0:W-:Y:S01]  /*10df80*/  @P4 STG.E.U16 desc[UR50][R8.64], R21 ;  /* 0x0000001508004986 */ /* 0x0081e2000c101532 */
[----:B------:R-:W-:Y:S02]  /*10df90*/  PRMT R5, R21, 0x7632, R5 ;  /* 0x0000763215057816 */ /* 0x000fe40000000005 */
[----:B------:R-:W-:Y:S01]  /*10dfa0*/  ISETP.LT.AND P4, PT, R0, UR6, !P2 ;  /* 0x0000000600007c0c */ /* 0x000fe2000d781270 */
[----:B------:R-:W-:Y:S01]  /*10dfb0*/  ULDC UR6, c[0x0][0x228] ;  /* 0x00008a0000067ab9 */ /* 0x000fe20000000800 */
[----:B------:R-:W-:Y:S01]  /*10dfc0*/  IADD3 R10, R29, 0x7b, RZ ;  /* 0x0000007b1d0a7810 */ /* 0x000fe20007ffe0ff */
[----:B0-----:R-:W3:Y:S01]  /*10dfd0*/  LDL.LU R21, [R1+0x24] ;  /* 0x0000240001157983 */ /* 0x001ee20000300800 */
[----:B------:R-:W-:Y:S01]  /*10dfe0*/  IMAD.WIDE R8, R2, 0x2, R6 ;  /* 0x0000000202087825 */ /* 0x000fe200078e0206 */
[----:B------:R-:W-:Y:S01]  /*10dff0*/  ISETP.LT.AND P2, PT, R27, UR6, !P2 ;  /* 0x000000061b007c0c */ /* 0x000fe2000d741270 */
[----:B------:R-:W-:-:S03]  /*10e000*/  ULDC UR6, c[0x0][0x248] ;  /* 0x0000920000067ab9 */ /* 0x000fc60000000800 */
[----:B------:R0:W-:Y:S01]  /*10e010*/  @P0 STG.E.U16 desc[UR50][R8.64], R5 ;  /* 0x0000000508000986 */ /* 0x0001e2000c101532 */
[----:B------:R-:W-:Y:S01]  /*10e020*/  ISETP.GE.AND P0, PT, R10, UR59, PT ;  /* 0x0000003b0a007c0c */ /* 0x000fe2000bf06270 */
[----:B0-----:R-:W-:-:S04]  /*10e030*/  IMAD.WIDE R8, R2, 0x2, R14 ;  /* 0x0000000202087825 */ /* 0x001fc800078e020e */
[----:B------:R-:W-:Y:S01]  /*10e040*/  VIADD R5, R2, UR6 ;  /* 0x0000000602057c36 */ /* 0x000fe20008000000 */
[----:B------:R-:W-:Y:S01]  /*10e050*/  ULDC UR6, c[0x0][0x228] ;  /* 0x00008a0000067ab9 */ /* 0x000fe20000000800 */
[----:B----4-:R0:W-:Y:S01]  /*10e060*/  @P4 STG.E.U16 desc[UR50][R8.64], R22 ;  /* 0x0000001608004986 */ /* 0x0101e2000c101532 */
[----:B------:R-:W-:Y:S02]  /*10e070*/  PRMT R10, R22, 0x7632, R10 ;  /* 0x00007632160a7816 */ /* 0x000fe4000000000a */
[----:B------:R-:W-:Y:S01]  /*10e080*/  ISETP.LT.AND P4, PT, R3, UR60, !P0 ;  /* 0x0000003c03007c0c */ /* 0x000fe2000c781270 */
[----:B------:R-:W-:Y:S01]  /*10e090*/  ULDC.64 UR60, c[0x0][0x228] ;  /* 0x00008a00003c7ab9 */ /* 0x000fe20000000a00 */
[----:B0-----:R-:W4:Y:S01]  /*10e0a0*/  LDL.LU R22, [R1+0x558] ;  /* 0x0005580001167983 */ /* 0x001f220000300800 */
[----:B------:R-:W-:-:S05]  /*10e0b0*/  IMAD.WIDE R8, R2, 0x2, R16 ;  /* 0x0000000202087825 */ /* 0x000fca00078e0210 */
[----:B------:R0:W-:Y:S02]  /*10e0c0*/  @P2 STG.E.U16 desc[UR50][R8.64], R10 ;  /* 0x0000000a08002986 */ /* 0x0001e4000c101532 */
        /* <DEDUP_REMOVED lines=23> */
[----:B------:R0:W-:Y:S01]  /*10e240*/  @P0 STG.E.U16 desc[UR50][R8.64], R10 ;  /* 0x0000000a08000986 */ /* 0x0001e2000c101532 */
[----:B------:R-:W-:Y:S01]  /*10e250*/  ISETP.LT.AND P0, PT, R28, UR6, !P2 ;  /* 0x000000061c007c0c */ /* 0x000fe2000d701270 */
[----:B------:R-:W-:Y:S01]  /*10e260*/  ULDC UR6, c[0x0][0x228] ;  /* 0x00008a0000067ab9 */ /* 0x000fe20000000800 */
[----:B0-----:R-:W-:-:S04]  /*10e270*/  IMAD.WIDE R8, R2, 0x2, R12 ;  /* 0x0000000202087825 */ /* 0x001fc800078e020c */
[----:B------:R-:W-:Y:S01]  /*10e280*/  VIADD R10, R29, 0x7d ;  /* 0x0000007d1d0a7836 */ /* 0x000fe20000000000 */
[----:B----4-:R0:W-:Y:S01]  /*10e290*/  @P4 STG.E.U16 desc[UR50][R8.64], R22 ;  /* 0x0000001608004986 */ /* 0x0101e2000c101532 */
[----:B------:R-:W-:Y:S02]  /*10e2a0*/  PRMT R5, R22, 0x7632, R5 ;  /* 0x0000763216057816 */ /* 0x000fe40000000005 */
[----:B------:R-:W-:Y:S01]  /*10e2b0*/  ISETP.LT.AND P4, PT, R0, UR6, !P2 ;  /* 0x0000000600007c0c */ /* 0x000fe2000d781270 */
        /* <DEDUP_REMOVED lines=23> */
[----:B------:R-:W-:Y:S01]  /*10e430*/  VIADD R10, R29, 0x7e ;  /* 0x0000007e1d0a7836 */ /* 0x000fe20000000000 */
[----:B------:R-:W-:Y:S01]  /*10e440*/  ULDC UR6, c[0x0][0x228] ;  /* 0x00008a0000067ab9 */ /* 0x000fe20000000800 */
        /* <DEDUP_REMOVED lines=131> */
[C---:B------:R-:W-:Y:S01]  /*10ec80*/  IMAD.WIDE R8, R2.reuse, 0x2, R16 ;  /* 0x0000000202087825 */ /* 0x040fe200078e0210 */
[----:B------:R-:W-:Y:S01]  /*10ec90*/  IADD3 R5, R2, UR6, RZ ;  /* 0x0000000602057c10 */ /* 0x000fe2000fffe0ff */
[----:B------:R-:W-:Y:S01]  /*10eca0*/  ULDC UR6, c[0x0][0x228] ;  /* 0x00008a0000067ab9 */ /* 0x000fe20000000800 */
[----:B------:R-:W-:-:S07]  /*10ecb0*/  ULDC.64 UR54, c[0x0][0x228] ;  /* 0x00008a0000367ab9 */ /* 0x000fce0000000a00 */
        /* <DEDUP_REMOVED lines=195> */
[----:B0-----:R-:W-:Y:S01]  /*10f8f0*/  IMAD.WIDE R8, R5, 0x2, R12 ;  /* 0x0000000205087825 */ /* 0x001fe200078e020c */
[----:B------:R-:W-:-:S04]  /*10f900*/  IADD3 R10, R29, 0x8c, RZ ;  /* 0x0000008c1d0a7810 */ /* 0x000fc80007ffe0ff */
        /* <DEDUP_REMOVED lines=202> */
[C---:B0-----:R-:W-:Y:S01]  /*1105b0*/  IMAD.WIDE R8, R5.reuse, 0x2, R14 ;  /* 0x0000000205087825 */ /* 0x041fe200078e020e */
[----:B------:R-:W-:Y:S01]  /*1105c0*/  IADD3 R2, R5, UR6, RZ ;  /* 0x0000000605027c10 */ /* 0x000fe2000fffe0ff */
[----:B------:R-:W-:-:S03]  /*1105d0*/  ULDC UR6, c[0x0][0x228] ;  /* 0x00008a0000067ab9 */ /* 0x000fc60000000800 */
[----:B---3--:R0:W-:Y:S01]  /*1105e0*/  @P4 STG.E.U16 desc[UR50][R8.64], R21 ;  /* 0x0000001508004986 */ /* 0x0081e2000c101532 */
[----:B------:R-:W-:Y:S02]  /*1105f0*/  PRMT R10, R21, 0x7632, R10 ;  /* 0x00007632150a7816 */ /* 0x000fe4000000000a */
[----:B------:R-:W-:Y:S01]  /*110600*/  ISETP.LT.AND P4, PT, R3, UR60, !P2 ;  /* 0x0000003c03007c0c */ /* 0x000fe2000d781270 */
[----:B------:R-:W-:Y:S01]  /*110610*/  ULDC.64 UR60, c[0x0][0x228] ;  /* 0x00008a00003c7ab9 */ /* 0x000fe20000000a00 */
[----:B0-----:R-:W3:Y:S01]  /*110620*/  LDL.LU R21, [R1+0x428] ;  /* 0x0004280001157983 */ /* 0x001ee20000300800 */
[----:B------:R-:W-:-:S03]  /*110630*/  IMAD.WIDE R8, R5, 0x2, R16 ;  /* 0x0000000205087825 */ /* 0x000fc600078e0210 */
[----:B------:R-:W3:Y:S04]  /*110640*/  LDL.LU R23, [R1+0x3f8] ;  /* 0x0003f80001177983 */ /* 0x000ee80000300800 */
[----:B------:R0:W-:Y:S01]  /*110650*/  @P0 STG.E.U16 desc[UR50][R8.64], R10 ;  /* 0x0000000a08000986 */ /* 0x0001e2000c101532 */
[----:B------:R-:W-:Y:S01]  /*110660*/  ISETP.LT.AND P0, PT, R28, UR6, !P2 ;  /* 0x000000061c007c0c */ /* 0x000fe2000d701270 */
[----:B------:R-:W-:Y:S01]  /*110670*/  ULDC UR6, c[0x0][0x228] ;  /* 0x00008a0000067ab9 */ /* 0x000fe20000000800 */
[----:B0-----:R-:W-:-:S04]  /*110680*/  IMAD.WIDE R8, R2, 0x2, R12 ;  /* 0x0000000202087825 */ /* 0x001fc800078e020c */
[----:B------:R-:W-:Y:S01]  /*110690*/  VIADD R10, R29, 0x95 ;  /* 0x000000951d0a7836 */ /* 0x000fe20000000000 */
[----:B----4-:R0:W-:Y:S01]  /*1106a0*/  @P4 STG.E.U16 desc[UR50][R8.64], R22 ;  /* 0x0000001608004986 */ /* 0x0101e2000c101532 */
[----:B------:R-:W-:Y:S01]  /*1106b0*/  ISETP.LT.AND P4, PT, R0, UR6, !P2 ;  /* 0x0000000600007c0c */ /* 0x000fe2000d781270 */
[----:B------:R-:W-:Y:S01]  /*1106c0*/  ULDC UR6, c[0x0][0x228] ;  /* 0x00008a0000067ab9 */ /* 0x000fe20000000800 */
[----:B------:R-:W-:Y:S01]  /*1106d0*/  PRMT R5, R22, 0x7632, R5 ;  /* 0x0000763216057816 */ /* 0x000fe20000000005 */
[----:B0-----:R-:W-:-:S05]  /*1106e0*/  IMAD.WIDE R8, R2, 0x2, R6 ;  /* 0x0000000202087825 */ /* 0x001fca00078e0206 */
        /* <DEDUP_REMOVED lines=10> */
[----:B------:R-:W4:Y:S01]  /*110790*/  LDL.LU R22, [R1+0x43c] ;  /* 0x00043c0001167983 */ /* 0x000f220000300800 */
[----:B------:R-:W-:Y:S02]  /*1107a0*/  ULDC.64 UR56, c[0x0][0x228] ;  /* 0x00008a0000387ab9 */ /* 0x000fe40000000a00 */
[----:B------:R-:W-:Y:S01]  /*1107b0*/  VIADD R5, R2, UR6 ;  /* 0x0000000602057c36 */ /* 0x000fe20008000000 */
[----:B------:R-:W-:-:S05]  /*1107c0*/  ULDC UR6, c[0x0][0x228] ;  /* 0x00008a0000067ab9 */ /* 0x000fca0000000800 */
[----:B------:R0:W-:Y:S01]  /*1107d0*/  @P2 STG.E.U16 desc[UR50][R8.64], R10 ;  /* 0x0000000a08002986 */ /* 0x0001e2000c101532 */
[----:B------:R-:W-:Y:S01]  /*1107e0*/  ISETP.LT.AND P2, PT, R28, UR6, !P0 ;  /* 0x000000061c007c0c */ /* 0x000fe2000c741270 */
[----:B------:R-:W-:Y:S01]  /*1107f0*/  ULDC UR6, c[0x0][0x228] ;  /* 0x00008a0000067ab9 */ /* 0x000fe20000000800 */
[----:B0-----:R-:W-:-:S05]  /*110800*/  IMAD.WIDE R8, R5, 0x2, R12 ;  /* 0x0000000205087825 */ /* 0x001fca00078e020c */
[----:B---3--:R0:W-:Y:S01]  /*110810*/  @P4 STG.E.U16 desc[UR50][R8.64], R21 ;  /* 0x0000001508004986 */ /* 0x0081e2000c101532 */
[----:B------:R-:W-:Y:S02]  /*110820*/  ISETP.LT.AND P4, PT, R0, UR6, !P0 ;  /* 0x0000000600007c0c */ /* 0x000fe4000c781270 */
[----:B------:R-:W-:Y:S01]  /*110830*/  PRMT R2, R21, 0x7632, R2 ;  /* 0x0000763215027816 */ /* 0x000fe20000000002 */
[----:B------:R-:W-:Y:S01]  /*110840*/  VIADD R10, R29, 0x96 ;  /* 0x000000961d0a7836 */ /* 0x000fe20000000000 */
[----:B------:R-:W-:Y:S01]  /*110850*/  ULDC UR6, c[0x0][0x228] ;  /* 0x00008a0000067ab9 */ /* 0x000fe20000000800 */
[----:B0-----:R-:W-:Y:S01]  /*110860*/  IMAD.WIDE R8, R5, 0x2, R6 ;  /* 0x0000000205087825 */ /* 0x001fe200078e0206 */
[----:B------:R-:W-:Y:S01]  /*110870*/  ISETP.LT.AND P0, PT, R27, UR6, !P0 ;  /* 0x000000061b007c0c */ /* 0x000fe2000c701270 */
[----:B------:R-:W3:Y:S01]  /*110880*/  LDL.LU R21, [R1+0x42c] ;  /* 0x00042c0001157983 */ /* 0x000ee20000300800 */
        /* <DEDUP_REMOVED lines=10> */
[----:B------:R0:W-:Y:S02]  /*110930*/  @P0 STG.E.U16 desc[UR50][R8.64], R10 ;  /* 0x0000000a08000986 */ /* 0x0001e4000c101532 */
[----:B0-----:R-:W-:-:S05]  /*110940*/  IMAD.WIDE R8, R2, 0x2, R12 ;  /* 0x0000000202087825 */ /* 0x001fca00078e020c */
[----:B--2---:R0:W-:Y:S01]  /*110950*/  @P4 STG.E.U16 desc[UR50][R8.64], R19 ;  /* 0x0000001308004986 */ /* 0x0041e2000c101532 */
[----:B------:R-:W-:-:S03]  /*110960*/  PRMT R5, R19, 0x7632, R5 ;  /* 0x0000763213057816 */ /* 0x000fc60000000005 */
[----:B0-----:R-:W2:Y:S01]  /*110970*/  LDL.LU R19, [R1+0x3fc] ;  /* 0x0003fc0001137983 */ /* 0x001ea20000300800 */
[----:B------:R-:W-:Y:S01]  /*110980*/  ISETP.LT.AND P0, PT, R28, UR6, !P2 ;  /* 0x000000061c007c0c */ /* 0x000fe2000d701270 */
[----:B------:R-:W-:Y:S01]  /*110990*/  ULDC UR6, c[0x0][0x228] ;  /* 0x00008a0000067ab9 */ /* 0x000fe20000000800 */
[----:B------:R-:W-:Y:S01]  /*1109a0*/  IMAD.WIDE R8, R2, 0x2, R6 ;  /* 0x0000000202087825 */ /* 0x000fe200078e0206 */
[----:B------:R-:W-:Y:S01]  /*1109b0*/  ISETP.LT.AND P4, PT, R0, UR6, !P2 ;  /* 0x0000000600007c0c */ /* 0x000fe2000d781270 */
[----:B------:R-:W-:Y:S02]  /*1109c0*/  ULDC UR6, c[0x0][0x248] ;  /* 0x0000920000067ab9 */ /* 0x000fe40000000800 */
[----:B------:R-:W-:-:S07]  /*1109d0*/  VIADD R10, R29, 0x9a ;  /* 0x0000009a1d0a7836 */ /* 0x000fce0000000000 */
[----:B------:R0:W-:Y:S01]  /*1109e0*/  @P0 STG.E.U16 desc[UR50][R8.64], R5 ;  /* 0x0000000508000986 */ /* 0x0001e2000c101532 */
[----:B------:R-:W-:Y:S01]  /*1109f0*/  ISETP.GE.AND P0, PT, R10, UR5, PT ;  /* 0x000000050a007c0c */ /* 0x000fe2000bf06270 */
[----:B------:R-:W-:Y:S02]  /*110a00*/  ULDC UR5, c[0x0][0x228] ;  /* 0x00008a0000057ab9 */ /* 0x000fe40000000800 */
[----:B------:R-:W-:Y:S01]  /*110a10*/  ISETP.LT.AND P2, PT, R27, UR5, !P2 ;  /* 0x000000051b007c0c */ /* 0x000fe2000d741270 */
[----:B------:R-:W-:Y:S01]  /*110a20*/  ULDC UR5, c[0x0][0x248] ;  /* 0x0000920000057ab9 */ /* 0x000fe20000000800 */
[----:B----4-:R-:W-:Y:S01]  /*110a30*/  PRMT R10, R22, 0x7632, R10 ;  /* 0x00007632160a7816 */ /* 0x010fe2000000000a */
[----:B0-----:R-:W-:-:S05]  /*110a40*/  IMAD.WIDE R8, R2, 0x2, R14 ;  /* 0x0000000202087825 */ /* 0x001fca00078e020e */
[----:B------:R0:W-:Y:S01]  /*110a50*/  @P4 STG.E.U16 desc[UR50][R8.64], R22 ;  /* 0x0000001608004986 */ /* 0x0001e2000c101532 */
[----:B------:R-:W-:Y:S01]  /*110a60*/  ISETP.LT.AND P4, PT, R3, UR54, !P6 ;  /* 0x0000003603007c0c */ /* 0x000fe2000f781270 */
[C---:B------:R-:W-:Y:S01]  /*110a70*/  VIADD R5, R2.reuse, UR5 ;  /* 0x0000000502057c36 */ /* 0x040fe20008000000 */
[----:B------:R-:W-:Y:S01]  /*110a80*/  ULDC UR5, c[0x0][0x228] ;  /* 0x00008a0000057ab9 */ /* 0x000fe20000000800 */
[----:B0-----:R-:W4:Y:S01]  /*110a90*/  LDL.LU R22, [R1+0x700] ;  /* 0x0007000001167983 */ /* 0x001f220000300800 */
[----:B------:R-:W-:-:S03]  /*110aa0*/  IMAD.WIDE R8, R2, 0x2, R16 ;  /* 0x0000000202087825 */ /* 0x000fc600078e0210 */
[----:B------:R-:W4:Y:S04]  /*110ab0*/  LDL.LU R23, [R1+0x2f4] ;  /* 0x0002f40001177983 */ /* 0x000f280000300800 */
        /* <DEDUP_REMOVED lines=8> */
[----:B------:R-:W-:Y:S01]  /*110b40*/  ULDC UR5, c[0x0][0x228] ;  /* 0x00008a0000057ab9 */ /* 0x000fe20000000800 */
[----:B0-----:R-:W3:Y:S01]  /*110b50*/  LDL.LU R21, [R1+0x450] ;  /* 0x0004500001157983 */ /* 0x001ee20000300800 */
[----:B------:R-:W-:-:S05]  /*110b60*/  IMAD.WIDE R8, R5, 0x2, R6 ;  /* 0x0000000205087825 */ /* 0x000fca00078e0206 */
[----:B------:R0:W-:Y:S01]  /*110b70*/  @P2 STG.E.U16 desc[UR50][R8.64], R2 ;  /* 0x0000000208002986 */ /* 0x0001e2000c101532 */
[----:B------:R-:W-:Y:S02]  /*110b80*/  ISETP.GE.AND P2, PT, R10, UR8, PT ;  /* 0x000000080a007c0c */ /* 0x000fe4000bf46270 */
[----:B------:R-:W-:Y:S02]  /*110b90*/  R2UR UR8, R4 ;  /* 0x00000000040872ca */ /* 0x000fe400000e0000 */
[----:B------:R-:W3:Y:S01]  /*110ba0*/  LDL.LU R4, [R1+0x3c0c] ;  /* 0x003c0c0001047983 */ /* 0x000ee20000300800 */
[----:B0-----:R-:W-:-:S05]  /*110bb0*/  IMAD.WIDE R8, R5, 0x2, R14 ;  /* 0x0000000205087825 */ /* 0x001fca00078e020e */
[----:B--2---:R0:W-:Y:S01]  /*110bc0*/  @P4 STG.E.U16 desc[UR50][R8.64], R19 ;  /* 0x0000001308004986 */ /* 0x0041e2000c101532 */
[----:B------:R-:W-:-:S03]  /*110bd0*/  PRMT R10, R19, 0x7632, R10 ;  /* 0x00007632130a7816 */ /* 0x000fc6000000000a */
[----:B0-----:R-:W2:Y:S01]  /*110be0*/  LDL.LU R19, [R1+0x440] ;  /* 0x0004400001137983 */ /* 0x001ea20000300800 */
[----:B------:R-:W-:Y:S01]  /*110bf0*/  ISETP.LT.AND P6, PT, R27, UR5, !P6 ;  /* 0x000000051b007c0c */ /* 0x000fe2000f7c1270 */
[----:B------:R-:W-:Y:S01]  /*110c00*/  ULDC UR5, c[0x0][0x248] ;  /* 0x0000920000057ab9 */ /* 0x000fe20000000800 */
[----:B------:R-:W-:Y:S01]  /*110c10*/  ISETP.LT.AND P4, PT, R3, UR58, !P5 ;  /* 0x0000003a03007c0c */ /* 0x000fe2000ef81270 */
[----:B------:R-:W-:-:S04]  /*110c20*/  IMAD.WIDE R8, R5, 0x2, R16 ;  /* 0x0000000205087825 */ /* 0x000fc800078e0210 */
[----:B------:R-:W-:Y:S01]  /*110c30*/  VIADD R2, R5, UR5 ;  /* 0x0000000505027c36 */ /* 0x000fe20008000000 */
[----:B------:R-:W-:-:S05]  /*110c40*/  ULDC UR5, c[0x0][0x228] ;  /* 0x00008a0000057ab9 */ /* 0x000fca0000000800 */
[----:B------:R0:W-:Y:S01]  /*110c50*/  @P6 STG.E.U16 desc[UR50][R8.64], R10 ;  /* 0x0000000a08006986 */ /* 0x0001e2000c101532 */
[----:B------:R-:W-:Y:S01]  /*110c60*/  ISETP.LT.AND P6, PT, R28, UR5, !P5 ;  /* 0x000000051c007c0c */ /* 0x000fe2000efc1270 */
[----:B------:R-:W-:Y:S01]  /*110c70*/  ULDC UR5, c[0x0][0x228] ;  /* 0x00008a0000057ab9 */ /* 0x000fe20000000800 */
[----:B0-----:R-:W-:-:S05]  /*110c80*/  IMAD.WIDE R8, R2, 0x2, R12 ;  /* 0x0000000202087825 */ /* 0x001fca00078e020c */
[----:B----4-:R0:W-:Y:S01]  /*110c90*/  @P4 STG.E.U16 desc[UR50][R8.64], R22 ;  /* 0x0000001608004986 */ /* 0x0101e2000c101532 */
[----:B------:R-:W-:Y:S01]  /*110ca0*/  ISETP.LT.AND P4, PT, R0, UR5, !P5 ;  /* 0x0000000500007c0c */ /* 0x000fe2000ef81270 */
[----:B------:R-:W-:Y:S01]  /*110cb0*/  ULDC UR5, c[0x0][0x228] ;  /* 0x00008a0000057ab9 */ /* 0x000fe20000000800 */
[----:B------:R-:W-:Y:S02]  /*110cc0*/  PRMT R5, R22, 0x7632, R5 ;  /* 0x0000763216057816 */ /* 0x000fe40000000005 */
[----:B------:R-:W-:Y:S01]  /*110cd0*/  ISETP.LT.AND P5, PT, R27, UR5, !P5 ;  /* 0x000000051b007c0c */ /* 0x000fe2000efa1270 */
[----:B------:R-:W-:Y:S01]  /*110ce0*/  VIADD R10, R29, 0xa1 ;  /* 0x000000a11d0a7836 */ /* 0x000fe20000000000 */
[----:B------:R-:W-:Y:S01]  /*110cf0*/  ULDC UR5, c[0x0][0x248] ;  /* 0x0000920000057ab9 */ /* 0x000fe20000000800 */
[----:B0-----:R-:W-:Y:S01]  /*110d00*/  IMAD.WIDE R8, R2, 0x2, R6 ;  /* 0x0000000202087825 */ /* 0x001fe200078e0206 */
[----:B------:R-:W4:Y:S04]  /*110d10*/  LDL.LU R22, [R1+0x460] ;  /* 0x0004600001167983 */ /* 0x000f280000300800 */
[----:B------:R0:W-:Y:S01]  /*110d20*/  @P6 STG.E.U16 desc[UR50][R8.64], R5 ;  /* 0x0000000508006986 */ /* 0x0001e2000c101532 */
[----:B------:R-:W-:Y:S01]  /*110d30*/  ISETP.GE.AND P6, PT, R10, UR27, PT ;  /* 0x0000001b0a007c0c */ /* 0x000fe2000bfc6270 */
[----:B0-----:R-:W-:-:S04]  /*110d40*/  IMAD.WIDE R8, R2, 0x2, R14 ;  /* 0x0000000202087825 */ /* 0x001fc800078e020e */
[C---:B------:R-:W-:Y:S01]  /*110d50*/  VIADD R5, R2.reuse, UR5 ;  /* 0x0000000502057c36 */ /* 0x040fe20008000000 */
[----:B------:R-:W-:Y:S01]  /*110d60*/  ULDC UR5, c[0x0][0x228] ;  /* 0x00008a0000057ab9 */ /* 0x000fe20000000800 */
[----:B---3--:R0:W-:Y:S01]  /*110d70*/  @P4 STG.E.U16 desc[UR50][R8.64], R21 ;  /* 0x0000001508004986 */ /* 0x0081e2000c101532 */
[----:B------:R-:W-:Y:S02]  /*110d80*/  ISETP.LT.AND P4, PT, R3, UR60, !P1 ;  /* 0x0000003c03007c0c */ /* 0x000fe4000cf81270 */
[----:B------:R-:W-:Y:S01]  /*110d90*/  PRMT R10, R21, 0x7632, R10 ;  /* 0x00007632150a7816 */ /* 0x000fe2000000000a */
[----:B0-----:R-:W-:Y:S01]  /*110da0*/  IMAD.WIDE R8, R2, 0x2, R16 ;  /* 0x0000000202087825 */ /* 0x001fe200078e0210 */
[----:B------:R-:W3:Y:S04]  /*110db0*/  LDL.LU R21, [R1+0x704] ;  /* 0x0007040001157983 */ /* 0x000ee80000300800 */
[----:B------:R0:W-:Y:S01]  /*110dc0*/  @P5 STG.E.U16 desc[UR50][R8.64], R10 ;  /* 0x0000000a08005986 */ /* 0x0001e2000c101532 */
[----:B------:R-:W-:Y:S01]  /*110dd0*/  ISETP.LT.AND P5, PT, R28, UR5, !P1 ;  /* 0x000000051c007c0c */ /* 0x000fe2000cfa1270 */
[----:B------:R-:W-:Y:S01]  /*110de0*/  ULDC UR5, c[0x0][0x228] ;  /* 0x00008a0000057ab9 */ /* 0x000fe20000000800 */
[----:B0-----:R-:W-:-:S04]  /*110df0*/  IMAD.WIDE R8, R5, 0x2, R12 ;  /* 0x0000000205087825 */ /* 0x001fc800078e020c */
[----:B------:R-:W-:Y:S01]  /*110e00*/  VIADD R10, R29, 0xa2 ;  /* 0x000000a21d0a7836 */ /* 0x000fe20000000000 */
[----:B--2---:R0:W-:Y:S01]  /*110e10*/  @P4 STG.E.U16 desc[UR50][R8.64], R19 ;  /* 0x0000001308004986 */ /* 0x0041e2000c101532 */
[----:B------:R-:W-:Y:S01]  /*110e20*/  PRMT R2, R19, 0x7632, R2 ;  /* 0x0000763213027816 */ /* 0x000fe20000000002 */
[----:B0-----:R-:W-:Y:S02]  /*110e30*/  IMAD.WIDE R8, R5, 0x2, R6 ;  /* 0x0000000205087825 */ /* 0x001fe400078e0206 */
[----:B------:R-:W2:Y:S04]  /*110e40*/  LDL.LU R19, [R1+0x314] ;  /* 0x0003140001137983 */ /* 0x000ea80000300800 */
[----:B------:R0:W-:Y:S01]  /*110e50*/  @P5 STG.E.U16 desc[UR50][R8.64], R2 ;  /* 0x0000000208005986 */ /* 0x0001e2000c101532 */
[----:B------:R-:W-:-:S02]  /*110e60*/  ISETP.GE.AND P5, PT, R10, UR23, PT ;  /* 0x000000170a007c0c */ /* 0x000fc4000bfa6270 */
[----:B------:R-:W-:Y:S01]  /*110e70*/  R2UR UR23, R4 ;  /* 0x00000000041772ca */ /* 0x000fe200000e0000 */
[----:B------:R-:W2:Y:S04]  /*110e80*/  LDL.LU R26, [R1+0x454] ;  /* 0x00045400011a7983 */ /* 0x000ea80000300800 */
[----:B------:R-:W2:Y:S01]  /*110e90*/  LDL.LU R4, [R1+0x3c08] ;  /* 0x003c080001047983 */ /* 0x000ea20000300800 */
[----:B------:R-:W-:Y:S01]  /*110ea0*/  ISETP.LT.AND P4, PT, R0, UR5, !P1 ;  /* 0x0000000500007c0c */ /* 0x000fe2000cf81270 */
[----:B------:R-:W-:Y:S02]  /*110eb0*/  ULDC UR5, c[0x0][0x228] ;  /* 0x00008a0000057ab9 */ /* 0x000fe40000000800 */
[----:B------:R-:W-:Y:S01]  /*110ec0*/  ISETP.LT.AND P1, PT, R27, UR5, !P1 ;  /* 0x000000051b007c0c */ /* 0x000fe2000cf21270 */
[C---:B0-----:R-:W-:Y:S01]  /*110ed0*/  IMAD.WIDE R8, R5.reuse, 0x2, R14 ;  /* 0x0000000205087825 */ /* 0x041fe200078e020e */
[----:B------:R-:W-:Y:S01]  /*110ee0*/  ULDC UR5, c[0x0][0x248] ;  /* 0x0000920000057ab9 */ /* 0x000fe20000000800 */
[----:B------:R-:W2:Y:S02]  /*110ef0*/  LDL.LU R25, [R1+0x368] ;  /* 0x0003680001197983 */ /* 0x000ea40000300800 */
[----:B------:R-:W-:Y:S01]  /*110f00*/  VIADD R2, R5, UR5 ;  /* 0x0000000505027c36 */ /* 0x000fe20008000000 */
[----:B------:R-:W-:-:S04]  /*110f10*/  ULDC UR5, c[0x0][0x228] ;  /* 0x00008a0000057ab9 */ /* 0x000fc80000000800 */
[----:B----4-:R0:W-:Y:S01]  /*110f20*/  @P4 STG.E.U16 desc[UR50][R8.64], R22 ;  /* 0x0000001608004986 */ /* 0x0101e2000c101532 */
[----:B------:R-:W-:Y:S02]  /*110f30*/  ISETP.LT.AND P4, PT, R3, UR56, !P0 ;  /* 0x0000003803007c0c */ /* 0x000fe4000c781270 */
[----:B------:R-:W-:Y:S01]  /*110f40*/  PRMT R10, R22, 0x7632, R10 ;  /* 0x00007632160a7816 */ /* 0x000fe2000000000a */
[----:B0-----:R-:W-:Y:S01]  /*110f50*/  IMAD.WIDE R8, R5, 0x2, R16 ;  /* 0x0000000205087825 */ /* 0x001fe200078e0210 */
[----:B------:R-:W-:Y:S01]  /*110f60*/  R2UR UR27, R23 ;  /* 0x00000000171b72ca */ /* 0x000fe200000e0000 */
[----:B------:R-:W4:Y:S04]  /*110f70*/  LDL.LU R22, [R1+0x444] ;  /* 0x0004440001167983 */ /* 0x000f280000300800 */
[----:B------:R0:W-:Y:S01]  /*110f80*/  @P1 STG.E.U16 desc[UR50][R8.64], R10 ;  /* 0x0000000a08001986 */ /* 0x0001e2000c101532 */
[----:B------:R-:W-:Y:S01]  /*110f90*/  ISETP.LT.AND P1, PT, R28, UR5, !P0 ;  /* 0x000000051c007c0c */ /* 0x000fe2000c721270 */
[----:B------:R-:W-:-:S02]  /*110fa0*/  ULDC UR5, c[0x0][0x228] ;  /* 0x00008a0000057ab9 */ /* 0x000fc40000000800 */
[----:B------:R-:W4:Y:S01]  /*110fb0*/  LDL.LU R23, [R1+0x380] ;  /* 0x0003800001177983 */ /* 0x000f220000300800 */
[----:B0-----:R-:W-:-:S05]  /*110fc0*/  IMAD.WIDE R8, R2, 0x2, R12 ;  /* 0x0000000202087825 */ /* 0x001fca00078e020c */
[----:B---3--:R0:W-:Y:S01]  /*110fd0*/  @P4 STG.E.U16 desc[UR50][R8.64], R21 ;  /* 0x0000001508004986 */ /* 0x0081e2000c101532 */
[----:B------:R-:W-:Y:S01]  /*110fe0*/  ISETP.LT.AND P4, PT, R0, UR5, !P0 ;  /* 0x0000000500007c0c */ /* 0x000fe2000c781270 */
[----:B------:R-:W-:Y:S01]  /*110ff0*/  ULDC UR5, c[0x0][0x228] ;  /* 0x00008a0000057ab9 */ /* 0x000fe20000000800 */
[----:B------:R-:W-:Y:S01]  /*111000*/  PRMT R5, R21, 0x7632, R5 ;  /* 0x0000763215057816 */ /* 0x000fe20000000005 */
[----:B0-----:R-:W-:-:S05]  /*111010*/  IMAD.WIDE R8, R2, 0x2, R6 ;  /* 0x0000000202087825 */ /* 0x001fca00078e0206 */
[----:B------:R0:W-:Y:S02]  /*111020*/  @P1 STG.E.U16 desc[UR50][R8.64], R5 ;  /* 0x0000000508001986 */ /* 0x0001e4000c101532 */
[----:B0-----:R-:W-:-:S05]  /*111030*/  IMAD.WIDE R8, R2, 0x2, R14 ;  /* 0x0000000202087825 */ /* 0x001fca00078e020e */
[----:B--2---:R0:W-:Y:S01]  /*111040*/  @P4 STG.E.U16 desc[UR50][R8.64], R26 ;  /* 0x0000001a08004986 */ /* 0x0041e2000c101532 */
[----:B------:R-:W-:Y:S02]  /*111050*/  ISETP.LT.AND P4, PT, R3, UR21, !P3 ;  /* 0x0000001503007c0c */ /* 0x000fe4000df81270 */
[----:B------:R-:W-:Y:S02]  /*111060*/  R2UR UR21, R4 ;  /* 0x00000000041572ca */ /* 0x000fe400000e0000 */
[----:B------:R-:W2:Y:S01]  /*111070*/  LDL.LU R4, [R1+0x3c04] ;  /* 0x003c040001047983 */ /* 0x000ea20000300800 */
[----:B------:R-:W-:Y:S01]  /*111080*/  ISETP.LT.AND P0, PT, R27, UR5, !P0 ;  /* 0x000000051b007c0c */ /* 0x000fe2000c701270 */
[----:B------:R-:W-:Y:S01]  /*111090*/  VIADD R10, R29, 0xa3 ;  /* 0x000000a31d0a7836 */ /* 0x000fe20000000000 */
[----:B------:R-:W-:Y:S01]  /*1110a0*/  ULDC UR5, c[0x0][0x248] ;  /* 0x0000920000057ab9 */ /* 0x000fe20000000800 */
[----:B------:R-:W-:Y:S01]  /*1110b0*/  PRMT R5, R26, 0x7632, R5 ;  /* 0x000076321a057816 */ /* 0x000fe20000000005 */
[----:B------:R-:W3:Y:S01]  /*1110c0*/  LDL.LU R21, [R1+0x464] ;  /* 0x0004640001157983 */ /* 0x000ee20000300800 */
[----:B0-----:R-:W-:Y:S01]  /*1110d0*/  IMAD.WIDE R8, R2, 0x2, R16 ;  /* 0x0000000202087825 */ /* 0x001fe200078e0210 */
[----:B------:R-:W-:-:S02]  /*1110e0*/  ISETP.GE.AND P1, PT, R10, UR19, PT ;  /* 0x000000130a007c0c */ /* 0x000fc4000bf26270 */
[----:B------:R-:W-:Y:S01]  /*1110f0*/  R2UR UR19, R19 ;  /* 0x00000000131372ca */ /* 0x000fe200000e0000 */
[----:B------:R-:W-:Y:S01]  /*111100*/  IMAD.MOV.U32 R19, RZ, RZ, R11 ;  /* 0x000000ffff137224 */ /* 0x000fe200078e000b */
[----:B------:R-:W3:Y:S01]  /*111110*/  LDL.LU R26, [R1+0x708] ;  /* 0x00070800011a7983 */ /* 0x000ee20000300800 */
[----:B------:R-:W-:Y:S01]  /*111120*/  VIADD R11, R2, UR5 ;  /* 0x00000005020b7c36 */ /* 0x000fe20008000000 */
[----:B------:R-:W-:Y:S02]  /*111130*/  R2UR UR25, R18 ;  /* 0x00000000121972ca */ /* 0x000fe400000e0000 */
[----:B------:R0:W-:Y:S01]  /*111140*/  @P0 STG.E.U16 desc[UR50][R8.64], R5 ;  /* 0x0000000508000986 */ /* 0x0001e2000c101532 */
[----:B------:R-:W-:Y:S01]  /*111150*/  VIADD R2, R29, 0xa4 ;  /* 0x000000a41d027836 */ /* 0x000fe20000000000 */
[----:B------:R-:W-:Y:S01]  /*111160*/  ULDC UR5, c[0x0][0x248] ;  /* 0x0000920000057ab9 */ /* 0x000fe20000000800 */
[----:B0-----:R-:W-:-:S05]  /*111170*/  IMAD.WIDE R8, R11, 0x2, R12 ;  /* 0x000000020b087825 */ /* 0x001fca00078e020c */
[----:B----4-:R0:W-:Y:S01]  /*111180*/  @P4 STG.E.U16 desc[UR50][R8.64], R22 ;  /* 0x0000001608004986 */ /* 0x0101e2000c101532 */
[----:B------:R-:W-:Y:S02]  /*111190*/  ISETP.GE.AND P4, PT, R2, UR13, PT ;  /* 0x0000000d02007c0c */ /* 0x000fe4000bf86270 */
[----:B--2---:R-:W-:Y:S02]  /*1111a0*/  R2UR UR13, R4 ;  /* 0x00000000040d72ca */ /* 0x004fe400000e0000 */
[----:B------:R-:W2:Y:S01]  /*1111b0*/  LDL.LU R4, [R1+0x3c00] ;  /* 0x003c000001047983 */ /* 0x000ea20000300800 */
[----:B------:R-:W-:-:S03]  /*1111c0*/  PRMT R2, R22, 0x7632, R2 ;  /* 0x0000763216027816 */ /* 0x000fc60000000002 */
[----:B0-----:R-:W4:Y:S01]  /*1111d0*/  LDL.LU R22, [R1+0x458] ;  /* 0x0004580001167983 */ /* 0x001f220000300800 */
[----:B------:R-:W-:Y:S01]  /*1111e0*/  ISETP.LT.AND P0, PT, R28, UR17, !P3 ;  /* 0x000000111c007c0c */ /* 0x000fe2000df01270 */
[----:B------:R-:W-:Y:S01]  /*1111f0*/  IMAD.WIDE R8, R11, 0x2, R6 ;  /* 0x000000020b087825 */ /* 0x000fe200078e0206 */
[----:B------:R-:W-:-:S11]  /*111200*/  R2UR UR17, R25 ;  /* 0x00000000191172ca */ /* 0x000fd600000e0000 */
[----:B------:R0:W-:Y:S01]  /*111210*/  @P0 STG.E.U16 desc[UR50][R8.64], R2 ;  /* 0x0000000208000986 */ /* 0x0001e2000c101532 */
[----:B------:R-:W-:Y:S02]  /*111220*/  ISETP.LT.AND P0, PT, R0, UR15, !P3 ;  /* 0x0000000f00007c0c */ /* 0x000fe4000df01270 */
[----:B------:R-:W-:Y:S02]  /*111230*/  R2UR UR15, R23 ;  /* 0x00000000170f72ca */ /* 0x000fe400000e0000 */
[----:B------:R-:W-:Y:S01]  /*111240*/  ISETP.LT.AND P3, PT, R27, UR11, !P3 ;  /* 0x0000000b1b007c0c */ /* 0x000fe2000df61270 */
[----:B------:R-:W4:Y:S01]  /*111250*/  LDL.LU R23, [R1+0x388] ;  /* 0x0003880001177983 */ /* 0x000f220000300800 */
[----:B---3--:R-:W-:Y:S01]  /*111260*/  PRMT R18, R21, 0x7632, R18 ;  /* 0x0000763215127816 */ /* 0x008fe20000000012 */
[----:B0-----:R-:W-:-:S06]  /*111270*/  IMAD.WIDE R8, R11, 0x2, R14 ;  /* 0x000000020b087825 */ /* 0x001fcc00078e020e */
[----:B------:R0:W-:Y:S01]  /*111280*/  @P0 STG.E.U16 desc[UR50][R8.64], R21 ;  /* 0x0000001508000986 */ /* 0x0001e2000c101532 */
[----:B------:R-:W-:-:S05]  /*111290*/  VIADD R2, R29, 0x9c ;  /* 0x0000009c1d027836 */ /* 0x000fca0000000000 */
[----:B------:R-:W-:Y:S01]  /*1112a0*/  ISETP.GE.AND P0, PT, R2, UR4, PT ;  /* 0x0000000402007c0c */ /* 0x000fe2000bf06270 */
[----:B------:R-:W-:Y:S01]  /*1112b0*/  ULDC UR4, c[0x0][0x228] ;  /* 0x00008a0000047ab9 */ /* 0x000fe20000000800 */
[C---:B0-----:R-:W-:Y:S01]  /*1112c0*/  IMAD.WIDE R8, R11.reuse, 0x2, R16 ;  /* 0x000000020b087825 */ /* 0x041fe200078e0210 */
[----:B------:R-:W-:Y:S01]  /*1112d0*/  IADD3 R10, R11, UR5, RZ ;  /* 0x000000050b0a7c10 */ /* 0x000fe2000fffe0ff */
[----:B------:R-:W-:-:S03]  /*1112e0*/  ULDC UR5, c[0x0][0x248] ;  /* 0x0000920000057ab9 */ /* 0x000fc60000000800 */
[----:B------:R0:W-:Y:S01]  /*1112f0*/  @P3 STG.E.U16 desc[UR50][R8.64], R18 ;  /* 0x0000001208003986 */ /* 0x0001e2000c101532 */
[----:B------:R-:W-:Y:S02]  /*111300*/  ISETP.LT.AND P3, PT, R3, UR4, !P0 ;  /* 0x0000000403007c0c */ /* 0x000fe4000c761270 */
[----:B--2---:R-:W-:Y:S02]  /*111310*/  R2UR UR11, R4 ;  /* 0x00000000040b72ca */ /* 0x004fe400000e0000 */
[----:B------:R-:W2:Y:S04]  /*111320*/  LDL.LU R4, [R1+0x3bfc] ;  /* 0x003bfc0001047983 */ /* 0x000ea80000300800 */
[----:B------:R-:W3:Y:S04]  /*111330*/  LDL.LU R25, [R1+0x448] ;  /* 0x0004480001197983 */ /* 0x000ee80000300800 */
[----:B------:R-:W2:Y:S01]  /*111340*/  LDL.LU R21, [R1+0x468] ;  /* 0x0004680001157983 */ /* 0x000ea20000300800 */
[----:B0-----:R-:W-:-:S05]  /*111350*/  IMAD.WIDE R8, R10, 0x2, R12 ;  /* 0x000000020a087825 */ /* 0x001fca00078e020c */
[----:B------:R0:W-:Y:S01]  /*111360*/  @P3 STG.E.U16 desc[UR50][R8.64], R26 ;  /* 0x0000001a08003986 */ /* 0x0001e2000c101532 */
[----:B------:R-:W-:Y:S02]  /*111370*/  ISETP.LT.AND P3, PT, R28, UR4, !P0 ;  /* 0x000000041c007c0c */ /* 0x000fe4000c761270 */
[----:B------:R-:W-:Y:S01]  /*111380*/  PRMT R11, R26, 0x7632, R11 ;  /* 0x000076321a0b7816 */ /* 0x000fe2000000000b */
[----:B0-----:R-:W-:Y:S01]  /*111390*/  IMAD.WIDE R8, R10, 0x2, R6 ;  /* 0x000000020a087825 */ /* 0x001fe200078e0206 */
[----:B----4-:R-:W-:Y:S01]  /*1113a0*/  PRMT R18, R22, 0x7632, R18 ;  /* 0x0000763216127816 */ /* 0x010fe20000000012 */
[----:B------:R-:W4:Y:S08]  /*1113b0*/  LDL.LU R26, [R1+0x70c] ;  /* 0x00070c00011a7983 */ /* 0x000f300000300800 */
[----:B------:R0:W-:Y:S01]  /*1113c0*/  @P3 STG.E.U16 desc[UR50][R8.64], R11 ;  /* 0x0000000b08003986 */ /* 0x0001e2000c101532 */
[----:B------:R-:W-:-:S02]  /*1113d0*/  ISETP.LT.AND P3, PT, R0, UR4, !P0 ;  /* 0x0000000400007c0c */ /* 0x000fc4000c761270 */
[----:B------:R-:W-:Y:S01]  /*1113e0*/  ISETP.LT.AND P0, PT, R27, UR4, !P0 ;  /* 0x000000041b007c0c */ /* 0x000fe2000c701270 */
[----:B0-----:R-:W-:-:S04]  /*1113f0*/  IMAD.WIDE R8, R10, 0x2, R14 ;  /* 0x000000020a087825 */ /* 0x001fc800078e020e */
[----:B------:R-:W-:-:S06]  /*111400*/  VIADD R11, R29, 0x9d ;  /* 0x0000009d1d0b7836 */ /* 0x000fcc0000000000 */
[----:B------:R0:W-:Y:S01]  /*111410*/  @P3 STG.E.U16 desc[UR50][R8.64], R22 ;  /* 0x0000001608003986 */ /* 0x0001e2000c101532 */
[----:B------:R-:W-:Y:S01]  /*111420*/  ISETP.GE.AND P3, PT, R11, UR7, PT ;  /* 0x000000070b007c0c */ /* 0x000fe2000bf66270 */
[----:B0-----:R-:W-:-:S05]  /*111430*/  IMAD.WIDE R8, R10, 0x2, R16 ;  /* 0x000000020a087825 */ /* 0x001fca00078e0210 */
[----:B------:R0:W-:Y:S01]  /*111440*/  @P0 STG.E.U16 desc[UR50][R8.64], R18 ;  /* 0x0000001208000986 */ /* 0x0001e2000c101532 */
[----:B------:R-:W-:Y:S01]  /*111450*/  ISETP.LT.AND P0, PT, R3, UR4, !P3 ;  /* 0x0000000403007c0c */ /* 0x000fe2000df01270 */
[----:B------:R-:W-:Y:S01]  /*111460*/  VIADD R5, R10, UR5 ;  /* 0x000000050a057c36 */ /* 0x000fe20008000000 */
[----:B------:R-:W-:Y:S01]  /*111470*/  R2UR UR7, R23 ;  /* 0x00000000170772ca */ /* 0x000fe200000e0000 */
[----:B------:R-:W-:Y:S01]  /*111480*/  ULDC UR5, c[0x0][0x248] ;  /* 0x0000920000057ab9 */ /* 0x000fe20000000800 */
[----:B------:R-:W4:Y:S04]  /*111490*/  LDL.LU R23, [R1+0x39c] ;  /* 0x00039c0001177983 */ /* 0x000f280000300800 */
[----:B------:R-:W4:Y:S01]  /*1114a0*/  LDL.LU R22, [R1+0x45c] ;  /* 0x00045c0001167983 */ /* 0x000f220000300800 */
[----:B0-----:R-:W-:-:S05]  /*1114b0*/  IMAD.WIDE R8, R5, 0x2, R12 ;  /* 0x0000000205087825 */ /* 0x001fca00078e020c */
[----:B---3--:R0:W-:Y:S01]  /*1114c0*/  @P0 STG.E.U16 desc[UR50][R8.64], R25 ;  /* 0x0000001908000986 */ /* 0x0081e2000c101532 */
[----:B------:R-:W-:Y:S02]  /*1114d0*/  ISETP.LT.AND P0, PT, R28, UR4, !P3 ;  /* 0x000000041c007c0c */ /* 0x000fe4000df01270 */
[----:B------:R-:W-:Y:S01]  /*1114e0*/  PRMT R10, R25, 0x7632, R10 ;  /* 0x00007632190a7816 */ /* 0x000fe2000000000a */
[----:B0-----:R-:W-:-:S10]  /*1114f0*/  IMAD.WIDE R8, R5, 0x2, R6 ;  /* 0x0000000205087825 */ /* 0x001fd400078e0206 */
[----:B------:R0:W-:Y:S01]  /*111500*/  @P0 STG.E.U16 desc[UR50][R8.64], R10 ;  /* 0x0000000a08000986 */ /* 0x0001e2000c101532 */
[----:B------:R-:W-:Y:S01]  /*111510*/  ISETP.LT.AND P0, PT, R0, UR4, !P3 ;  /* 0x0000000400007c0c */ /* 0x000fe2000df01270 */
[----:B0-----:R-:W-:-:S04]  /*111520*/  IMAD.WIDE R8, R5, 0x2, R14 ;  /* 0x0000000205087825 */ /* 0x001fc800078e020e */
[----:B------:R-:W-:-:S08]  /*111530*/  VIADD R10, R29, 0x9e ;  /* 0x0000009e1d0a7836 */ /* 0x000fd00000000000 */
[----:B--2---:R0:W-:Y:S01]  /*111540*/  @P0 STG.E.U16 desc[UR50][R8.64], R21 ;  /* 0x0000001508000986 */ /* 0x0041e2000c101532 */
[----:B------:R-:W-:Y:S02]  /*111550*/  ISETP.GE.AND P0, PT, R10, UR9, PT ;  /* 0x000000090a007c0c */ /* 0x000fe4000bf06270 */
[----:B------:R-:W-:Y:S02]  /*111560*/  R2UR UR9, R4 ;  /* 0x00000000040972ca */ /* 0x000fe400000e0000 */
[----:B------:R-:W2:Y:S04]  /*111570*/  LDL.LU R4, [R1+0x3bf8] ;  /* 0x003bf80001047983 */ /* 0x000ea80000300800 */
[----:B------:R-:W3:Y:S01]  /*111580*/  LDL.LU R25, [R1+0x44c] ;  /* 0x00044c0001197983 */ /* 0x000ee20000300800 */
[----:B------:R-:W-:-:S03]  /*111590*/  PRMT R18, R21, 0x7632, R18 ;  /* 0x0000763215127816 */ /* 0x000fc60000000012 */
[----:B0-----:R-:W2:Y:S01]  /*1115a0*/  LDL.LU R21, [R1+0x46c] ;  /* 0x00046c0001157983 */ /* 0x001ea20000300800 */
[----:B------:R-:W-:Y:S01]  /*1115b0*/  ISETP.LT.AND P3, PT, R27, UR4, !P3 ;  /* 0x000000041b007c0c */ /* 0x000fe2000df61270 */
[----:B------:R-:W-:-:S04]  /*1115c0*/  IMAD.WIDE R8, R5, 0x2, R16 ;  /* 0x0000000205087825 */ /* 0x000fc800078e0210 */
[----:B------:R-:W-:-:S08]  /*1115d0*/  VIADD R2, R5, UR5 ;  /* 0x0000000505027c36 */ /* 0x000fd00008000000 */
[----:B------:R0:W-:Y:S01]  /*1115e0*/  @P3 STG.E.U16 desc[UR50][R8.64], R18 ;  /* 0x0000001208003986 */ /* 0x0001e2000c101532 */
[----:B------:R-:W-:Y:S01]  /*1115f0*/  ISETP.LT.AND P3, PT, R3, UR4, !P0 ;  /* 0x0000000403007c0c */ /* 0x000fe2000c761270 */
[----:B------:R-:W-:Y:S01]  /*111600*/  ULDC UR5, c[0x0][0x248] ;  /* 0x0000920000057ab9 */ /* 0x000fe20000000800 */
[----:B0-----:R-:W-:-:S11]  /*111610*/  IMAD.WIDE R8, R2, 0x2, R12 ;  /* 0x0000000202087825 */ /* 0x001fd600078e020c */
[----:B----4-:R0:W-:Y:S01]  /*111620*/  @P3 STG.E.U16 desc[UR50][R8.64], R26 ;  /* 0x0000001a08003986 */ /* 0x0101e2000c101532 */
[----:B------:R-:W-:Y:S02]  /*111630*/  ISETP.LT.AND P3, PT, R28, UR4, !P0 ;  /* 0x000000041c007c0c */ /* 0x000fe4000c761270 */
[----:B------:R-:W-:Y:S01]  /*111640*/  PRMT R5, R26, 0x7632, R5 ;  /* 0x000076321a057816 */ /* 0x000fe20000000005 */
[----:B0-----:R-:W-:Y:S01]  /*111650*/  IMAD.WIDE R8, R2, 0x2, R6 ;  /* 0x0000000202087825 */ /* 0x001fe200078e0206 */
[----:B------:R-:W-:Y:S01]  /*111660*/  PRMT R18, R22, 0x7632, R18 ;  /* 0x0000763216127816 */ /* 0x000fe20000000012 */
        /* <DEDUP_REMOVED lines=43> */
[----:B------:R-:W4:Y:S09]  /*111920*/  LDL.LU R26, [R1+0x474] ;  /* 0x00047400011a7983 */ /* 0x000f320000300800 */
[----:B------:R0:W-:Y:S01]  /*111930*/  @P3 STG.E.U16 desc[UR50][R8.64], R11 ;  /* 0x0000000b08003986 */ /* 0x0001e2000c101532 */
[----:B------:R-:W-:-:S02]  /*111940*/  ISETP.LT.AND P3, PT, R0, UR4, !P2 ;  /* 0x0000000400007c0c */ /* 0x000fc4000d761270 */
[----:B------:R-:W-:Y:S02]  /*111950*/  ISETP.LT.AND P2, PT, R27, UR4, !P2 ;  /* 0x000000041b007c0c */ /* 0x000fe4000d741270 */
[----:B------:R-:W-:Y:S01]  /*111960*/  PRMT R18, R22, 0x7632, R18 ;  /* 0x0000763216127816 */ /* 0x000fe20000000012 */
[----:B0-----:R-:W-:-:S08]  /*111970*/  IMAD.WIDE R8, R10, 0x2, R14 ;  /* 0x000000020a087825 */ /* 0x001fd000078e020e */
[----:B------:R0:W-:Y:S01]  /*111980*/  @P3 STG.E.U16 desc[UR50][R8.64], R22 ;  /* 0x0000001608003986 */ /* 0x0001e2000c101532 */
[C---:B------:R-:W-:Y:S01]  /*111990*/  VIADD R5, R10.reuse, UR5 ;  /* 0x000000050a057c36 */ /* 0x040fe20008000000 */
[----:B------:R-:W-:Y:S01]  /*1119a0*/  ULDC UR5, c[0x0][0x248] ;  /* 0x0000920000057ab9 */ /* 0x000fe20000000800 */
[----:B0-----:R-:W-:-:S05]  /*1119b0*/  IMAD.WIDE R8, R10, 0x2, R16 ;  /* 0x000000020a087825 */ /* 0x001fca00078e0210 */
[----:B------:R0:W-:Y:S01]  /*1119c0*/  @P2 STG.E.U16 desc[UR50][R8.64], R18 ;  /* 0x0000001208002986 */ /* 0x0001e2000c101532 */
[----:B------:R-:W-:Y:S01]  /*1119d0*/  ISETP.LT.AND P2, PT, R3, UR4, !P6 ;  /* 0x0000000403007c0c */ /* 0x000fe2000f741270 */
[----:B------:R-:W-:Y:S02]  /*1119e0*/  VIADD R11, R29, 0xa6 ;  /* 0x000000a61d0b7836 */ /* 0x000fe40000000000 */
[----:B0-----:R-:W-:-:S03]  /*1119f0*/  IMAD.WIDE R8, R5, 0x2, R12 ;  /* 0x0000000205087825 */ /* 0x001fc600078e020c */
[----:B------:R-:W-:Y:S02]  /*111a00*/  ISETP.GE.AND P3, PT, R11, UR44, PT ;  /* 0x0000002c0b007c0c */ /* 0x000fe4000bf66270 */
[----:B------:R-:W-:Y:S02]  /*111a10*/  R2UR UR44, R23 ;  /* 0x00000000172c72ca */ /* 0x000fe400000e0000 */
[----:B------:R-:W4:Y:S04]  /*111a20*/  LDL.LU R23, [R1+0x3b8] ;  /* 0x0003b80001177983 */ /* 0x000f280000300800 */
[----:B------:R-:W4:Y:S04]  /*111a30*/  LDL.LU R22, [R1+0x494] ;  /* 0x0004940001167983 */ /* 0x000f280000300800 */
[----:B---3--:R0:W-:Y:S01]  /*111a40*/  @P2 STG.E.U16 desc[UR50][R8.64], R25 ;  /* 0x0000001908002986 */ /* 0x0081e2000c101532 */
[----:B------:R-:W-:-:S02]  /*111a50*/  ISETP.LT.AND P2, PT, R28, UR4, !P6 ;  /* 0x000000041c007c0c */ /* 0x000fc4000f741270 */
        /* <DEDUP_REMOVED lines=27> */
[----:B------:R-:W-:Y:S01]  /*111c10*/  ISETP.LT.AND P5, PT, R27, UR4, !P5 ;  /* 0x000000041b007c0c */ /* 0x000fe2000efa1270 */
[----:B0-----:R-:W-:Y:S01]  /*111c20*/  IMAD.WIDE R8, R2, 0x2, R14 ;  /* 0x0000000202087825 */ /* 0x001fe200078e020e */
[----:B------:R-:W-:-:S09]  /*111c30*/  PRMT R18, R22, 0x7632, R18 ;  /* 0x0000763216127816 */ /* 0x000fd20000000012 */
        /* <DEDUP_REMOVED lines=45> */
[C---:B------:R-:W-:Y:S01]  /*111f10*/  IADD3 R5, R10.reuse, UR5, RZ ;  /* 0x000000050a057c10 */ /* 0x040fe2000fffe0ff */
[----:B------:R-:W-:Y:S01]  /*111f20*/  VIADD R11, R29, 0xaa ;  /* 0x000000aa1d0b7836 */ /* 0x000fe20000000000 */
[----:B------:R-:W-:Y:S01]  /*111f30*/  ULDC UR5, c[0x0][0x248] ;  /* 0x0000920000057ab9 */ /* 0x000fe20000000800 */
[----:B0-----:R-:W-:-:S05]  /*111f40*/  IMAD.WIDE R8, R10, 0x2, R16 ;  /* 0x000000020a087825 */ /* 0x001fca00078e0210 */
[----:B------:R0:W-:Y:S01]  /*111f50*/  @P4 STG.E.U16 desc[UR50][R8.64], R18 ;  /* 0x0000001208004986 */ /* 0x0001e2000c101532 */
[----:B------:R-:W-:Y:S01]  /*111f60*/  ISETP.LT.AND P4, PT, R3, UR4, !P0 ;  /* 0x0000000403007c0c */ /* 0x000fe2000c781270 */
[----:B0-----:R-:W-:Y:S01]  /*111f70*/  IMAD.WIDE R8, R5, 0x2, R12 ;  /* 0x0000000205087825 */ /* 0x001fe200078e020c */
        /* <DEDUP_REMOVED lines=17> */
[----:B------:R-:W-:Y:S01]  /*112090*/  PRMT R18, R21, 0x7632, R18 ;  /* 0x0000763215127816 */ /* 0x000fe20000000012 */
[----:B0-----:R-:W-:-:S02]  /*1120a0*/  IMAD.MOV.U32 R21, RZ, RZ, R19 ;  /* 0x000000ffff157224 */ /* 0x001fc400078e0013 */
[----:B------:R-:W2:Y:S01]  /*1120b0*/  LDL.LU R19, [R1+0x4ac] ;  /* 0x0004ac0001137983 */ /* 0x000ea20000300800 */
        /* <DEDUP_REMOVED lines=70> */
[----:B------:R-:W-:Y:S01]  /*112520*/  R2UR UR28, R23 ;  /* 0x00000000171c72ca */ /* 0x000fe200000e0000 */
[----:B------:R-:W-:Y:S01]  /*112530*/  IMAD.MOV.U32 R22, RZ, RZ, R21 ;  /* 0x000000ffff167224 */ /* 0x000fe200078e0015 */
        /* <DEDUP_REMOVED lines=36> */
[----:B------:R-:W-:Y:S01]  /*112780*/  IADD3 R5, R29, 0xb0, RZ ;  /* 0x000000b01d057810 */ /* 0x000fe20007ffe0ff */
        /* <DEDUP_REMOVED lines=34> */
[----:B0-----:R-:W-:-:S10]  /*1129b0*/  IMAD.WIDE R8, R10, 0x2, R6 ;  /* 0x000000020a087825 */ /* 0x001fd400078e0206 */
[----:B------:R0:W-:Y:S01]  /*1129c0*/  @P4 STG.E.U16 desc[UR50][R8.64], R11 ;  /* 0x0000000b08004986 */ /* 0x0001e2000c101532 */
[----:B------:R-:W-:Y:S02]  /*1129d0*/  ISETP.LT.AND P4, PT, R0, UR4, !P0 ;  /* 0x0000000400007c0c */ /* 0x000fe4000c781270 */
        /* <DEDUP_REMOVED lines=9> */
[----:B------:R-:W-:-:S05]  /*112a70*/  VIADD R11, R29, 0xb2 ;  /* 0x000000b21d0b7836 */ /* 0x000fca0000000000 */
[----:B------:R-:W-:Y:S01]  /*112a80*/  ISETP.GE.AND P4, PT, R11, UR45, PT ;  /* 0x0000002d0b007c0c */ /* 0x000fe2000bf86270 */
[----:B0-----:R-:W-:Y:S01]  /*112a90*/  IMAD.WIDE R8, R5, 0x2, R12 ;  /* 0x0000000205087825 */ /* 0x001fe200078e020c */
        /* <DEDUP_REMOVED lines=14> */
[----:B------:R-:W2:Y:S01]  /*112b80*/  LDL.LU R4, [R1+0x3bd8] ;  /* 0x003bd80001047983 */ /* 0x000ea20000300800 */
[----:B------:R-:W-:Y:S02]  /*112b90*/  ISETP.LT.AND P3, PT, R27, UR4, !P3 ;  /* 0x000000041b007c0c */ /* 0x000fe4000df61270 */
[----:B------:R-:W-:Y:S01]  /*112ba0*/  PRMT R18, R19, 0x7632, R18 ;  /* 0x0000763213127816 */ /* 0x000fe20000000012 */
[C---:B0-----:R-:W-:Y:S01]  /*112bb0*/  IMAD.WIDE R8, R5.reuse, 0x2, R16 ;  /* 0x0000000205087825 */ /* 0x041fe200078e0210 */
[----:B------:R-:W3:Y:S03]  /*112bc0*/  LDL.LU R26, [R1+0x4dc] ;  /* 0x0004dc00011a7983 */ /* 0x000ee60000300800 */
[----:B------:R-:W-:Y:S01]  /*112bd0*/  VIADD R2, R5, UR5 ;  /* 0x0000000505027c36 */ /* 0x000fe20008000000 */
[----:B------:R-:W3:Y:S01]  /*112be0*/  LDL.LU R19, [R1+0x804] ;  /* 0x0008040001137983 */ /* 0x000ee20000300800 */
[----:B------:R-:W-:-:S03]  /*112bf0*/  ULDC UR5, c[0x0][0x248] ;  /* 0x0000920000057ab9 */ /* 0x000fc60000000800 */
[----:B------:R-:W3:Y:S04]  /*112c00*/  LDL.LU R25, [R1+0x4fc] ;  /* 0x0004fc0001197983 */ /* 0x000ee80000300800 */
[----:B------:R0:W-:Y:S01]  /*112c10*/  @P3 STG.E.U16 desc[UR50][R8.64], R18 ;  /* 0x0000001208003986 */ /* 0x0001e2000c101532 */
[----:B------:R-:W-:Y:S01]  /*112c20*/  ISETP.LT.AND P3, PT, R3, UR4, !P2 ;  /* 0x0000000403007c0c */ /* 0x000fe2000d761270 */
[----:B0-----:R-:W-:-:S12]  /*112c30*/  IMAD.WIDE R8, R2, 0x2, R12 ;  /* 0x0000000202087825 */ /* 0x001fd800078e020c */
[----:B----4-:R0:W-:Y:S01]  /*112c40*/  @P3 STG.E.U16 desc[UR50][R8.64], R23 ;  /* 0x0000001708003986 */ /* 0x0101e2000c101532 */
[----:B------:R-:W-:Y:S02]  /*112c50*/  ISETP.LT.AND P3, PT, R28, UR4, !P2 ;  /* 0x000000041c007c0c */ /* 0x000fe4000d761270 */
[----:B------:R-:W-:Y:S01]  /*112c60*/  PRMT R5, R23, 0x7632, R5 ;  /* 0x0000763217057816 */ /* 0x000fe20000000005 */
[----:B0-----:R-:W-:-:S10]  /*112c70*/  IMAD.WIDE R8, R2, 0x2, R6 ;  /* 0x0000000202087825 */ /* 0x001fd400078e0206 */
[----:B------:R0:W-:Y:S01]  /*112c80*/  @P3 STG.E.U16 desc[UR50][R8.64], R5 ;  /* 0x0000000508003986 */ /* 0x0001e2000c101532 */
[----:B------:R-:W-:Y:S01]  /*112c90*/  ISETP.LT.AND P3, PT, R0, UR4, !P2 ;  /* 0x0000000400007c0c */ /* 0x000fe2000d761270 */
[----:B0-----:R-:W-:-:S04]  /*112ca0*/  IMAD.WIDE R8, R2, 0x2, R14 ;  /* 0x0000000202087825 */ /* 0x001fc800078e020e */
[----:B------:R-:W-:-:S08]  /*112cb0*/  VIADD R5, R29, 0xb4 ;  /* 0x000000b41d057836 */ /* 0x000fd00000000000 */
[----:B------:R0:W-:Y:S01]  /*112cc0*/  @P3 STG.E.U16 desc[UR50][R8.64], R21 ;  /* 0x0000001508003986 */ /* 0x0001e2000c101532 */
[----:B------:R-:W-:Y:S02]  /*112cd0*/  ISETP.GE.AND P3, PT, R5, UR41, PT ;  /* 0x0000002905007c0c */ /* 0x000fe4000bf66270 */
[----:B------:R-:W-:Y:S02]  /*112ce0*/  PRMT R18, R21, 0x7632, R18 ;  /* 0x0000763215127816 */ /* 0x000fe40000000012 */
[----:B--2---:R-:W-:Y:S02]  /*112cf0*/  R2UR UR41, R4 ;  /* 0x00000000042972ca */ /* 0x004fe400000e0000 */
[----:B------:R-:W2:Y:S04]  /*112d00*/  LDL.LU R4, [R1+0x3bd4] ;  /* 0x003bd40001047983 */ /* 0x000ea80000300800 */
[----:B------:R-:W4:Y:S04]  /*112d10*/  LDL.LU R23, [R1+0x510] ;  /* 0x0005100001177983 */ /* 0x000f280000300800 */
        /* <DEDUP_REMOVED lines=8> */
[----:B---3--:R0:W-:Y:S01]  /*112da0*/  @P2 STG.E.U16 desc[UR50][R8.64], R26 ;  /* 0x0000001a08002986 */ /* 0x0081e2000c101532 */
[----:B------:R-:W-:Y:S02]  /*112db0*/  ISETP.LT.AND P2, PT, R28, UR4, !P6 ;  /* 0x000000041c007c0c */ /* 0x000fe4000f741270 */
[----:B------:R-:W-:Y:S01]  /*112dc0*/  PRMT R2, R26, 0x7632, R2 ;  /* 0x000076321a027816 */ /* 0x000fe20000000002 */
[----:B0-----:R-:W-:-:S10]  /*112dd0*/  IMAD.WIDE R8, R11, 0x2, R6 ;  /* 0x000000020b087825 */ /* 0x001fd400078e0206 */
[----:B------:R0:W-:Y:S01]  /*112de0*/  @P2 STG.E.U16 desc[UR50][R8.64], R2 ;  /* 0x0000000208002986 */ /* 0x0001e2000c101532 */
[----:B------:R-:W-:Y:S02]  /*112df0*/  ISETP.LT.AND P2, PT, R0, UR4, !P6 ;  /* 0x0000000400007c0c */ /* 0x000fe4000f741270 */
        /* <DEDUP_REMOVED lines=13> */
[----:B------:R-:W3:Y:S04]  /*112ed0*/  LDL.LU R19, [R1+0x520] ;  /* 0x0005200001137983 */ /* 0x000ee80000300800 */
[----:B------:R-:W3:Y:S04]  /*112ee0*/  LDL.LU R26, [R1+0x530] ;  /* 0x00053000011a7983 */ /* 0x000ee80000300800 */
[----:B----4-:R0:W-:Y:S01]  /*112ef0*/  @P6 STG.E.U16 desc[UR50][R8.64], R23 ;  /* 0x0000001708006986 */ /* 0x0101e2000c101532 */
        /* <DEDUP_REMOVED lines=11> */
[----:B------:R-:W4:Y:S01]  /*112fb0*/  LDL.LU R25, [R1+0x514] ;  /* 0x0005140001197983 */ /* 0x000f220000300800 */
[----:B------:R-:W-:Y:S01]  /*112fc0*/  ISETP.LT.AND P5, PT, R27, UR4, !P5 ;  /* 0x000000041b007c0c */ /* 0x000fe2000efa1270 */
[C---:B0-----:R-:W-:Y:S01]  /*112fd0*/  IMAD.WIDE R8, R10.reuse, 0x2, R16 ;  /* 0x000000020a087825 */ /* 0x041fe200078e0210 */
[----:B------:R-:W-:Y:S01]  /*112fe0*/  PRMT R18, R21, 0x7632, R18 ;  /* 0x0000763215127816 */ /* 0x000fe20000000012 */
[----:B------:R-:W4:Y:S02]  /*112ff0*/  LDL.LU R23, [R1+0x810] ;  /* 0x0008100001177983 */ /* 0x000f240000300800 */
[----:B------:R-:W-:Y:S01]  /*113000*/  VIADD R5, R10, UR5 ;  /* 0x000000050a057c36 */ /* 0x000fe20008000000 */
[----:B------:R-:W-:Y:S01]  /*113010*/  ULDC UR5, c[0x0][0x248] ;  /* 0x0000920000057ab9 */ /* 0x000fe20000000800 */
[----:B------:R-:W4:Y:S06]  /*113020*/  LDL.LU R21, [R1+0x504] ;  /* 0x0005040001157983 */ /* 0x000f2c0000300800 */
[----:B------:R0:W-:Y:S01]  /*113030*/  @P5 STG.E.U16 desc[UR50][R8.64], R18 ;  /* 0x0000001208005986 */ /* 0x0001e2000c101532 */
[----:B------:R-:W-:Y:S01]  /*113040*/  ISETP.LT.AND P5, PT, R3, UR4, !P1 ;  /* 0x0000000403007c0c */ /* 0x000fe2000cfa1270 */
[----:B0-----:R-:W-:-:S12]  /*113050*/  IMAD.WIDE R8, R5, 0x2, R12 ;  /* 0x0000000205087825 */ /* 0x001fd800078e020c */
        /* <DEDUP_REMOVED lines=10> */
[----:B------:R-:W-:Y:S02]  /*113100*/  ISETP.LT.AND P1, PT, R27, UR4, !P1 ;  /* 0x000000041b007c0c */ /* 0x000fe4000cf21270 */
[----:B------:R-:W-:Y:S01]  /*113110*/  PRMT R18, R26, 0x7632, R18 ;  /* 0x000076321a127816 */ /* 0x000fe20000000012 */
[----:B0-----:R-:W-:-:S10]  /*113120*/  IMAD.WIDE R8, R5, 0x2, R16 ;  /* 0x0000000205087825 */ /* 0x001fd400078e0210 */
[----:B------:R0:W-:Y:S01]  /*113130*/  @P1 STG.E.U16 desc[UR50][R8.64], R18 ;  /* 0x0000001208001986 */ /* 0x0001e2000c101532 */
[----:B------:R-:W-:Y:S01]  /*113140*/  ISETP.LT.AND P1, PT, R3, UR4, !P4 ;  /* 0x0000000403007c0c */ /* 0x000fe2000e721270 */
[----:B------:R-:W-:Y:S01]  /*113150*/  VIADD R2, R5, UR5 ;  /* 0x0000000505027c36 */ /* 0x000fe20008000000 */
[----:B------:R-:W-:-:S03]  /*113160*/  ULDC UR5, c[0x0][0x248] ;  /* 0x0000920000057ab9 */ /* 0x000fc60000000800 */
[----:B0-----:R-:W-:Y:S01]  /*113170*/  IMAD.WIDE R8, R2, 0x2, R12 ;  /* 0x0000000202087825 */ /* 0x001fe200078e020c */
[----:B--2---:R-:W-:Y:S02]  /*113180*/  R2UR UR35, R4 ;  /* 0x00000000042372ca */ /* 0x004fe400000e0000 */
[----:B------:R-:W2:Y:S04]  /*113190*/  LDL.LU R4, [R1+0x3bcc] ;  /* 0x003bcc0001047983 */ /* 0x000ea80000300800 */
[----:B------:R-:W3:Y:S01]  /*1131a0*/  LDL.LU R19, [R1+0x524] ;  /* 0x0005240001137983 */ /* 0x000ee20000300800 */
[----:B----4-:R-:W-:-:S03]  /*1131b0*/  PRMT R5, R25, 0x7632, R5 ;  /* 0x0000763219057816 */ /* 0x010fc60000000005 */
[----:B------:R0:W-:Y:S04]  /*1131c0*/  @P1 STG.E.U16 desc[UR50][R8.64], R25 ;  /* 0x0000001908001986 */ /* 0x0001e8000c101532 */
[----:B0-----:R-:W4:Y:S01]  /*1131d0*/  LDL.LU R25, [R1+0x518] ;  /* 0x0005180001197983 */ /* 0x001f220000300800 */
[----:B------:R-:W-:Y:S01]  /*1131e0*/  ISETP.LT.AND P1, PT, R28, UR4, !P4 ;  /* 0x000000041c007c0c */ /* 0x000fe2000e721270 */
[----:B------:R-:W-:-:S12]  /*1131f0*/  IMAD.WIDE R8, R2, 0x2, R6 ;  /* 0x0000000202087825 */ /* 0x000fd800078e0206 */
        /* <DEDUP_REMOVED lines=8> */
[----:B0-----:R-:W-:Y:S01]  /*113280*/  IMAD.WIDE R8, R2, 0x2, R16 ;  /* 0x0000000202087825 */ /* 0x001fe200078e0210 */
[----:B------:R-:W4:Y:S04]  /*113290*/  LDL.LU R21, [R1+0x508] ;  /* 0x0005080001157983 */ /* 0x000f280000300800 */
[----:B------:R0:W-:Y:S01]  /*1132a0*/  @P4 STG.E.U16 desc[UR50][R8.64], R18 ;  /* 0x0000001208004986 */ /* 0x0001e2000c101532 */
[----:B------:R-:W-:Y:S01]  /*1132b0*/  ISETP.LT.AND P4, PT, R3, UR4, !P0 ;  /* 0x0000000403007c0c */ /* 0x000fe2000c781270 */
[----:B0-----:R-:W-:-:S04]  /*1132c0*/  IMAD.WIDE R8, R11, 0x2, R12 ;  /* 0x000000020b087825 */ /* 0x001fc800078e020c */
[----:B------:R-:W-:Y:S01]  /*1132d0*/  VIADD R10, R11, UR5 ;  /* 0x000000050b0a7c36 */ /* 0x000fe20008000000 */
[----:B------:R-:W-:Y:S01]  /*1132e0*/  ULDC UR5, c[0x0][0x248] ;  /* 0x0000920000057ab9 */ /* 0x000fe20000000800 */
[----:B------:R-:W-:-:S05]  /*1132f0*/  VIADD R5, R29, 0xb8 ;  /* 0x000000b81d057836 */ /* 0x000fca0000000000 */
[----:B------:R-:W-:Y:S02]  /*113300*/  ISETP.GE.AND P1, PT, R5, UR33, PT ;  /* 0x0000002105007c0c */ /* 0x000fe4000bf26270 */
[----:B------:R-:W-:Y:S01]  /*113310*/  R2UR UR33, R23 ;  /* 0x00000000172172ca */ /* 0x000fe200000e0000 */
[----:B---3--:R0:W-:Y:S01]  /*113320*/  @P4 STG.E.U16 desc[UR50][R8.64], R19 ;  /* 0x0000001308004986 */ /* 0x0081e2000c101532 */
[----:B------:R-:W-:Y:S02]  /*113330*/  ISETP.LT.AND P4, PT, R28, UR4, !P0 ;  /* 0x000000041c007c0c */ /* 0x000fe4000c781270 */
[----:B------:R-:W-:Y:S01]  /*113340*/  PRMT R2, R19, 0x7632, R2 ;  /* 0x0000763213027816 */ /* 0x000fe20000000002 */
[----:B0-----:R-:W-:Y:S01]  /*113350*/  IMAD.WIDE R8, R11, 0x2, R6 ;  /* 0x000000020b087825 */ /* 0x001fe200078e0206 */
[----:B------:R-:W3:Y:S09]  /*113360*/  LDL.LU R19, [R1+0x528] ;  /* 0x0005280001137983 */ /* 0x000ef20000300800 */
[----:B------:R0:W-:Y:S01]  /*113370*/  @P4 STG.E.U16 desc[UR50][R8.64], R2 ;  /* 0x0000000208004986 */ /* 0x0001e2000c101532 */
[----:B------:R-:W-:-:S02]  /*113380*/  ISETP.LT.AND P4, PT, R0, UR4, !P0 ;  /* 0x0000000400007c0c */ /* 0x000fc4000c781270 */
[----:B------:R-:W-:Y:S01]  /*113390*/  ISETP.LT.AND P0, PT, R27, UR4, !P0 ;  /* 0x000000041b007c0c */ /* 0x000fe2000c701270 */
[----:B0-----:R-:W-:-:S10]  /*1133a0*/  IMAD.WIDE R8, R11, 0x2, R14 ;  /* 0x000000020b087825 */ /* 0x001fd400078e020e */
[----:B------:R0:W-:Y:S01]  /*1133b0*/  @P4 STG.E.U16 desc[UR50][R8.64], R22 ;  /* 0x0000001608004986 */ /* 0x0001e2000c101532 */
[----:B------:R-:W-:Y:S02]  /*1133c0*/  VIADD R2, R29, 0xb9 ;  /* 0x000000b91d027836 */ /* 0x000fe40000000000 */
[----:B0-----:R-:W-:-:S05]  /*1133d0*/  IMAD.MOV.U32 R9, RZ, RZ, R22 ;  /* 0x000000ffff097224 */ /* 0x001fca00078e0016 */
[----:B------:R-:W-:Y:S01]  /*1133e0*/  PRMT R18, R9, 0x7632, R18 ;  /* 0x0000763209127816 */ /* 0x000fe20000000012 */
[----:B------:R-:W-:Y:S01]  /*1133f0*/  IMAD.WIDE R8, R11, 0x2, R16 ;  /* 0x000000020b087825 */ /* 0x000fe200078e0210 */
[----:B------:R-:W-:-:S04]  /*113400*/  ISETP.GE.AND P4, PT, R2, UR31, PT ;  /* 0x0000001f02007c0c */ /* 0x000fc8000bf86270 */
[----:B------:R0:W-:Y:S01]  /*113410*/  @P0 STG.E.U16 desc[UR50][R8.64], R18 ;  /* 0x0000001208000986 */ /* 0x0001e2000c101532 */
[----:B------:R-:W-:Y:S02]  /*113420*/  ISETP.LT.AND P0, PT, R3, UR4, !P3 ;  /* 0x0000000403007c0c */ /* 0x000fe4000df01270 */
[----:B--2---:R-:W-:Y:S02]  /*113430*/  R2UR UR31, R4 ;  /* 0x00000000041f72ca */ /* 0x004fe400000e0000 */
[----:B------:R-:W2:Y:S04]  /*113440*/  LDL.LU R4, [R1+0x3bc8] ;  /* 0x003bc80001047983 */ /* 0x000ea80000300800 */
[----:B------:R-:W2:Y:S01]  /*113450*/  LDL.LU R26, [R1+0x538] ;  /* 0x00053800011a7983 */ /* 0x000ea20000300800 */
[----:B0-----:R-:W-:-:S03]  /*113460*/  IMAD.WIDE R8, R10, 0x2, R12 ;  /* 0x000000020a087825 */ /* 0x001fc600078e020c */
[----:B------:R-:W2:Y:S01]  /*113470*/  LDL.LU R23, [R1+0x818] ;  /* 0x0008180001177983 */ /* 0x000ea20000300800 */
[----:B----4-:R-:W-:-:S03]  /*113480*/  PRMT R11, R25, 0x7632, R11 ;  /* 0x00007632190b7816 */ /* 0x010fc6000000000b */
[----:B------:R-:W4:Y:S04]  /*113490*/  LDL.LU R22, [R1+0x50c] ;  /* 0x00050c0001167983 */ /* 0x000f280000300800 */
[----:B------:R0:W-:Y:S04]  /*1134a0*/  @P0 STG.E.U16 desc[UR50][R8.64], R25 ;  /* 0x0000001908000986 */ /* 0x0001e8000c101532 */
[----:B0-----:R-:W4:Y:S01]  /*1134b0*/  LDL.LU R25, [R1+0x51c] ;  /* 0x00051c0001197983 */ /* 0x001f220000300800 */
[----:B------:R-:W-:Y:S01]  /*1134c0*/  ISETP.LT.AND P0, PT, R28, UR4, !P3 ;  /* 0x000000041c007c0c */ /* 0x000fe2000df01270 */
[----:B------:R-:W-:-:S12]  /*1134d0*/  IMAD.WIDE R8, R10, 0x2, R6 ;  /* 0x000000020a087825 */ /* 0x000fd800078e0206 */
[----:B------:R0:W-:Y:S01]  /*1134e0*/  @P0 STG.E.U16 desc[UR50][R8.64], R11 ;  /* 0x0000000b08000986 */ /* 0x0001e2000c101532 */
[----:B------:R-:W-:Y:S02]  /*1134f0*/  ISETP.LT.AND P0, PT, R0, UR4, !P3 ;  /* 0x0000000400007c0c */ /* 0x000fe4000df01270 */
[----:B------:R-:W-:Y:S01]  /*113500*/  ISETP.LT.AND P3, PT, R27, UR4, !P3 ;  /* 0x000000041b007c0c */ /* 0x000fe2000df61270 */
[C---:B0-----:R-:W-:Y:S01]  /*113510*/  IMAD.WIDE R8, R10.reuse, 0x2, R14 ;  /* 0x000000020a087825 */ /* 0x041fe200078e020e */
[----:B------:R-:W-:Y:S01]  /*113520*/  IADD3 R5, R10, UR5, RZ ;  /* 0x000000050a057c10 */ /* 0x000fe2000fffe0ff */
[----:B------:R-:W-:-:S08]  /*113530*/  ULDC UR5, c[0x0][0x248] ;  /* 0x0000920000057ab9 */ /* 0x000fd00000000800 */
[----:B------:R0:W-:Y:S01]  /*113540*/  @P0 STG.E.U16 desc[UR50][R8.64], R21 ;  /* 0x0000001508000986 */ /* 0x0001e2000c101532 */
[----:B------:R-:W-:Y:S02]  /*113550*/  ISETP.LT.AND P0, PT, R3, UR4, !P2 ;  /* 0x0000000403007c0c */ /* 0x000fe4000d701270 */
[----:B------:R-:W-:Y:S01]  /*113560*/  PRMT R18, R21, 0x7632, R18 ;  /* 0x0000763215127816 */ /* 0x000fe20000000012 */
[----:B0-----:R-:W-:Y:S01]  /*113570*/  IMAD.WIDE R8, R10, 0x2, R16 ;  /* 0x000000020a087825 */ /* 0x001fe200078e0210 */
[----:B------:R-:W4:Y:S03]  /*113580*/  LDL.LU R21, [R1+0x52c] ;  /* 0x00052c0001157983 */ /* 0x000f260000300800 */
[----:B------:R-:W-:Y:S01]  /*113590*/  IMAD.WIDE R10, R5, 0x2, R12 ;  /* 0x00000002050a7825 */ /* 0x000fe200078e020c */
[----:B------:R0:W-:Y:S01]  /*1135a0*/  @P3 STG.E.U16 desc[UR50][R8.64], R18 ;  /* 0x0000001208003986 */ /* 0x0001e2000c101532 */
[----:B------:R-:W-:-:S02]  /*1135b0*/  ISETP.LT.AND P3, PT, R28, UR4, !P2 ;  /* 0x000000041c007c0c */ /* 0x000fc4000d761270 */
[----:B0-----:R-:W-:-:S04]  /*1135c0*/  IMAD.WIDE R8, R5, 0x2, R6 ;  /* 0x0000000205087825 */ /* 0x001fc800078e0206 */
[----:B------:R-:W-:Y:S01]  /*1135d0*/  VIADD R2, R5, UR5 ;  /* 0x0000000505027c36 */ /* 0x000fe20008000000 */
[----:B------:R-:W-:Y:S01]  /*1135e0*/  ULDC UR5, c[0x0][0x248] ;  /* 0x0000920000057ab9 */ /* 0x000fe20000000800 */
[----:B---3--:R0:W-:Y:S01]  /*1135f0*/  @P0 STG.E.U16 desc[UR50][R10.64], R19 ;  /* 0x000000130a000986 */ /* 0x0081e2000c101532 */
[----:B------:R-:W-:Y:S02]  /*113600*/  ISETP.LT.AND P0, PT, R0, UR4, !P2 ;  /* 0x0000000400007c0c */ /* 0x000fe4000d701270 */
[----:B------:R-:W-:Y:S02]  /*113610*/  PRMT R20, R19, 0x7632, R20 ;  /* 0x0000763213147816 */ /* 0x000fe40000000014 */
[----:B------:R-:W-:-:S03]  /*113620*/  ISETP.LT.AND P2, PT, R27, UR4, !P2 ;  /* 0x000000041b007c0c */ /* 0x000fc6000d741270 */
[----:B------:R1:W-:Y:S01]  /*113630*/  @P3 STG.E.U16 desc[UR50][R8.64], R20 ;  /* 0x0000001408003986 */ /* 0x0003e2000c101532 */
[----:B0-----:R-:W-:Y:S01]  /*113640*/  IMAD.WIDE R10, R5, 0x2, R14 ;  /* 0x00000002050a7825 */ /* 0x001fe200078e020e */
[----:B------:R-:W-:-:S03]  /*113650*/  ISETP.LT.AND P3, PT, R3, UR4, !P6 ;  /* 0x0000000403007c0c */ /* 0x000fc6000f761270 */
[----:B------:R-:W-:-:S04]  /*113660*/  IMAD.WIDE R18, R5, 0x2, R16 ;  /* 0x0000000205127825 */ /* 0x000fc800078e0210 */
[----:B-1----:R-:W-:Y:S01]  /*113670*/  IMAD.WIDE R8, R2, 0x2, R12 ;  /* 0x0000000202087825 */ /* 0x002fe200078e020c */
[----:B--2---:R0:W-:Y:S01]  /*113680*/  @P0 STG.E.U16 desc[UR50][R10.64], R26 ;  /* 0x0000001a0a000986 */ /* 0x0041e2000c101532 */
[----:B------:R-:W-:Y:S02]  /*113690*/  ISETP.LT.AND P0, PT, R28, UR4, !P6 ;  /* 0x000000041c007c0c */ /* 0x000fe4000f701270 */
[----:B------:R-:W-:-:S05]  /*1136a0*/  PRMT R5, R26, 0x7632, R5 ;  /* 0x000076321a057816 */ /* 0x000fca0000000005 */
[----:B------:R-:W-:Y:S01]  /*1136b0*/  @P2 STG.E.U16 desc[UR50][R18.64], R5 ;  /* 0x0000000512002986 */ /* 0x000fe2000c101532 */
[----:B0-----:R-:W-:Y:S01]  /*1136c0*/  IMAD.WIDE R10, R2, 0x2, R6 ;  /* 0x00000002020a7825 */ /* 0x001fe200078e0206 */
[----:B----4-:R-:W-:Y:S02]  /*1136d0*/  PRMT R20, R25, 0x7632, R20 ;  /* 0x0000763219147816 */ /* 0x010fe40000000014 */
[----:B------:R-:W-:Y:S04]  /*1136e0*/  @P3 STG.E.U16 desc[UR50][R8.64], R25 ;  /* 0x0000001908003986 */ /* 0x000fe8000c101532 */
[----:B------:R0:W-:Y:S02]  /*1136f0*/  @P0 STG.E.U16 desc[UR50][R10.64], R20 ;  /* 0x000000140a000986 */ /* 0x0001e4000c101532 */
[----:B0-----:R-:W-:-:S05]  /*113700*/  VIADD R10, R29, 0xbb ;  /* 0x000000bb1d0a7836 */ /* 0x001fca0000000000 */
[----:B------:R-:W-:Y:S02]  /*113710*/  ISETP.GE.AND P0, PT, R10, UR25, PT ;  /* 0x000000190a007c0c */ /* 0x000fe4000bf06270 */
[----:B------:R-:W-:Y:S02]  /*113720*/  R2UR UR25, R4 ;  /* 0x00000000041972ca */ /* 0x000fe400000e0000 */
[----:B------:R-:W2:Y:S01]  /*113730*/  LDL.LU R4, [R1+0x3bc4] ;  /* 0x003bc40001047983 */ /* 0x000ea20000300800 */
[----:B------:R-:W-:Y:S01]  /*113740*/  ISETP.LT.AND P2, PT, R0, UR4, !P6 ;  /* 0x0000000400007c0c */ /* 0x000fe2000f741270 */
[----:B------:R-:W-:Y:S01]  /*113750*/  IMAD.WIDE R18, R2, 0x2, R14 ;  /* 0x0000000202127825 */ /* 0x000fe200078e020e */
[----:B------:R-:W-:-:S03]  /*113760*/  ISETP.LT.AND P6, PT, R27, UR4, !P6 ;  /* 0x000000041b007c0c */ /* 0x000fc6000f7c1270 */
[----:B------:R-:W-:Y:S02]  /*113770*/  VIADD R5, R29, 0xba ;  /* 0x000000ba1d057836 */ /* 0x000fe40000000000 */
[----:B------:R-:W-:-:S03]  /*113780*/  IMAD.WIDE R8, R2, 0x2, R16 ;  /* 0x0000000202087825 */ /* 0x000fc600078e0210 */
[----:B------:R-:W-:-:S03]  /*113790*/  ISETP.GE.AND P3, PT, R5, UR29, PT ;  /* 0x0000001d05007c0c */ /* 0x000fc6000bf66270 */
[----:B------:R0:W-:Y:S01]  /*1137a0*/  @P2 STG.E.U16 desc[UR50][R18.64], R22 ;  /* 0x0000001612002986 */ /* 0x0001e2000c101532 */
[----:B------:R-:W-:Y:S02]  /*1137b0*/  PRMT R5, R22, 0x7632, R5 ;  /* 0x0000763216057816 */ /* 0x000fe40000000005 */
[----:B------:R-:W-:Y:S01]  /*1137c0*/  ISETP.LT.AND P2, PT, R3, UR4, !P5 ;  /* 0x0000000403007c0c */ /* 0x000fe2000ef41270 */
[----:B0-----:R-:W-:Y:S01]  /*1137d0*/  VIADD R18, R2, UR5 ;  /* 0x0000000502127c36 */ /* 0x001fe20008000000 */
[----:B------:R-:W-:-:S03]  /*1137e0*/  ULDC UR5, c[0x0][0x248] ;  /* 0x0000920000057ab9 */ /* 0x000fc60000000800 */
[----:B------:R-:W-:Y:S01]  /*1137f0*/  VIADD R10, R18, UR5 ;  /* 0x00000005120a7c36 */ /* 0x000fe20008000000 */
[----:B------:R-:W-:Y:S01]  /*113800*/  ULDC UR5, c[0x0][0x248] ;  /* 0x0000920000057ab9 */ /* 0x000fe20000000800 */
[----:B------:R0:W-:Y:S01]  /*113810*/  @P6 STG.E.U16 desc[UR50][R8.64], R5 ;  /* 0x0000000508006986 */ /* 0x0001e2000c101532 */
[----:B------:R-:W-:Y:S02]  /*113820*/  R2UR UR29, R23 ;  /* 0x00000000171d72ca */ /* 0x000fe400000e0000 */
[----:B------:R-:W-:Y:S01]  /*113830*/  ISETP.LT.AND P6, PT, R28, UR4, !P5 ;  /* 0x000000041c007c0c */ /* 0x000fe2000efc1270 */
[----:B0-----:R-:W-:Y:S01]  /*113840*/  VIADD R5, R10, UR5 ;  /* 0x000000050a057c36 */ /* 0x001fe20008000000 */
[----:B------:R-:W-:Y:S01]  /*113850*/  ULDC UR5, c[0x0][0x248] ;  /* 0x0000920000057ab9 */ /* 0x000fe20000000800 */
[----:B------:R-:W-:-:S04]  /*113860*/  IMAD.WIDE R8, R18, 0x2, R12 ;  /* 0x0000000212087825 */ /* 0x000fc800078e020c */
[----:B------:R-:W-:Y:S01]  /*113870*/  VIADD R23, R5, UR5 ;  /* 0x0000000505177c36 */ /* 0x000fe20008000000 */
[----:B------:R-:W-:Y:S01]  /*113880*/  ULDC UR5, c[0x0][0x248] ;  /* 0x0000920000057ab9 */ /* 0x000fe20000000800 */
[----:B------:R0:W-:Y:S01]  /*113890*/  @P2 STG.E.U16 desc[UR50][R8.64], R21 ;  /* 0x0000001508002986 */ /* 0x0001e2000c101532 */
[----:B------:R-:W-:Y:S01]  /*1138a0*/  ISETP.LT.AND P2, PT, R0, UR4, !P5 ;  /* 0x0000000400007c0c */ /* 0x000fe2000ef41270 */
[----:B------:R-:W-:Y:S01]  /*1138b0*/  VIADD R22, R23, UR5 ;  /* 0x0000000517167c36 */ /* 0x000fe20008000000 */
[----:B------:R-:W-:Y:S01]  /*1138c0*/  ULDC UR5, c[0x0][0x248] ;  /* 0x0000920000057ab9 */ /* 0x000fe20000000800 */
[----:B------:R-:W-:Y:S02]  /*1138d0*/  PRMT R2, R21, 0x7632, R2 ;  /* 0x0000763215027816 */ /* 0x000fe40000000002 */
[----:B------:R-:W-:Y:S01]  /*1138e0*/  VIADD R11, R22, UR5 ;  /* 0x00000005160b7c36 */ /* 0x000fe20008000000 */
[----:B------:R-:W-:Y:S01]  /*1138f0*/  ULDC UR5, c[0x0][0x248] ;  /* 0x0000920000057ab9 */ /* 0x000fe20000000800 */
[----:B0-----:R-:W-:-:S04]  /*113900*/  IMAD.WIDE R8, R18, 0x2, R6 ;  /* 0x0000000212087825 */ /* 0x001fc800078e0206 */
[----:B------:R-:W-:Y:S01]  /*113910*/  VIADD R26, R11, UR6 ;  /* 0x000000060b1a7c36 */ /* 0x000fe20008000000 */
[----:B------:R0:W-:Y:S01]  /*113920*/  @P6 STG.E.U16 desc[UR50][R8.64], R2 ;  /* 0x0000000208006986 */ /* 0x0001e2000c101532 */
[----:B------:R-:W-:Y:S01]  /*113930*/  ISETP.LT.AND P6, PT, R3, UR4, !P1 ;  /* 0x0000000403007c0c */ /* 0x000fe2000cfc1270 */
[----:B------:R-:W-:Y:S02]  /*113940*/  ULDC UR6, c[0x0][0x248] ;  /* 0x0000920000067ab9 */ /* 0x000fe40000000800 */
[----:B------:R-:W3:Y:S01]  /*113950*/  LDL.LU R3, [R1+0x3bc0] ;  /* 0x003bc00001037983 */ /* 0x000ee20000300800 */
[----:B------:R-:W-:Y:S02]  /*113960*/  VIADD R21, R29, 0xbc ;  /* 0x000000bc1d157836 */ /* 0x000fe40000000000 */
[----:B0-----:R-:W-:-:S04]  /*113970*/  IMAD.WIDE R8, R18, 0x2, R14 ;  /* 0x0000000212087825 */ /* 0x001fc800078e020e */
[----:B------:R-:W-:Y:S01]  /*113980*/  VIADD R2, R26, UR5 ;  /* 0x000000051a027c36 */ /* 0x000fe20008000000 */
[----:B------:R-:W-:-:S03]  /*113990*/  ULDC UR5, c[0x0][0x248] ;  /* 0x0000920000057ab9 */ /* 0x000fc60000000800 */
[----:B------:R-:W-:Y:S01]  /*1139a0*/  VIADD R0, R2, UR6 ;  /* 0x0000000602007c36 */ /* 0x000fe20008000000 */
[----:B--2---:R-:W-:Y:S01]  /*1139b0*/  PRMT R20, R4, 0x7632, R20 ;  /* 0x0000763204147816 */ /* 0x004fe20000000014 */
[----:B------:R0:W-:Y:S01]  /*1139c0*/  @P2 STG.E.U16 desc[UR50][R8.64], R4 ;  /* 0x0000000408002986 */ /* 0x0001e2000c101532 */
[----:B------:R-:W-:Y:S01]  /*1139d0*/  ISETP.GE.AND P2, PT, R21, UR24, PT ;  /* 0x0000001815007c0c */ /* 0x000fe2000bf46270 */
[----:B------:R-:W-:Y:S01]  /*1139e0*/  ULDC UR6, c[0x0][0x248] ;  /* 0x0000920000067ab9 */ /* 0x000fe20000000800 */
[----:B------:R-:W-:Y:S01]  /*1139f0*/  ISETP.LT.AND P5, PT, R27, UR4, !P5 ;  /* 0x000000041b007c0c */ /* 0x000fe2000efa1270 */
[----:B------:R-:W-:Y:S01]  /*113a00*/  ULDC UR24, c[0x0][0x248] ;  /* 0x0000920000187ab9 */ /* 0x000fe20000000800 */
[----:B0-----:R-:W2:Y:S04]  /*113a10*/  LDL.LU R4, [R1+0x3bbc] ;  /* 0x003bbc0001047983 */ /* 0x001ea80000300800 */
[----:B------:R-:W4:Y:S04]  /*113a20*/  LDL.LU R25, [R1+0x540] ;  /* 0x0005400001197983 */ /* 0x000f280000300800 */
[----:B------:R0:W-:Y:S04]  /*113a30*/  STL [R1+0x3bac], R26 ;  /* 0x003bac1a01007387 */ /* 0x0001e80000100800 */
[----:B0-----:R-:W3:Y:S04]  /*113a40*/  LDL R26, [R1+0x1b08] ;  /* 0x001b0800011a7983 */ /* 0x001ee80000100800 */
[----:B------:R0:W-:Y:S04]  /*113a50*/  STL [R1+0x3ba8], R2 ;  /* 0x003ba80201007387 */ /* 0x0001e80000100800 */
[----:B0-----:R-:W2:Y:S04]  /*113a60*/  LDL R2, [R1+0x1b10] ;  /* 0x001b100001027983 */ /* 0x001ea80000100800 */
[----:B------:R0:W-:Y:S04]  /*113a70*/  STL [R1+0xc], R0 ;  /* 0x00000c0001007387 */ /* 0x0001e80000100800 */
[----:B------:R-:W4:Y:S01]  /*113a80*/  LDL.LU R21, [R1+0x710] ;  /* 0x0007100001157983 */ /* 0x000f220000300800 */
[----:B0-----:R-:W-:Y:S01]  /*113a90*/  VIADD R0, R0, UR5 ;  /* 0x0000000500007c36 */ /* 0x001fe20008000000 */
[----:B------:R-:W-:Y:S01]  /*113aa0*/  ULDC UR5, c[0x0][0x248] ;  /* 0x0000920000057ab9 */ /* 0x000fe20000000800 */
[----:B------:R-:W-:-:S03]  /*113ab0*/  IMAD.WIDE R8, R18, 0x2, R16 ;  /* 0x0000000212087825 */ /* 0x000fc600078e0210 */
[----:B------:R0:W-:Y:S01]  /*113ac0*/  STL [R1+0x18], R0 ;  /* 0x0000180001007387 */ /* 0x0001e20000100800 */
[----:B------:R-:W-:-:S03]  /*113ad0*/  IMAD.WIDE R18, R10, 0x2, R12 ;  /* 0x000000020a127825 */ /* 0x000fc600078e020c */
[----:B------:R-:W-:Y:S01]  /*113ae0*/  @P5 STG.E.U16 desc[UR50][R8.64], R20 ;  /* 0x0000001408005986 */ /* 0x000fe2000c101532 */
[----:B0-----:R-:W-:Y:S01]  /*113af0*/  IADD3 R0, R0, UR5, RZ ;  /* 0x0000000500007c10 */ /* 0x001fe2000fffe0ff */
[----:B------:R-:W-:-:S04]  /*113b00*/  ULDC UR5, c[0x0][0x248] ;  /* 0x0000920000057ab9 */ /* 0x000fc80000000800 */
[----:B------:R0:W-:Y:S02]  /*113b10*/  STL [R1+0x30], R0 ;  /* 0x0000300001007387 */ /* 0x0001e40000100800 */
[----:B0-----:R-:W-:Y:S01]  /*113b20*/  VIADD R0, R0, UR5 ;  /* 0x0000000500007c36 */ /* 0x001fe20008000000 */
[----:B------:R-:W-:-:S04]  /*113b30*/  ULDC UR5, c[0x0][0x248] ;  /* 0x0000920000057ab9 */ /* 0x000fc80000000800 */
[----:B------:R0:W-:Y:S01]  /*113b40*/  STL [R1+0x44], R0 ;  /* 0x0000440001007387 */ /* 0x0001e20000100800 */
[----:B------:R-:W-:-:S04]  /*113b50*/  IMAD.WIDE R8, R10, 0x2, R6 ;  /* 0x000000020a087825 */ /* 0x000fc800078e0206 */
[----:B0-----:R-:W-:Y:S01]  /*113b60*/  VIADD R0, R0, UR5 ;  /* 0x0000000500007c36 */ /* 0x001fe20008000000 */
[----:B------:R-:W-:-:S04]  /*113b70*/  ULDC UR5, c[0x0][0x248] ;  /* 0x0000920000057ab9 */ /* 0x000fc80000000800 */
[----:B------:R0:W-:Y:S02]  /*113b80*/  STL [R1+0x58], R0 ;  /* 0x0000580001007387 */ /* 0x0001e40000100800 */
[----:B0-----:R-:W-:Y:S01]  /*113b90*/  VIADD R0, R0, UR6 ;  /* 0x0000000600007c36 */ /* 0x001fe20008000000 */
[----:B------:R-:W-:-:S04]  /*113ba0*/  ULDC UR6, c[0x0][0x248] ;  /* 0x0000920000067ab9 */ /* 0x000fc80000000800 */
[----:B------:R-:W-:Y:S04]  /*113bb0*/  STL [R1+0x6c], R0 ;  /* 0x00006c0001007387 */ /* 0x000fe80000100800 */
[----:B----4-:R0:W-:Y:S01]  /*113bc0*/  @P6 STG.E.U16 desc[UR50][R18.64], R21 ;  /* 0x0000001512006986 */ /* 0x0101e2000c101532 */
[----:B------:R-:W-:Y:S02]  /*113bd0*/  ISETP.LT.AND P6, PT, R28, UR4, !P1 ;  /* 0x000000041c007c0c */ /* 0x000fe4000cfc1270 */
[----:B------:R-:W-:Y:S02]  /*113be0*/  PRMT R24, R21, 0x7632, R24 ;  /* 0x0000763215187816 */ /* 0x000fe40000000018 */
[----:B--2---:R-:W-:Y:S02]  /*113bf0*/  ISETP.LT.AND P5, PT, R2, UR4, !P1 ;  /* 0x0000000402007c0c */ /* 0x004fe4000cfa1270 */
[----:B------:R-:W-:-:S07]  /*113c00*/  ISETP.LT.AND P1, PT, R27, UR4, !P1 ;  /* 0x000000041b007c0c */ /* 0x000fce000cf21270 */
[----:B------:R1:W-:Y:S01]  /*113c10*/  @P6 STG.E.U16 desc[UR50][R8.64], R24 ;  /* 0x0000001808006986 */ /* 0x0003e2000c101532 */
[----:B0-----:R-:W-:-:S04]  /*113c20*/  IMAD.WIDE R18, R10, 0x2, R14 ;  /* 0x000000020a127825 */ /* 0x001fc800078e020e */
[----:B------:R-:W-:Y:S01]  /*113c30*/  IMAD.WIDE R20, R10, 0x2, R16 ;  /* 0x000000020a147825 */ /* 0x000fe200078e0210 */
[----:B------:R-:W-:-:S03]  /*113c40*/  PRMT R10, R25, 0x7632, R10 ;  /* 0x00007632190a7816 */ /* 0x000fc6000000000a */
[----:B-1----:R-:W-:Y:S01]  /*113c50*/  VIADD R8, R0, UR5 ;  /* 0x0000000500087c36 */ /* 0x002fe20008000000 */
[----:B------:R-:W-:Y:S01]  /*113c60*/  ULDC UR5, c[0x0][0x248] ;  /* 0x0000920000057ab9 */ /* 0x000fe20000000800 */
[----:B------:R-:W2:Y:S04]  /*113c70*/  LDL.LU R0, [R1+0x570] ;  /* 0x0005700001007983 */ /* 0x000ea80000300800 */
[----:B------:R0:W-:Y:S04]  /*113c80*/  STL [R1+0x70], R8 ;  /* 0x0000700801007387 */ /* 0x0001e80000100800 */
[----:B------:R-:W-:Y:S01]  /*113c90*/  @P5 STG.E.U16 desc[UR50][R18.64], R25 ;  /* 0x0000001912005986 */ /* 0x000fe2000c101532 */
[----:B---3--:R-:W-:Y:S01]  /*113ca0*/  ISETP.LT.AND P5, PT, R26, UR4, !P4 ;  /* 0x000000041a007c0c */ /* 0x008fe2000e7a1270 */
[----:B0-----:R-:W-:Y:S01]  /*113cb0*/  VIADD R8, R8, UR5 ;  /* 0x0000000508087c36 */ /* 0x001fe20008000000 */
[----:B------:R-:W-:Y:S01]  /*113cc0*/  ULDC UR5, c[0x0][0x248] ;  /* 0x0000920000057ab9 */ /* 0x000fe20000000800 */
[----:B------:R0:W-:Y:S04]  /*113cd0*/  @P1 STG.E.U16 desc[UR50][R20.64], R10 ;  /* 0x0000000a14001986 */ /* 0x0001e8000c101532 */
[----:B------:R1:W-:Y:S01]  /*113ce0*/  STL [R1+0x88], R8 ;  /* 0x0000880801007387 */ /* 0x0003e20000100800 */
[----:B0-----:R-:W-:Y:S01]  /*113cf0*/  VIADD R21, R8, UR5 ;  /* 0x0000000508157c36 */ /* 0x001fe20008000000 */
[----:B------:R-:W-:Y:S01]  /*113d00*/  PRMT R20, R4, 0x7632, R20 ;  /* 0x0000763204147816 */ /* 0x000fe20000000014 */
[----:B-1----:R-:W-:Y:S01]  /*113d10*/  IMAD.WIDE R8, R5, 0x2, R12 ;  /* 0x0000000205087825 */ /* 0x002fe200078e020c */
[----:B------:R-:W-:Y:S01]  /*113d20*/  ISETP.LT.AND P6, PT, R28, UR4, !P4 ;  /* 0x000000041c007c0c */ /* 0x000fe2000e7c1270 */
[----:B------:R-:W-:Y:S01]  /*113d30*/  ULDC UR5, c[0x0][0x248] ;  /* 0x0000920000057ab9 */ /* 0x000fe20000000800 */
[----:B------:R0:W-:Y:S04]  /*113d40*/  STL [R1+0x9c], R21 ;  /* 0x00009c1501007387 */ /* 0x0001e80000100800 */
[----:B------:R1:W-:Y:S01]  /*113d50*/  @P5 STG.E.U16 desc[UR50][R8.64], R4 ;  /* 0x0000000408005986 */ /* 0x0003e2000c101532 */
[----:B0-----:R-:W-:-:S02]  /*113d60*/  VIADD R21, R21, UR6 ;  /* 0x0000000615157c36 */ /* 0x001fc40008000000 */
[----:B------:R-:W-:Y:S01]  /*113d70*/  IMAD.WIDE R18, R5, 0x2, R6 ;  /* 0x0000000205127825 */ /* 0x000fe200078e0206 */
[----:B------:R-:W-:Y:S01]  /*113d80*/  ISETP.LT.AND P5, PT, R2, UR4, !P4 ;  /* 0x0000000402007c0c */ /* 0x000fe2000e7a1270 */
[----:B------:R-:W-:Y:S01]  /*113d90*/  ULDC UR6, c[0x0][0x248] ;  /* 0x0000920000067ab9 */ /* 0x000fe20000000800 */
[----:B------:R0:W-:Y:S04]  /*113da0*/  STL [R1+0xb0], R21 ;  /* 0x0000b01501007387 */ /* 0x0001e80000100800 */
[----:B-1----:R-:W3:Y:S01]  /*113db0*/  LDL.LU R4, [R1+0x3bb8] ;  /* 0x003bb80001047983 */ /* 0x002ee20000300800 */
[----:B0-----:R-:W-:Y:S01]  /*113dc0*/  VIADD R21, R21, UR5 ;  /* 0x0000000515157c36 */ /* 0x001fe20008000000 */
[----:B------:R-:W-:-:S03]  /*113dd0*/  ULDC UR5, c[0x0][0x248] ;  /* 0x0000920000057ab9 */ /* 0x000fc60000000800 */
[----:B------:R-:W-:Y:S01]  /*113de0*/  VIADD R8, R21, UR5 ;  /* 0x0000000515087c36 */ /* 0x000fe20008000000 */
[----:B------:R-:W-:Y:S01]  /*113df0*/  ULDC UR5, c[0x0][0x248] ;  /* 0x0000920000057ab9 */ /* 0x000fe20000000800 */
[----:B------:R0:W-:Y:S04]  /*113e00*/  @P6 STG.E.U16 desc[UR50][R18.64], R20 ;  /* 0x0000001412006986 */ /* 0x0001e8000c101532 */
[----:B------:R1:W-:Y:S01]  /*113e10*/  STL [R1+0xc0], R21 ;  /* 0x0000c01501007387 */ /* 0x0003e20000100800 */
[----:B0-----:R-:W-:Y:S01]  /*113e20*/  VIADD R18, R8, UR5 ;  /* 0x0000000508127c36 */ /* 0x001fe20008000000 */
[----:B------:R-:W-:Y:S02]  /*113e30*/  ULDC UR5, c[0x0][0x248] ;  /* 0x0000920000057ab9 */ /* 0x000fe40000000800 */
[----:B------:R0:W-:Y:S01]  /*113e40*/  STL [R1+0xd0], R8 ;  /* 0x0000d00801007387 */ /* 0x0001e20000100800 */
[----:B------:R-:W-:Y:S01]  /*113e50*/  VIADD R25, R18, UR5 ;  /* 0x0000000512197c36 */ /* 0x000fe20008000000 */
[----:B------:R-:W-:Y:S01]  /*113e60*/  ISETP.LT.AND P4, PT, R27, UR4, !P4 ;  /* 0x000000041b007c0c */ /* 0x000fe2000e781270 */
[----:B-1----:R-:W-:Y:S01]  /*113e70*/  IMAD.WIDE R20, R5, 0x2, R16 ;  /* 0x0000000205147825 */ /* 0x002fe200078e0210 */
[----:B------:R-:W-:Y:S01]  /*113e80*/  ISETP.LT.AND P6, PT, R26, UR4, !P3 ;  /* 0x000000041a007c0c */ /* 0x000fe2000dfc1270 */
[----:B------:R-:W-:-:S02]  /*113e90*/  ULDC UR5, c[0x0][0x248] ;  /* 0x0000920000057ab9 */ /* 0x000fc40000000800 */
[----:B0-----:R-:W-:-:S04]  /*113ea0*/  IMAD.WIDE R8, R5, 0x2, R14 ;  /* 0x0000000205087825 */ /* 0x001fc800078e020e */
[----:B------:R-:W-:Y:S02]  /*113eb0*/  VIADD R5, R25, UR6 ;  /* 0x0000000619057c36 */ /* 0x000fe40008000000 */
[----:B------:R-:W-:Y:S01]  /*113ec0*/  VIADD R10, R29, 0xbd ;  /* 0x000000bd1d0a7836 */ /* 0x000fe20000000000 */
[----:B------:R0:W-:Y:S01]  /*113ed0*/  STL [R1+0xe0], R18 ;  /* 0x0000e01201007387 */ /* 0x0001e20000100800 */
[----:B------:R-:W-:-:S03]  /*113ee0*/  ULDC UR6, c[0x0][0x248] ;  /* 0x0000920000067ab9 */ /* 0x000fc60000000800 */
[----:B------:R-:W-:Y:S01]  /*113ef0*/  STL [R1+0xf8], R25 ;  /* 0x0000f81901007387 */ /* 0x000fe20000100800 */
[----:B------:R-:W-:Y:S01]  /*113f00*/  ISETP.GE.AND P1, PT, R10, UR22, PT ;  /* 0x000000160a007c0c */ /* 0x000fe2000bf26270 */
[----:B------:R-:W-:Y:S02]  /*113f10*/  ULDC UR22, c[0x0][0x248] ;  /* 0x0000920000167ab9 */ /* 0x000fe40000000800 */
[----:B------:R-:W-:Y:S01]  /*113f20*/  STL [R1+0x3b30], R5 ;  /* 0x003b300501007387 */ /* 0x000fe20000100800 */
[----:B0-----:R-:W-:-:S03]  /*113f30*/  IMAD.WIDE R18, R23, 0x2, R12 ;  /* 0x0000000217127825 */ /* 0x001fc600078e020c */
[----:B--2---:R0:W-:Y:S01]  /*113f40*/  @P5 STG.E.U16 desc[UR50][R8.64], R0 ;  /* 0x0000000008005986 */ /* 0x0041e2000c101532 */
[----:B------:R-:W-:Y:S01]  /*113f50*/  PRMT R10, R0, 0x7632, R10 ;  /* 0x00007632000a7816 */ /* 0x000fe2000000000a */
[----:B0-----:R-:W-:Y:S01]  /*113f60*/  VIADD R8, R5, UR5 ;  /* 0x0000000505087c36 */ /* 0x001fe20008000000 */
[----:B------:R-:W-:-:S03]  /*113f70*/  ULDC UR5, c[0x0][0x248] ;  /* 0x0000920000057ab9 */ /* 0x000fc60000000800 */
[----:B------:R-:W-:Y:S01]  /*113f80*/  VIADD R9, R8, UR5 ;  /* 0x0000000508097c36 */ /* 0x000fe20008000000 */
[----:B------:R0:W-:Y:S01]  /*113f90*/  STL [R1+0x3b34], R8 ;  /* 0x003b340801007387 */ /* 0x0001e20000100800 */
[----:B------:R-:W-:-:S03]  /*113fa0*/  ULDC UR5, c[0x0][0x248] ;  /* 0x0000920000057ab9 */ /* 0x000fc60000000800 */
[----:B------:R-:W-:Y:S04]  /*113fb0*/  @P4 STG.E.U16 desc[UR50][R20.64], R10 ;  /* 0x0000000a14004986 */ /* 0x000fe8000c101532 */
[----:B0-----:R-:W2:Y:S04]  /*113fc0*/  LDL.LU R8, [R1+0x544] ;  /* 0x0005440001087983 */ /* 0x001ea80000300800 */
[----:B---3--:R0:W-:Y:S01]  /*113fd0*/  @P6 STG.E.U16 desc[UR50][R18.64], R4 ;  /* 0x0000000412006986 */ /* 0x0081e2000c101532 */
[----:B------:R-:W-:-:S03]  /*113fe0*/  PRMT R24, R4, 0x7632, R24 ;  /* 0x0000763204187816 */ /* 0x000fc60000000018 */
[----:B0-----:R-:W3:Y:S04]  /*113ff0*/  LDL.LU R4, [R1+0x3bb4] ;  /* 0x003bb40001047983 */ /* 0x001ee80000300800 */
[----:B------:R-:W4:Y:S01]  /*114000*/  LDL.LU R5, [R1+0x594] ;  /* 0x0005940001057983 */ /* 0x000f220000300800 */
[----:B------:R-:W-:Y:S01]  /*114010*/  VIADD R10, R9, UR5 ;  /* 0x00000005090a7c36 */ /* 0x000fe20008000000 */
[----:B------:R-:W-:-:S03]  /*114020*/  ULDC UR5, c[0x0][0x248] ;  /* 0x0000920000057ab9 */ /* 0x000fc60000000800 */
[----:B------:R-:W-:Y:S01]  /*114030*/  VIADD R0, R10, UR5 ;  /* 0x000000050a007c36 */ /* 0x000fe20008000000 */
[----:B------:R-:W-:Y:S01]  /*114040*/  STL [R1+0x3b38], R9 ;  /* 0x003b380901007387 */ /* 0x000fe20000100800 */
[----:B------:R-:W-:-:S03]  /*114050*/  ULDC UR5, c[0x0][0x248] ;  /* 0x0000920000057ab9 */ /* 0x000fc60000000800 */
[----:B------:R-:W-:Y:S04]  /*114060*/  STL [R1+0x3b3c], R10 ;  /* 0x003b3c0a01007387 */ /* 0x000fe80000100800 */
[----:B------:R0:W-:Y:S02]  /*114070*/  STL [R1+0x100], R0 ;  /* 0x0001000001007387 */ /* 0x0001e40000100800 */
[----:B0-----:R-:W-:Y:S01]  /*114080*/  VIADD R0, R0, UR5 ;  /* 0x0000000500007c36 */ /* 0x001fe20008000000 */
[----:B------:R-:W-:-:S04]  /*114090*/  ULDC UR5, c[0x0][0x248] ;  /* 0x0000920000057ab9 */ /* 0x000fc80000000800 */
[----:B------:R0:W-:Y:S02]  /*1140a0*/  STL [R1+0x104], R0 ;  /* 0x0001040001007387 */ /* 0x0001e40000100800 */
[----:B0-----:R-:W-:Y:S01]  /*1140b0*/  VIADD R0, R0, UR5 ;  /* 0x0000000500007c36 */ /* 0x001fe20008000000 */
[----:B------:R-:W-:-:S04]  /*1140c0*/  ULDC UR5, c[0x0][0x248] ;  /* 0x0000920000057ab9 */ /* 0x000fc80000000800 */
[----:B------:R0:W-:Y:S01]  /*1140d0*/  STL [R1+0x108], R0 ;  /* 0x0001080001007387 */ /* 0x0001e20000100800 */
[----:B------:R-:W-:Y:S01]  /*1140e0*/  ISETP.LT.AND P4, PT, R28, UR4, !P3 ;  /* 0x000000041c007c0c */ /* 0x000fe2000df81270 */
[----:B0-----:R-:W-:Y:S01]  /*1140f0*/  VIADD R0, R0, UR5 ;  /* 0x0000000500007c36 */ /* 0x001fe20008000000 */
[----:B------:R-:W-:-:S04]  /*114100*/  ULDC UR5, c[0x0][0x248] ;  /* 0x0000920000057ab9 */ /* 0x000fc80000000800 */
[----:B------:R0:W-:Y:S01]  /*114110*/  STL [R1+0x10c], R0 ;  /* 0x00010c0001007387 */ /* 0x0001e20000100800 */
[----:B------:R-:W-:Y:S01]  /*114120*/  ISETP.LT.AND P5, PT, R2, UR4, !P3 ;  /* 0x0000000402007c0c */ /* 0x000fe2000dfa1270 */
[----:B------:R-:W-:-:S04]  /*114130*/  IMAD.WIDE R20, R23, 0x2, R6 ;  /* 0x0000000217147825 */ /* 0x000fc800078e0206 */
[----:B0-----:R-:W-:Y:S01]  /*114140*/  VIADD R0, R0, UR5 ;  /* 0x0000000500007c36 */ /* 0x001fe20008000000 */
[----:B------:R-:W-:-:S04]  /*114150*/  ULDC UR5, c[0x0][0x248] ;  /* 0x0000920000057ab9 */ /* 0x000fc80000000800 */
[----:B------:R0:W-:Y:S01]  /*114160*/  STL [R1+0x110], R0 ;  /* 0x0001100001007387 */ /* 0x0001e20000100800 */
[----:B------:R-:W-:Y:S01]  /*114170*/  ISETP.LT.AND P3, PT, R27, UR4, !P3 ;  /* 0x000000041b007c0c */ /* 0x000fe2000df61270 */
[----:B------:R-:W-:Y:S02]  /*114180*/  IMAD.WIDE R18, R23, 0x2, R14 ;  /* 0x0000000217127825 */ /* 0x000fe400078e020e */
[----:B------:R1:W-:Y:S02]  /*114190*/  @P4 STG.E.U16 desc[UR50][R20.64], R24 ;  /* 0x0000001814004986 */ /* 0x0003e4000c101532 */
[----:B0-----:R-:W-:Y:S01]  /*1141a0*/  VIADD R0, R0, UR6 ;  /* 0x0000000600007c36 */ /* 0x001fe20008000000 */
[----:B------:R-:W-:Y:S01]  /*1141b0*/  ISETP.LT.AND P4, PT, R26, UR4, !P0 ;  /* 0x000000041a007c0c */ /* 0x000fe2000c781270 */
[----:B------:R-:W-:-:S03]  /*1141c0*/  ULDC UR6, c[0x0][0x248] ;  /* 0x0000920000067ab9 */ /* 0x000fc60000000800 */
[----:B------:R0:W-:Y:S01]  /*1141d0*/  STL [R1+0x114], R0 ;  /* 0x0001140001007387 */ /* 0x0001e20000100800 */
[----:B-1----:R-:W-:-:S04]  /*1141e0*/  IMAD.WIDE R20, R22, 0x2, R12 ;  /* 0x0000000216147825 */ /* 0x002fc800078e020c */
[----:B0-----:R-:W-:Y:S01]  /*1141f0*/  VIADD R0, R0, UR5 ;  /* 0x0000000500007c36 */ /* 0x001fe20008000000 */
[----:B------:R-:W-:-:S04]  /*114200*/  ULDC UR5, c[0x0][0x248] ;  /* 0x0000920000057ab9 */ /* 0x000fc80000000800 */
[----:B------:R0:W-:Y:S01]  /*114210*/  STL [R1+0x118], R0 ;  /* 0x0001180001007387 */ /* 0x0001e20000100800 */
[----:B------:R-:W-:Y:S01]  /*114220*/  IADD3 R25, R29, 0xbe, RZ ;  /* 0x000000be1d197810 */ /* 0x000fe20007ffe0ff */
[----:B0-----:R-:W-:Y:S01]  /*114230*/  VIADD R0, R0, UR5 ;  /* 0x0000000500007c36 */ /* 0x001fe20008000000 */
[----:B------:R-:W-:-:S04]  /*114240*/  ULDC UR5, c[0x0][0x248] ;  /* 0x0000920000057ab9 */ /* 0x000fc80000000800 */
[----:B------:R0:W-:Y:S01]  /*114250*/  STL [R1+0x11c], R0 ;  /* 0x00011c0001007387 */ /* 0x0001e20000100800 */
[----:B------:R-:W-:Y:S01]  /*114260*/  ISETP.GE.AND P6, PT, R25, UR20, PT ;  /* 0x0000001419007c0c */ /* 0x000fe2000bfc6270 */
[----:B------:R-:W-:Y:S01]  /*114270*/  VIADD R25, R29, 0xbf ;  /* 0x000000bf1d197836 */ /* 0x000fe20000000000 */
[----:B------:R-:W-:Y:S01]  /*114280*/  ULDC UR20, c[0x0][0x248] ;  /* 0x0000920000147ab9 */ /* 0x000fe20000000800 */
[----:B0-----:R-:W-:Y:S01]  /*114290*/  VIADD R0, R0, UR5 ;  /* 0x0000000500007c36 */ /* 0x001fe20008000000 */
[----:B------:R-:W-:-:S04]  /*1142a0*/  ULDC UR5, c[0x0][0x248] ;  /* 0x0000920000057ab9 */ /* 0x000fc80000000800 */
[----:B------:R0:W-:Y:S04]  /*1142b0*/  STL [R1+0x120], R0 ;  /* 0x0001200001007387 */ /* 0x0001e80000100800 */
[----:B------:R-:W4:Y:S01]  /*1142c0*/  LDL.LU R9, [R1+0x718] ;  /* 0x0007180001097983 */ /* 0x000f220000300800 */
[----:B0-----:R-:W-:Y:S01]  /*1142d0*/  VIADD R0, R0, UR5 ;  /* 0x0000000500007c36 */ /* 0x001fe20008000000 */
[----:B------:R-:W-:-:S04]  /*1142e0*/  ULDC UR5, c[0x0][0x248] ;  /* 0x0000920000057ab9 */ /* 0x000fc80000000800 */
[----:B------:R0:W-:Y:S02]  /*1142f0*/  STL [R1+0x124], R0 ;  /* 0x0001240001007387 */ /* 0x0001e40000100800 */
[----:B0-----:R-:W-:Y:S01]  /*114300*/  VIADD R0, R0, UR6 ;  /* 0x0000000600007c36 */ /* 0x001fe20008000000 */
[----:B------:R-:W-:-:S04]  /*114310*/  ULDC UR6, c[0x0][0x248] ;  /* 0x0000920000067ab9 */ /* 0x000fc80000000800 */
[----:B------:R0:W-:Y:S02]  /*114320*/  STL [R1+0x128], R0 ;  /* 0x0001280001007387 */ /* 0x0001e40000100800 */
[----:B0-----:R-:W-:Y:S01]  /*114330*/  VIADD R0, R0, UR5 ;  /* 0x0000000500007c36 */ /* 0x001fe20008000000 */
[----:B------:R-:W-:Y:S01]  /*114340*/  ULDC UR5, c[0x0][0x248] ;  /* 0x0000920000057ab9 */ /* 0x000fe20000000800 */
[----:B--2---:R0:W-:Y:S01]  /*114350*/  @P5 STG.E.U16 desc[UR50][R18.64], R8 ;  /* 0x0000000812005986 */ /* 0x0041e2000c101532 */
[----:B------:R-:W-:Y:S01]  /*114360*/  PRMT R24, R8, 0x7632, R24 ;  /* 0x0000763208187816 */ /* 0x000fe20000000018 */
[----:B0-----:R-:W-:-:S05]  /*114370*/  IMAD.WIDE R18, R23, 0x2, R16 ;  /* 0x0000000217127825 */ /* 0x001fca00078e0210 */
[----:B------:R0:W-:Y:S01]  /*114380*/  @P3 STG.E.U16 desc[UR50][R18.64], R24 ;  /* 0x0000001812003986 */ /* 0x0001e2000c101532 */
[----:B------:R-:W-:Y:S02]  /*114390*/  ISETP.LT.AND P3, PT, R2, UR4, !P0 ;  /* 0x0000000402007c0c */ /* 0x000fe4000c761270 */
[----:B------:R-:W-:Y:S02]  /*1143a0*/  ISETP.GE.AND P5, PT, R25, UR18, PT ;  /* 0x0000001219007c0c */ /* 0x000fe4000bfa6270 */
[----:B---3--:R-:W-:Y:S01]  /*1143b0*/  LOP3.LUT R4, R4, 0xfffffffd, RZ, 0xc0, !PT ;  /* 0xfffffffd04047812 */ /* 0x008fe200078ec0ff */
[----:B----4-:R1:W-:Y:S01]  /*1143c0*/  @P4 STG.E.U16 desc[UR50][R20.64], R5 ;  /* 0x0000000514004986 */ /* 0x0103e2000c101532 */
[----:B------:R-:W-:Y:S01]  /*1143d0*/  ISETP.LT.AND P4, PT, R28, UR4, !P0 ;  /* 0x000000041c007c0c */ /* 0x000fe2000c781270 */
[----:B0-----:R-:W-:Y:S01]  /*1143e0*/  IMAD.WIDE R24, R22, 0x2, R6 ;  /* 0x0000000216187825 */ /* 0x001fe200078e0206 */
[----:B------:R-:W-:Y:S01]  /*1143f0*/  PRMT R23, R5, 0x7632, R23 ;  /* 0x0000763205177816 */ /* 0x000fe20000000017 */
[----:B------:R-:W-:-:S02]  /*114400*/  ULDC UR18, c[0x0][0x248] ;  /* 0x0000920000127ab9 */ /* 0x000fc40000000800 */
[----:B------:R-:W-:-:S04]  /*114410*/  IMAD.WIDE R18, R22, 0x2, R14 ;  /* 0x0000000216127825 */ /* 0x000fc800078e020e */
[----:B-1----:R-:W-:Y:S01]  /*114420*/  IMAD.WIDE R20, R22, 0x2, R16 ;  /* 0x0000000216147825 */ /* 0x002fe200078e0210 */
[----:B------:R-:W-:-:S03]  /*114430*/  PRMT R22, R3, 0x7632, R22 ;  /* 0x0000763203167816 */ /* 0x000fc60000000016 */
[----:B------:R-:W-:Y:S04]  /*114440*/  @P4 STG.E.U16 desc[UR50][R24.64], R23 ;  /* 0x0000001718004986 */ /* 0x000fe8000c101532 */
[----:B------:R0:W-:Y:S04]  /*114450*/  @P3 STG.E.U16 desc[UR50][R18.64], R3 ;  /* 0x0000000312003986 */ /* 0x0001e8000c101532 */
[----:B0-----:R-:W2:Y:S04]  /*114460*/  LDL.LU R3, [R1+0x3bb0] ;  /* 0x003bb00001037983 */ /* 0x001ea80000300800 */
[----:B------:R0:W-:Y:S04]  /*114470*/  STL [R1+0x12c], R0 ;  /* 0x00012c0001007387 */ /* 0x0001e80000100800 */
[----:B------:R-:W3:Y:S01]  /*114480*/  LDL.LU R8, [R1+0x548] ;  /* 0x0005480001087983 */ /* 0x000ee20000300800 */
[----:B------:R-:W-:Y:S01]  /*114490*/  ISETP.LT.AND P0, PT, R27, UR4, !P0 ;  /* 0x000000041b007c0c */ /* 0x000fe2000c701270 */
[----:B------:R-:W-:-:S02]  /*1144a0*/  VIADD R18, R29, 0xc0 ;  /* 0x000000c01d127836 */ /* 0x000fc40000000000 */
[----:B0-----:R-:W-:Y:S01]  /*1144b0*/  VIADD R0, R0, UR5 ;  /* 0x0000000500007c36 */ /* 0x001fe20008000000 */
[----:B------:R-:W-:-:S09]  /*1144c0*/  ULDC UR5, c[0x0][0x248] ;  /* 0x0000920000057ab9 */ /* 0x000fd20000000800 */
[----:B------:R-:W-:Y:S01]  /*1144d0*/  @P0 STG.E.U16 desc[UR50][R20.64], R22 ;  /* 0x0000001614000986 */ /* 0x000fe2000c101532 */
[----:B------:R-:W-:-:S03]  /*1144e0*/  ISETP.GE.AND P0, PT, R18, UR16, PT ;  /* 0x0000001012007c0c */ /* 0x000fc6000bf06270 */
[----:B------:R0:W-:Y:S01]  /*1144f0*/  STL [R1+0x130], R0 ;  /* 0x0001300001007387 */ /* 0x0001e20000100800 */
[----:B------:R-:W-:Y:S02]  /*114500*/  ISETP.LT.AND P3, PT, R26, UR4, !P2 ;  /* 0x000000041a007c0c */ /* 0x000fe4000d761270 */
[----:B------:R-:W-:Y:S01]  /*114510*/  ISETP.LT.AND P4, PT, R28, UR4, !P2 ;  /* 0x000000041c007c0c */ /* 0x000fe2000d781270 */
[----:B------:R-:W-:Y:S01]  /*114520*/  IMAD.WIDE R18, R11, 0x2, R12 ;  /* 0x000000020b127825 */ /* 0x000fe200078e020c */
[----:B------:R-:W-:Y:S01]  /*114530*/  @P6 LOP3.LUT R4, R4, 0x2, RZ, 0xfc, !PT ;  /* 0x0000000204046812 */ /* 0x000fe200078efcff */
[----:B------:R-:W-:Y:S02]  /*114540*/  ULDC UR16, c[0x0][0x248] ;  /* 0x0000920000107ab9 */ /* 0x000fe40000000800 */
[----:B0-----:R-:W-:Y:S01]  /*114550*/  VIADD R0, R0, UR5 ;  /* 0x0000000500007c36 */ /* 0x001fe20008000000 */
[----:B------:R-:W-:-:S04]  /*114560*/  ULDC UR5, c[0x0][0x248] ;  /* 0x0000920000057ab9 */ /* 0x000fc80000000800 */
[----:B------:R0:W-:Y:S02]  /*114570*/  STL [R1+0x134], R0 ;  /* 0x0001340001007387 */ /* 0x0001e40000100800 */
[----:B0-----:R-:W-:Y:S01]  /*114580*/  IADD3 R0, R0, UR5, RZ ;  /* 0x0000000500007c10 */ /* 0x001fe2000fffe0ff */
[----:B------:R-:W-:Y:S01]  /*114590*/  ULDC UR5, c[0x0][0x248] ;  /* 0x0000920000057ab9 */ /* 0x000fe20000000800 */
[----:B------:R-:W-:Y:S01]  /*1145a0*/  IMAD.WIDE R20, R11, 0x2, R6 ;  /* 0x000000020b147825 */ /* 0x000fe200078e0206 */
[----:B------:R-:W-:Y:S01]  /*1145b0*/  PRMT R22, R9, 0x7632, R22 ;  /* 0x0000763209167816 */ /* 0x000fe20000000016 */
[----:B------:R0:W-:Y:S01]  /*1145c0*/  @P3 STG.E.U16 desc[UR50][R18.64], R9 ;  /* 0x0000000912003986 */ /* 0x0001e2000c101532 */
[----:B------:R-:W-:-:S03]  /*1145d0*/  ISETP.LT.AND P3, PT, R2, UR4, !P2 ;  /* 0x0000000402007c0c */ /* 0x000fc6000d761270 */
[----:B------:R-:W-:Y:S01]  /*1145e0*/  @P4 STG.E.U16 desc[UR50][R20.64], R22 ;  /* 0x0000001614004986 */ /* 0x000fe2000c101532 */
[----:B------:R-:W-:Y:S02]  /*1145f0*/  ISETP.LT.AND P4, PT, R27, UR4, !P2 ;  /* 0x000000041b007c0c */ /* 0x000fe4000d781270 */
[----:B------:R-:W-:Y:S01]  /*114600*/  ISETP.LT.AND P2, PT, R26, UR4, !P1 ;  /* 0x000000041a007c0c */ /* 0x000fe2000cf41270 */
[----:B0-----:R-:W-:Y:S01]  /*114610*/  IMAD.WIDE R18, R11, 0x2, R14 ;  /* 0x000000020b127825 */ /* 0x001fe200078e020e */
[----:B--2---:R-:W-:-:S04]  /*114620*/  LOP3.LUT R3, R3, 0xefffffff, RZ, 0xc0, !PT ;  /* 0xefffffff03037812 */ /* 0x004fc800078ec0ff */
[----:B------:R-:W-:-:S05]  /*114630*/  @P0 LOP3.LUT R3, R3, 0x10000000, RZ, 0xfc, !PT ;  /* 0x1000000003030812 */ /* 0x000fca00078efcff */
[----:B------:R-:W-:Y:S04]  /*114640*/  STL [R1+0x3b8c], R3 ;  /* 0x003b8c0301007387 */ /* 0x000fe80000100800 */
[----:B------:R-:W2:Y:S04]  /*114650*/  LDL.LU R5, [R1+0x598] ;  /* 0x0005980001057983 */ /* 0x000ea80000300800 */
[----:B------:R0:W-:Y:S02]  /*114660*/  STL [R1+0x138], R0 ;  /* 0x0001380001007387 */ /* 0x0001e40000100800 */
[----:B0-----:R-:W-:Y:S01]  /*114670*/  VIADD R0, R0, UR5 ;  /* 0x0000000500007c36 */ /* 0x001fe20008000000 */
[----:B------:R-:W-:-:S04]  /*114680*/  ULDC UR5, c[0x0][0x248] ;  /* 0x0000920000057ab9 */ /* 0x000fc80000000800 */
[----:B------:R0:W-:Y:S02]  /*114690*/  STL [R1+0x13c], R0 ;  /* 0x00013c0001007387 */ /* 0x0001e40000100800 */
[----:B0-----:R-:W-:Y:S01]  /*1146a0*/  VIADD R0, R0, UR6 ;  /* 0x0000000600007c36 */ /* 0x001fe20008000000 */
[----:B------:R-:W-:-:S04]  /*1146b0*/  ULDC UR6, c[0x0][0x248] ;  /* 0x0000920000067ab9 */ /* 0x000fc80000000800 */
[----:B------:R0:W-:Y:S02]  /*1146c0*/  STL [R1+0x140], R0 ;  /* 0x0001400001007387 */ /* 0x0001e40000100800 */
[----:B0-----:R-:W-:Y:S01]  /*1146d0*/  VIADD R0, R0, UR5 ;  /* 0x0000000500007c36 */ /* 0x001fe20008000000 */
[----:B------:R-:W-:-:S04]  /*1146e0*/  ULDC UR5, c[0x0][0x248] ;  /* 0x0000920000057ab9 */ /* 0x000fc80000000800 */
[----:B------:R0:W-:Y:S04]  /*1146f0*/  STL [R1+0x144], R0 ;  /* 0x0001440001007387 */ /* 0x0001e80000100800 */
[----:B------:R-:W4:Y:S01]  /*114700*/  LDL.LU R26, [R1+0x3bac] ;  /* 0x003bac00011a7983 */ /* 0x000f220000300800 */
[----:B0-----:R-:W-:Y:S01]  /*114710*/  VIADD R0, R0, UR5 ;  /* 0x0000000500007c36 */ /* 0x001fe20008000000 */
[----:B------:R-:W-:-:S04]  /*114720*/  ULDC UR5, c[0x0][0x248] ;  /* 0x0000920000057ab9 */ /* 0x000fc80000000800 */
[----:B------:R0:W-:Y:S02]  /*114730*/  STL [R1+0x148], R0 ;  /* 0x0001480001007387 */ /* 0x0001e40000100800 */
[----:B0-----:R-:W-:Y:S02]  /*114740*/  VIADD R0, R0, UR6 ;  /* 0x0000000600007c36 */ /* 0x001fe40008000000 */
[----:B---3--:R-:W-:Y:S01]  /*114750*/  @P3 STG.E.U16 desc[UR50][R18.64], R8 ;  /* 0x0000000812003986 */ /* 0x008fe2000c101532 */
[----:B------:R-:W-:Y:S01]  /*114760*/  IMAD.WIDE R20, R11, 0x2, R16 ;  /* 0x000000020b147825 */ /* 0x000fe200078e0210 */
[----:B------:R-:W-:Y:S01]  /*114770*/  LOP3.LUT R4, R4, 0xfffffffe, RZ, 0xc0, !PT ;  /* 0xfffffffe04047812 */ /* 0x000fe200078ec0ff */
[----:B------:R-:W-:Y:S01]  /*114780*/  ULDC UR6, c[0x0][0x248] ;  /* 0x0000920000067ab9 */ /* 0x000fe20000000800 */
[----:B------:R0:W-:Y:S01]  /*114790*/  STL [R1+0x14c], R0 ;  /* 0x00014c0001007387 */ /* 0x0001e20000100800 */
[----:B------:R-:W-:Y:S01]  /*1147a0*/  ISETP.LT.AND P3, PT, R28, UR4, !P1 ;  /* 0x000000041c007c0c */ /* 0x000fe2000cf61270 */
[----:B0-----:R-:W-:Y:S01]  /*1147b0*/  VIADD R0, R0, UR5 ;  /* 0x0000000500007c36 */ /* 0x001fe20008000000 */
[----:B------:R-:W-:-:S04]  /*1147c0*/  ULDC UR5, c[0x0][0x248] ;  /* 0x0000920000057ab9 */ /* 0x000fc80000000800 */
[----:B------:R0:W-:Y:S04]  /*1147d0*/  STL [R1+0x150], R0 ;  /* 0x0001500001007387 */ /* 0x0001e80000100800 */
[----:B------:R-:W3:Y:S01]  /*1147e0*/  LDL.LU R28, [R1+0x578] ;  /* 0x00057800011c7983 */ /* 0x000ee20000300800 */
[----:B------:R-:W-:Y:S01]  /*1147f0*/  PRMT R11, R8, 0x7632, R11 ;  /* 0x00007632080b7816 */ /* 0x000fe2000000000b */
[----:B0-----:R-:W-:Y:S01]  /*114800*/  VIADD R0, R0, UR5 ;  /* 0x0000000500007c36 */ /* 0x001fe20008000000 */
[----:B------:R-:W-:-:S04]  /*114810*/  ULDC UR5, c[0x0][0x248] ;  /* 0x0000920000057ab9 */ /* 0x000fc80000000800 */
[----:B------:R0:W-:Y:S04]  /*114820*/  STL [R1+0x154], R0 ;  /* 0x0001540001007387 */ /* 0x0001e80000100800 */
[----:B------:R1:W-:Y:S01]  /*114830*/  @P4 STG.E.U16 desc[UR50][R20.64], R11 ;  /* 0x0000000b14004986 */ /* 0x0003e2000c101532 */
[----:B0-----:R-:W-:Y:S01]  /*114840*/  VIADD R0, R0, UR5 ;  /* 0x0000000500007c36 */ /* 0x001fe20008000000 */
[----:B------:R-:W-:-:S04]  /*114850*/  ULDC UR5, c[0x0][0x248] ;  /* 0x0000920000057ab9 */ /* 0x000fc80000000800 */
[----:B------:R0:W-:Y:S01]  /*114860*/  STL [R1+0x158], R0 ;  /* 0x0001580001007387 */ /* 0x0001e20000100800 */
[----:B-1----:R-:W-:-:S03]  /*114870*/  VIADD R20, R29, 0xc1 ;  /* 0x000000c11d147836 */ /* 0x002fc60000000000 */
[----:B------:R-:W-:Y:S02]  /*114880*/  STL [R1+0x3b44], R6 ;  /* 0x003b440601007387 */ /* 0x000fe40000100800 */
[----:B------:R-:W-:Y:S02]  /*114890*/  ISETP.GE.AND P0, PT, R20, UR14, PT ;  /* 0x0000000e14007c0c */ /* 0x000fe4000bf06270 */
[----:B------:R-:W-:Y:S01]  /*1148a0*/  @P5 LOP3.LUT R4, R4, 0x1, RZ, 0xfc, !PT ;  /* 0x0000000104045812 */ /* 0x000fe200078efcff */
[----:B------:R-:W-:Y:S01]  /*1148b0*/  VIADD R21, R29, 0xc4 ;  /* 0x000000c41d157836 */ /* 0x000fe20000000000 */
[----:B------:R-:W-:Y:S01]  /*1148c0*/  ULDC UR14, c[0x0][0x248] ;  /* 0x00009200000e7ab9 */ /* 0x000fe20000000800 */
[----:B0-----:R-:W-:Y:S01]  /*1148d0*/  VIADD R0, R0, UR5 ;  /* 0x0000000500007c36 */ /* 0x001fe20008000000 */
[----:B------:R-:W-:-:S04]  /*1148e0*/  ULDC UR5, c[0x0][0x248] ;  /* 0x0000920000057ab9 */ /* 0x000fc80000000800 */
[----:B------:R0:W-:Y:S01]  /*1148f0*/  STL [R1+0x15c], R0 ;  /* 0x00015c0001007387 */ /* 0x0001e20000100800 */
[----:B------:R-:W-:-:S03]  /*114900*/  LOP3.LUT R4, R4, 0xfffffffb, RZ, 0xc0, !PT ;  /* 0xfffffffb04047812 */ /* 0x000fc600078ec0ff */
[----:B------:R-:W-:Y:S01]  /*114910*/  STL [R1+0x3b40], R7 ;  /* 0x003b400701007387 */ /* 0x000fe20000100800 */
[----:B0-----:R-:W-:Y:S01]  /*114920*/  VIADD R0, R0, UR6 ;  /* 0x0000000600007c36 */ /* 0x001fe20008000000 */
[----:B------:R-:W-:Y:S01]  /*114930*/  @P0 LOP3.LUT R4, R4, 0x4, RZ, 0xfc, !PT ;  /* 0x0000000404040812 */ /* 0x000fe200078efcff */
[C---:B------:R-:W-:Y:S01]  /*114940*/  VIADD R8, R29.reuse, 0xc8 ;  /* 0x000000c81d087836 */ /* 0x040fe20000000000 */
[----:B------:R-:W-:Y:S02]  /*114950*/  ULDC UR6, c[0x0][0x22c] ;  /* 0x00008b0000067ab9 */ /* 0x000fe40000000800 */
[----:B------:R-:W-:Y:S01]  /*114960*/  LOP3.LUT R4, R4, 0xffffffef, RZ, 0xc0, !PT ;  /* 0xffffffef04047812 */ /* 0x000fe200078ec0ff */
[----:B------:R-:W-:Y:S01]  /*114970*/  VIADD R3, R29, 0xca ;  /* 0x000000ca1d037836 */ /* 0x000fe20000000000 */
[----:B--2---:R-:W-:Y:S01]  /*114980*/  PRMT R11, R5, 0x7632, R11 ;  /* 0x00007632050b7816 */ /* 0x004fe2000000000b */
[----:B----4-:R-:W-:-:S05]  /*114990*/  IMAD.WIDE R18, R26, 0x2, R12 ;  /* 0x000000021a127825 */ /* 0x010fca00078e020c */
[----:B------:R0:W-:Y:S01]  /*1149a0*/  @P2 STG.E.U16 desc[UR50][R18.64], R5 ;  /* 0x0000000512002986 */ /* 0x0001e2000c101532 */
[----:B------:R-:W-:-:S03]  /*1149b0*/  ISETP.LT.AND P2, PT, R2, UR4, !P1 ;  /* 0x0000000402007c0c */ /* 0x000fc6000cf41270 */
[----:B------:R-:W2:Y:S01]  /*1149c0*/  LDL.LU R2, [R1+0x3ba8] ;  /* 0x003ba80001027983 */ /* 0x000ea20000300800 */
[----:B0-----:R-:W-:-:S03]  /*1149d0*/  IMAD.WIDE R18, R26, 0x2, R6 ;  /* 0x000000021a127825 */ /* 0x001fc600078e0206 */
[----:B------:R0:W-:Y:S04]  /*1149e0*/  STL [R1+0x160], R0 ;  /* 0x0001600001007387 */ /* 0x0001e80000100800 */
[----:B------:R1:W-:Y:S01]  /*1149f0*/  @P3 STG.E.U16 desc[UR50][R18.64], R11 ;  /* 0x0000000b12003986 */ /* 0x0003e2000c101532 */
[----:B0-----:R-:W-:Y:S01]  /*114a00*/  VIADD R0, R0, UR5 ;  /* 0x0000000500007c36 */ /* 0x001fe20008000000 */
[----:B------:R-:W-:Y:S01]  /*114a10*/  ULDC UR5, c[0x0][0x248] ;  /* 0x0000920000057ab9 */ /* 0x000fe20000000800 */
[----:B-1----:R-:W-:-:S03]  /*114a20*/  VIADD R11, R29, 0xc2 ;  /* 0x000000c21d0b7836 */ /* 0x002fc60000000000 */
[----:B------:R0:W-:Y:S02]  /*114a30*/  STL [R1+0x164], R0 ;  /* 0x0001640001007387 */ /* 0x0001e40000100800 */
[----:B------:R-:W-:Y:S02]  /*114a40*/  ISETP.GE.AND P0, PT, R11, UR12, PT ;  /* 0x0000000c0b007c0c */ /* 0x000fe4000bf06270 */
[----:B------:R-:W-:Y:S01]  /*114a50*/  STL [R1+0x3b4c], R14 ;  /* 0x003b4c0e01007387 */ /* 0x000fe20000100800 */
[----:B0-----:R-:W-:-:S03]  /*114a60*/  VIADD R0, R0, UR5 ;  /* 0x0000000500007c36 */ /* 0x001fc60008000000 */
[----:B------:R-:W-:Y:S01]  /*114a70*/  STL [R1+0x3b48], R15 ;  /* 0x003b480f01007387 */ /* 0x000fe20000100800 */
[----:B------:R-:W-:Y:S01]  /*114a80*/  ULDC UR5, c[0x0][0x248] ;  /* 0x0000920000057ab9 */ /* 0x000fe20000000800 */
[----:B------:R-:W-:Y:S02]  /*114a90*/  IADD3 R11, R29, 0xc3, RZ ;  /* 0x000000c31d0b7810 */ /* 0x000fe40007ffe0ff */
[----:B------:R-:W-:Y:S01]  /*114aa0*/  ISETP.LT.AND P1, PT, R27, UR4, !P1 ;  /* 0x000000041b007c0c */ /* 0x000fe2000cf21270 */
[----:B------:R0:W-:Y:S02]  /*114ab0*/  STL [R1+0x168], R0 ;  /* 0x0001680001007387 */ /* 0x0001e40000100800 */
[----:B------:R-:W-:Y:S01]  /*114ac0*/  @P0 LOP3.LUT R4, R4, 0x10, RZ, 0xfc, !PT ;  /* 0x0000001004040812 */ /* 0x000fe200078efcff */
[----:B------:R-:W-:Y:S01]  /*114ad0*/  IMAD.WIDE R18, R26, 0x2, R14 ;  /* 0x000000021a127825 */ /* 0x000fe200078e020e */
[----:B------:R-:W-:Y:S01]  /*114ae0*/  ISETP.GE.AND P0, PT, R11, UR10, PT ;  /* 0x0000000a0b007c0c */ /* 0x000fe2000bf06270 */
[----:B------:R-:W-:Y:S01]  /*114af0*/  ULDC UR10, c[0x0][0x248] ;  /* 0x00009200000a7ab9 */ /* 0x000fe20000000800 */
[----:B---3--:R-:W-:Y:S01]  /*114b00*/  PRMT R20, R28, 0x7632, R20 ;  /* 0x000076321c147816 */ /* 0x008fe20000000014 */
[----:B------:R-:W-:Y:S01]  /*114b10*/  VIADD R7, R29, 0xc9 ;  /* 0x000000c91d077836 */ /* 0x000fe20000000000 */
[----:B------:R-:W-:Y:S01]  /*114b20*/  ULDC UR12, c[0x0][0x248] ;  /* 0x00009200000c7ab9 */ /* 0x000fe20000000800 */
[----:B0-----:R-:W-:Y:S01]  /*114b30*/  VIADD R0, R0, UR5 ;  /* 0x0000000500007c36 */ /* 0x001fe20008000000 */
[----:B------:R-:W-:-:S04]  /*114b40*/  ULDC UR5, c[0x0][0x248] ;  /* 0x0000920000057ab9 */ /* 0x000fc80000000800 */
[----:B------:R0:W-:Y:S02]  /*114b50*/  STL [R1+0x16c], R0 ;  /* 0x00016c0001007387 */ /* 0x0001e40000100800 */
[----:B0-----:R-:W-:Y:S01]  /*114b60*/  VIADD R0, R0, UR5 ;  /* 0x0000000500007c36 */ /* 0x001fe20008000000 */
[----:B------:R-:W-:Y:S01]  /*114b70*/  ULDC UR5, c[0x0][0x248] ;  /* 0x0000920000057ab9 */ /* 0x000fe20000000800 */
[----:B------:R0:W-:Y:S04]  /*114b80*/  @P2 STG.E.U16 desc[UR50][R18.64], R28 ;  /* 0x0000001c12002986 */ /* 0x0001e8000c101532 */
[----:B------:R1:W-:Y:S01]  /*114b90*/  STL [R1+0x170], R0 ;  /* 0x0001700001007387 */ /* 0x0003e20000100800 */
[----:B------:R-:W-:Y:S01]  /*114ba0*/  LOP3.LUT R4, R4, 0xffffffdf, RZ, 0xc0, !PT ;  /* 0xffffffdf04047812 */ /* 0x000fe200078ec0ff */
[----:B0-----:R-:W-:-:S04]  /*114bb0*/  IMAD.WIDE R18, R26, 0x2, R16 ;  /* 0x000000021a127825 */ /* 0x001fc800078e0210 */
[----:B-1----:R-:W-:Y:S01]  /*114bc0*/  VIADD R0, R0, UR5 ;  /* 0x0000000500007c36 */ /* 0x002fe20008000000 */
[----:B------:R-:W-:-:S03]  /*114bd0*/  ULDC UR5, c[0x0][0x248] ;  /* 0x0000920000057ab9 */ /* 0x000fc60000000800 */
[----:B------:R-:W-:Y:S01]  /*114be0*/  VIADD R11, R0, UR5 ;  /* 0x00000005000b7c36 */ /* 0x000fe20008000000 */
[----:B------:R-:W-:Y:S01]  /*114bf0*/  ULDC UR5, c[0x0][0x248] ;  /* 0x0000920000057ab9 */ /* 0x000fe20000000800 */
[----:B------:R0:W-:Y:S01]  /*114c00*/  @P1 STG.E.U16 desc[UR50][R18.64], R20 ;  /* 0x0000001412001986 */ /* 0x0001e2000c101532 */
[----:B------:R-:W-:Y:S02]  /*114c10*/  @P0 LOP3.LUT R4, R4, 0x20, RZ, 0xfc, !PT ;  /* 0x0000002004040812 */ /* 0x000fe400078efcff */
[----:B------:R-:W-:Y:S01]  /*114c20*/  ISETP.GE.AND P0, PT, R21, UR8, PT ;  /* 0x0000000815007c0c */ /* 0x000fe2000bf06270 */
[----:B------:R1:W-:Y:S01]  /*114c30*/  STL [R1+0x3b54], R16 ;  /* 0x003b541001007387 */ /* 0x0003e20000100800 */
[----:B------:R-:W-:-:S03]  /*114c40*/  ULDC UR8, c[0x0][0x248] ;  /* 0x0000920000087ab9 */ /* 0x000fc60000000800 */
[----:B------:R3:W-:Y:S01]  /*114c50*/  STL [R1+0x3b50], R17 ;  /* 0x003b501101007387 */ /* 0x0007e20000100800 */
[----:B0-----:R-:W-:-:S03]  /*114c60*/  VIADD R20, R11, UR5 ;  /* 0x000000050b147c36 */ /* 0x001fc60008000000 */
[----:B------:R0:W-:Y:S01]  /*114c70*/  STL [R1+0x174], R0 ;  /* 0x0001740001007387 */ /* 0x0001e20000100800 */
[C---:B-1----:R-:W-:Y:S01]  /*114c80*/  IADD3 R16, R29.reuse, 0xec, RZ ;  /* 0x000000ec1d107810 */ /* 0x042fe20007ffe0ff */
[C---:B------:R-:W-:Y:S02]  /*114c90*/  VIADD R14, R29.reuse, 0xee ;  /* 0x000000ee1d0e7836 */ /* 0x040fe40000000000 */
[C---:B------:R-:W-:Y:S01]  /*114ca0*/  VIADD R15, R29.reuse, 0xef ;  /* 0x000000ef1d0f7836 */ /* 0x040fe20000000000 */
[----:B------:R-:W-:Y:S01]  /*114cb0*/  STL [R1+0x3b58], R11 ;  /* 0x003b580b01007387 */ /* 0x000fe20000100800 */
[C---:B---3--:R-:W-:Y:S02]  /*114cc0*/  VIADD R17, R29.reuse, 0xed ;  /* 0x000000ed1d117836 */ /* 0x048fe40000000000 */
[C---:B------:R-:W-:Y:S02]  /*114cd0*/  VIADD R10, R29.reuse, 0xf2 ;  /* 0x000000f21d0a7836 */ /* 0x040fe40000000000 */
[----:B------:R-:W-:-:S02]  /*114ce0*/  VIADD R5, R29, 0xc5 ;  /* 0x000000c51d057836 */ /* 0x000fc40000000000 */
[C---:B------:R-:W-:Y:S01]  /*114cf0*/  VIADD R9, R29.reuse, 0xf3 ;  /* 0x000000f31d097836 */ /* 0x040fe20000000000 */
[C---:B------:R-:W-:Y:S01]  /*114d00*/  IADD3 R21, R29.reuse, 0xf7, RZ ;  /* 0x000000f71d157810 */ /* 0x040fe20007ffe0ff */
[----:B0-----:R-:W-:Y:S01]  /*114d10*/  VIADD R0, R20, UR8 ;  /* 0x0000000814007c36 */ /* 0x001fe20008000000 */
[----:B------:R-:W-:Y:S01]  /*114d20*/  STL [R1+0x3b5c], R20 ;  /* 0x003b5c1401007387 */ /* 0x000fe20000100800 */
[----:B------:R-:W-:Y:S01]  /*114d30*/  ULDC UR8, c[0x0][0x248] ;  /* 0x0000920000087ab9 */ /* 0x000fe20000000800 */
[C---:B------:R-:W-:Y:S02]  /*114d40*/  VIADD R22, R29.reuse, 0xf8 ;  /* 0x000000f81d167836 */ /* 0x040fe40000000000 */
[C---:B------:R-:W-:Y:S01]  /*114d50*/  VIADD R23, R29.reuse, 0xf9 ;  /* 0x000000f91d177836 */ /* 0x040fe20000000000 */
[----:B------:R0:W-:Y:S01]  /*114d60*/  STL [R1+0x178], R0 ;  /* 0x0001780001007387 */ /* 0x0001e20000100800 */
[----:B------:R-:W-:Y:S01]  /*114d70*/  LOP3.LUT R4, R4, 0xfffffeff, RZ, 0xc0, !PT ;  /* 0xfffffeff04047812 */ /* 0x000fe200078ec0ff */
[----:B------:R-:W-:Y:S01]  /*114d80*/  VIADD R18, R29, 0xc7 ;  /* 0x000000c71d127836 */ /* 0x000fe20000000000 */
[----:B------:R-:W-:Y:S01]  /*114d90*/  ULDC UR5, c[0x0][0x22c] ;  /* 0x00008b0000057ab9 */ /* 0x000fe20000000800 */
[----:B0-----:R-:W-:Y:S01]  /*114da0*/  VIADD R0, R0, UR8 ;  /* 0x0000000800007c36 */ /* 0x001fe20008000000 */
[----:B------:R-:W-:-:S04]  /*114db0*/  ULDC UR8, c[0x0][0x248] ;  /* 0x0000920000087ab9 */ /* 0x000fc80000000800 */
[----:B------:R0:W-:Y:S02]  /*114dc0*/  STL [R1+0x17c], R0 ;  /* 0x00017c0001007387 */ /* 0x0001e40000100800 */
[----:B0-----:R-:W-:Y:S01]  /*114dd0*/  VIADD R0, R0, UR14 ;  /* 0x0000000e00007c36 */ /* 0x001fe20008000000 */
[----:B------:R-:W-:-:S04]  /*114de0*/  ULDC UR14, c[0x0][0x248] ;  /* 0x00009200000e7ab9 */ /* 0x000fc80000000800 */
[----:B------:R0:W-:Y:S02]  /*114df0*/  STL [R1+0x184], R0 ;  /* 0x0001840001007387 */ /* 0x0001e40000100800 */
[----:B0-----:R-:W-:Y:S01]  /*114e00*/  VIADD R0, R0, UR20 ;  /* 0x0000001400007c36 */ /* 0x001fe20008000000 */
[----:B------:R-:W-:-:S03]  /*114e10*/  ULDC UR20, c[0x0][0x248] ;  /* 0x0000920000147ab9 */ /* 0x000fc60000000800 */
[----:B------:R-:W-:Y:S01]  /*114e20*/  VIADD R6, R0, UR8 ;  /* 0x0000000800067c36 */ /* 0x000fe20008000000 */
[----:B------:R-:W-:Y:S01]  /*114e30*/  STL [R1+0x188], R0 ;  /* 0x0001880001007387 */ /* 0x000fe20000100800 */
[C---:B------:R-:W-:Y:S01]  /*114e40*/  VIADD R20, R29.reuse, 0xea ;  /* 0x000000ea1d147836 */ /* 0x040fe20000000000 */
[----:B------:R-:W-:Y:S02]  /*114e50*/  ULDC UR8, c[0x0][0x248] ;  /* 0x0000920000087ab9 */ /* 0x000fe40000000800 */
[----:B------:R-:W-:Y:S04]  /*114e60*/  STL [R1+0x18c], R6 ;  /* 0x00018c0601007387 */ /* 0x000fe80000100800 */
[----:B------:R0:W-:Y:S04]  /*114e70*/  STL [R1+0xec], R8 ;  /* 0x0000ec0801007387 */ /* 0x0001e80000100800 */
[----:B------:R1:W-:Y:S04]  /*114e80*/  STL [R1+0xe8], R7 ;  /* 0x0000e80701007387 */ /* 0x0003e80000100800 */
[----:B------:R3:W-:Y:S01]  /*114e90*/  STL [R1+0xe4], R3 ;  /* 0x0000e40301007387 */ /* 0x0007e20000100800 */
[C---:B0-----:R-:W-:Y:S01]  /*114ea0*/  VIADD R8, R29.reuse, 0xcb ;  /* 0x000000cb1d087836 */ /* 0x041fe20000000000 */
[----:B-1----:R-:W-:-:S04]  /*114eb0*/  IADD3 R7, R29, 0xcc, RZ ;  /* 0x000000cc1d077810 */ /* 0x002fc80007ffe0ff */
[----:B------:R0:W-:Y:S01]  /*114ec0*/  STL [R1+0xdc], R8 ;  /* 0x0000dc0801007387 */ /* 0x0001e20000100800 */
[----:B---3--:R-:W-:-:S03]  /*114ed0*/  VIADD R3, R29, 0xcd ;  /* 0x000000cd1d037836 */ /* 0x008fc60000000000 */
[----:B------:R1:W-:Y:S04]  /*114ee0*/  STL [R1+0xd8], R7 ;  /* 0x0000d80701007387 */ /* 0x0003e80000100800 */
[----:B------:R3:W-:Y:S01]  /*114ef0*/  STL [R1+0xd4], R3 ;  /* 0x0000d40301007387 */ /* 0x0007e20000100800 */
[C---:B0-----:R-:W-:Y:S02]  /*114f00*/  VIADD R8, R29.reuse, 0xce ;  /* 0x000000ce1d087836 */ /* 0x041fe40000000000 */
[----:B-1----:R-:W-:-:S03]  /*114f10*/  VIADD R7, R29, 0xcf ;  /* 0x000000cf1d077836 */ /* 0x002fc60000000000 */
        /* <DEDUP_REMOVED lines=23> */
[C---:B-1----:R-:W-:Y:S02]  /*115090*/  VIADD R7, R29.reuse, 0xdb ;  /* 0x000000db1d077836 */ /* 0x042fe40000000000 */
[C---:B---3--:R-:W-:Y:S01]  /*1150a0*/  VIADD R3, R29.reuse, 0xdc ;  /* 0x000000dc1d037836 */ /* 0x048fe20000000000 */
[----:B------:R0:W-:Y:S04]  /*1150b0*/  STL [R1+0x90], R8 ;  /* 0x0000900801007387 */ /* 0x0001e80000100800 */
[----:B------:R1:W-:Y:S04]  /*1150c0*/  STL [R1+0x3b90], R3 ;  /* 0x003b900301007387 */ /* 0x0003e80000100800 */
[----:B------:R3:W-:Y:S01]  /*1150d0*/  STL [R1+0x8c], R7 ;  /* 0x00008c0701007387 */ /* 0x0007e20000100800 */
[----:B0-----:R-:W-:-:S02]  /*1150e0*/  VIADD R8, R29, 0xdf ;  /* 0x000000df1d087836 */ /* 0x001fc40000000000 */
[C---:B-1----:R-:W-:Y:S01]  /*1150f0*/  VIADD R3, R29.reuse, 0xde ;  /* 0x000000de1d037836 */ /* 0x042fe20000000000 */
[----:B---3--:R-:W-:-:S05]  /*115100*/  IADD3 R7, R29, 0xdd, RZ ;  /* 0x000000dd1d077810 */ /* 0x008fca0007ffe0ff */
[----:B------:R0:W-:Y:S04]  /*115110*/  STL [R1+0x80], R7 ;  /* 0x0000800701007387 */ /* 0x0001e80000100800 */
        /* <DEDUP_REMOVED lines=14> */
[----:B0-----:R-:W-:Y:S02]  /*115200*/  VIADD R7, R29, 0xe6 ;  /* 0x000000e61d077836 */ /* 0x001fe40000000000 */
[----:B-1----:R-:W-:-:S03]  /*115210*/  VIADD R3, R6, UR10 ;  /* 0x0000000a06037c36 */ /* 0x002fc60008000000 */
[----:B------:R0:W-:Y:S01]  /*115220*/  STL [R1+0x50], R7 ;  /* 0x0000500701007387 */ /* 0x0001e20000100800 */
[C---:B---3--:R-:W-:Y:S02]  /*115230*/  VIADD R8, R29.reuse, 0xe7 ;  /* 0x000000e71d087836 */ /* 0x048fe40000000000 */
[----:B------:R-:W-:-:S03]  /*115240*/  VIADD R6, R29, 0xe9 ;  /* 0x000000e91d067836 */ /* 0x000fc60000000000 */
[----:B------:R-:W-:Y:S01]  /*115250*/  STL [R1+0x4c], R8 ;  /* 0x00004c0801007387 */ /* 0x000fe20000100800 */
[----:B0-----:R-:W-:-:S03]  /*115260*/  VIADD R7, R29, 0xe8 ;  /* 0x000000e81d077836 */ /* 0x001fc60000000000 */
[----:B------:R0:W-:Y:S01]  /*115270*/  STL [R1+0x194], R3 ;  /* 0x0001940301007387 */ /* 0x0001e20000100800 */
[----:B------:R-:W-:-:S03]  /*115280*/  VIADD R11, R29, 0xeb ;  /* 0x000000eb1d0b7836 */ /* 0x000fc60000000000 */
[----:B------:R-:W-:Y:S01]  /*115290*/  STL [R1+0x48], R7 ;  /* 0x0000480701007387 */ /* 0x000fe20000100800 */
[----:B0-----:R-:W-:-:S03]  /*1152a0*/  VIADD R3, R3, UR12 ;  /* 0x0000000c03037c36 */ /* 0x001fc60008000000 */
[----:B------:R0:W-:Y:S04]  /*1152b0*/  STL [R1+0x40], R6 ;  /* 0x0000400601007387 */ /* 0x0001e80000100800 */
[----:B------:R-:W-:Y:S04]  /*1152c0*/  STL [R1+0x3b60], R20 ;  /* 0x003b601401007387 */ /* 0x000fe80000100800 */
[----:B------:R1:W-:Y:S04]  /*1152d0*/  STL [R1+0x190], R3 ;  /* 0x0001900301007387 */ /* 0x0003e80000100800 */
[----:B------:R-:W-:Y:S01]  /*1152e0*/  STL [R1+0x3b64], R11 ;  /* 0x003b640b01007387 */ /* 0x000fe20000100800 */
[----:B0-----:R-:W-:-:S02]  /*1152f0*/  VIADD R6, R29, 0xf0 ;  /* 0x000000f01d067836 */ /* 0x001fc40000000000 */
[----:B-1----:R-:W-:Y:S01]  /*115300*/  VIADD R3, R3, UR14 ;  /* 0x0000000e03037c36 */ /* 0x002fe20008000000 */
[----:B------:R-:W-:Y:S01]  /*115310*/  STL [R1+0x3b68], R16 ;  /* 0x003b681001007387 */ /* 0x000fe20000100800 */
[----:B------:R-:W-:-:S03]  /*115320*/  VIADD R7, R29, 0xf1 ;  /* 0x000000f11d077836 */ /* 0x000fc60000000000 */
[----:B------:R-:W-:Y:S04]  /*115330*/  STL [R1+0x3b6c], R17 ;  /* 0x003b6c1101007387 */ /* 0x000fe80000100800 */
[----:B------:R0:W-:Y:S04]  /*115340*/  STL [R1+0x180], R3 ;  /* 0x0001800301007387 */ /* 0x0001e80000100800 */
[----:B------:R-:W-:Y:S01]  /*115350*/  STL [R1+0x3b70], R14 ;  /* 0x003b700e01007387 */ /* 0x000fe20000100800 */
[----:B0-----:R-:W-:-:S03]  /*115360*/  VIADD R3, R3, UR16 ;  /* 0x0000001003037c36 */ /* 0x001fc60008000000 */
[----:B------:R-:W-:Y:S04]  /*115370*/  STL [R1+0x3b74], R15 ;  /* 0x003b740f01007387 */ /* 0x000fe80000100800 */
[----:B------:R-:W-:Y:S04]  /*115380*/  STL [R1+0x3b78], R6 ;  /* 0x003b780601007387 */ /* 0x000fe80000100800 */
[----:B------:R0:W-:Y:S04]  /*115390*/  STL [R1+0x1a0], R3 ;  /* 0x0001a00301007387 */ /* 0x0001e80000100800 */
[----:B------:R-:W-:Y:S04]  /*1153a0*/  STL [R1+0x3b7c], R7 ;  /* 0x003b7c0701007387 */ /* 0x000fe80000100800 */
[----:B------:R-:W-:Y:S04]  /*1153b0*/  STL [R1+0x3b80], R10 ;  /* 0x003b800a01007387 */ /* 0x000fe80000100800 */
[----:B------:R-:W3:Y:S01]  /*1153c0*/  LDL.LU R20, [R1+0x820] ;  /* 0x0008200001147983 */ /* 0x000ee20000300800 */
[----:B0-----:R-:W-:-:S02]  /*1153d0*/  VIADD R3, R3, UR18 ;  /* 0x0000001203037c36 */ /* 0x001fc40008000000 */
[C---:B------:R-:W-:Y:S02]  /*1153e0*/  VIADD R0, R29.reuse, 0xc6 ;  /* 0x000000c61d007836 */ /* 0x040fe40000000000 */
[----:B------:R-:W-:Y:S01]  /*1153f0*/  IMAD.MOV.U32 R11, RZ, RZ, R5 ;  /* 0x000000ffff0b7224 */ /* 0x000fe200078e0005 */
[----:B------:R0:W-:Y:S01]  /*115400*/  STL [R1+0x19c], R3 ;  /* 0x00019c0301007387 */ /* 0x0001e20000100800 */
[----:B------:R-:W-:Y:S02]  /*115410*/  VIADD R8, R29, 0xf4 ;  /* 0x000000f41d087836 */ /* 0x000fe40000000000 */
[----:B------:R-:W-:Y:S02]  /*115420*/  VIADD R6, R3, UR24 ;  /* 0x0000001803067c36 */ /* 0x000fe40008000000 */
[----:B------:R-:W-:Y:S01]  /*115430*/  VIADD R5, R29, 0xf5 ;  /* 0x000000f51d057836 */ /* 0x000fe20000000000 */
[----:B------:R-:W-:Y:S01]  /*115440*/  STL [R1+0x3b84], R9 ;  /* 0x003b840901007387 */ /* 0x000fe20000100800 */
[----:B0-----:R-:W-:-:S02]  /*115450*/  IMAD.MOV.U32 R3, RZ, RZ, R0 ;  /* 0x000000ffff037224 */ /* 0x001fc400078e0000 */
[----:B------:R-:W-:Y:S01]  /*115460*/  VIADD R0, R29, 0xf6 ;  /* 0x000000f61d007836 */ /* 0x000fe20000000000 */
[----:B------:R-:W-:Y:S04]  /*115470*/  STL [R1+0x3b88], R8 ;  /* 0x003b880801007387 */ /* 0x000fe80000100800 */
[----:B------:R0:W-:Y:S04]  /*115480*/  STL [R1+0x3b94], R5 ;  /* 0x003b940501007387 */ /* 0x0001e80000100800 */
[----:B------:R-:W-:Y:S04]  /*115490*/  STL [R1+0x3b98], R0 ;  /* 0x003b980001007387 */ /* 0x000fe80000100800 */
[----:B------:R-:W-:Y:S04]  /*1154a0*/  STL [R1+0x1ac], R6 ;  /* 0x0001ac0601007387 */ /* 0x000fe80000100800 */
[----:B------:R-:W-:Y:S04]  /*1154b0*/  STL [R1+0x3b9c], R21 ;  /* 0x003b9c1501007387 */ /* 0x000fe80000100800 */
[----:B------:R-:W-:Y:S04]  /*1154c0*/  STL [R1+0x3ba0], R22 ;  /* 0x003ba01601007387 */ /* 0x000fe80000100800 */
[----:B------:R-:W4:Y:S01]  /*1154d0*/  LDL.LU R15, [R1+0x82c] ;  /* 0x00082c00010f7983 */ /* 0x000f220000300800 */
[----:B0-----:R-:W-:-:S03]  /*1154e0*/  VIADD R5, R6, UR22 ;  /* 0x0000001606057c36 */ /* 0x001fc60008000000 */
[----:B------:R0:W-:Y:S04]  /*1154f0*/  STL [R1+0x3ba4], R23 ;  /* 0x003ba41701007387 */ /* 0x0001e80000100800 */
[----:B------:R-:W-:Y:S04]  /*115500*/  STL [R1+0x1a8], R5 ;  /* 0x0001a80501007387 */ /* 0x000fe80000100800 */
[----:B0-----:R-:W2:Y:S04]  /*115510*/  LDL.LU R23, [R1+0x828] ;  /* 0x0008280001177983 */ /* 0x001ea80000300800 */
[----:B------:R-:W2:Y:S01]  /*115520*/  LDL.LU R17, [R1+0xec] ;  /* 0x0000ec0001117983 */ /* 0x000ea20000300800 */
[----:B------:R-:W-:-:S05]  /*115530*/  VIADD R0, R5, UR20 ;  /* 0x0000001405007c36 */ /* 0x000fca0008000000 */
[----:B------:R0:W-:Y:S04]  /*115540*/  STL [R1+0x1a4], R0 ;  /* 0x0001a40001007387 */ /* 0x0001e80000100800 */
[----:B------:R-:W2:Y:S04]  /*115550*/  LDL.LU R10, [R1+0x824] ;  /* 0x00082400010a7983 */ /* 0x000ea80000300800 */
[----:B------:R-:W2:Y:S01]  /*115560*/  LDL.LU R16, [R1+0xe8] ;  /* 0x0000e80001107983 */ /* 0x000ea20000300800 */
[----:B0-----:R-:W-:Y:S01]  /*115570*/  VIADD R0, R0, UR8 ;  /* 0x0000000800007c36 */ /* 0x001fe20008000000 */
[----:B------:R-:W-:-:S04]  /*115580*/  ULDC UR8, c[0x0][0x248] ;  /* 0x0000920000087ab9 */ /* 0x000fc80000000800 */
[----:B------:R0:W-:Y:S02]  /*115590*/  STL [R1+0x198], R0 ;  /* 0x0001980001007387 */ /* 0x0001e40000100800 */
[----:B0-----:R-:W-:-:S05]  /*1155a0*/  VIADD R0, R0, UR8 ;  /* 0x0000000800007c36 */ /* 0x001fca0008000000 */
[----:B------:R0:W-:Y:S04]  /*1155b0*/  STL [R1+0x1b0], R0 ;  /* 0x0001b00001007387 */ /* 0x0001e80000100800 */
[----:B------:R-:W2:Y:S04]  /*1155c0*/  LDL.LU R22, [R1+0x838] ;  /* 0x0008380001167983 */ /* 0x000ea80000300800 */
[----:B------:R-:W2:Y:S04]  /*1155d0*/  LDL.LU R21, [R1+0xe4] ;  /* 0x0000e40001157983 */ /* 0x000ea80000300800 */
[----:B------:R-:W2:Y:S01]  /*1155e0*/  LDL.LU R7, [R1+0x834] ;  /* 0x0008340001077983 */ /* 0x000ea20000300800 */
[----:B------:R-:W-:-:S03]  /*1155f0*/  ISETP.GE.AND P1, PT, R11, UR27, PT ;  /* 0x0000001b0b007c0c */ /* 0x000fc6000bf26270 */
[----:B0-----:R-:W2:Y:S04]  /*115600*/  LDL.LU R0, [R1+0xdc] ;  /* 0x0000dc0001007983 */ /* 0x001ea80000300800 */
[----:B------:R-:W2:Y:S01]  /*115610*/  LDL.LU R11, [R1+0x830] ;  /* 0x00083000010b7983 */ /* 0x000ea20000300800 */
[----:B------:R-:W-:Y:S02]  /*115620*/  @P0 LOP3.LUT R4, R4, 0x100, RZ, 0xfc, !PT ;  /* 0x0000010004040812 */ /* 0x000fe400078efcff */
[----:B------:R-:W-:Y:S01]  /*115630*/  ISETP.GE.AND P0, PT, R3, UR23, PT ;  /* 0x0000001703007c0c */ /* 0x000fe2000bf06270 */
[----:B------:R-:W2:Y:S04]  /*115640*/  LDL.LU R5, [R1+0xd8] ;  /* 0x0000d80001057983 */ /* 0x000ea80000300800 */
[----:B------:R-:W2:Y:S01]  /*115650*/  LDL.LU R3, [R1+0x844] ;  /* 0x0008440001037983 */ /* 0x000ea20000300800 */
[----:B------:R-:W-:Y:S01]  /*115660*/  IMAD.MOV.U32 R14, RZ, RZ, R18 ;  /* 0x000000ffff0e7224 */ /* 0x000fe200078e0012 */
[----:B------:R-:W-:-:S04]  /*115670*/  LOP3.LUT R4, R4, 0xffffffbf, RZ, 0xc0, !PT ;  /* 0xffffffbf04047812 */ /* 0x000fc800078ec0ff */
[----:B------:R-:W-:Y:S02]  /*115680*/  @P1 LOP3.LUT R4, R4, 0x40, RZ, 0xfc, !PT ;  /* 0x0000004004041812 */ /* 0x000fe400078efcff */
[----:B------:R-:W-:Y:S02]  /*115690*/  ISETP.GE.AND P1, PT, R14, UR19, PT ;  /* 0x000000130e007c0c */ /* 0x000fe4000bf26270 */
[----:B------:R-:W-:-:S04]  /*1156a0*/  LOP3.LUT R4, R4, 0xffffff7f, RZ, 0xc0, !PT ;  /* 0xffffff7f04047812 */ /* 0x000fc800078ec0ff */
[----:B------:R-:W-:-:S04]  /*1156b0*/  @P0 LOP3.LUT R4, R4, 0x80, RZ, 0xfc, !PT ;  /* 0x0000008004040812 */ /* 0x000fc800078efcff */
[----:B------:R-:W-:-:S04]  /*1156c0*/  LOP3.LUT R4, R4, 0xfffffdff, RZ, 0xc0, !PT ;  /* 0xfffffdff04047812 */ /* 0x000fc800078ec0ff */
[----:B------:R-:W-:Y:S02]  /*1156d0*/  @P1 LOP3.LUT R4, R4, 0x200, RZ, 0xfc, !PT ;  /* 0x0000020004041812 */ /* 0x000fe400078efcff */
[----:B---3--:R-:W-:Y:S02]  /*1156e0*/  R2UR UR27, R20 ;  /* 0x00000000141b72ca */ /* 0x008fe400000e0000 */
[----:B------:R-:W3:Y:S04]  /*1156f0*/  LDL.LU R20, [R1+0xd4] ;  /* 0x0000d40001147983 */ /* 0x000ee80000300800 */
[----:B------:R-:W3:Y:S04]  /*115700*/  LDL.LU R8, [R1+0x840] ;  /* 0x0008400001087983 */ /* 0x000ee80000300800 */
[----:B------:R-:W3:Y:S04]  /*115710*/  LDL.LU R9, [R1+0xcc] ;  /* 0x0000cc0001097983 */ /* 0x000ee80000300800 */
[----:B------:R-:W3:Y:S01]  /*115720*/  LDL.LU R6, [R1+0x83c] ;  /* 0x00083c0001067983 */ /* 0x000ee20000300800 */
[----:B----4-:R-:W-:-:S03]  /*115730*/  R2UR UR23, R15 ;  /* 0x000000000f1772ca */ /* 0x010fc600000e0000 */
[----:B------:R-:W4:Y:S04]  /*115740*/  LDL.LU R15, [R1+0xc8] ;  /* 0x0000c800010f7983 */ /* 0x000f280000300800 */
[----:B------:R-:W4:Y:S01]  /*115750*/  LDL.LU R14, [R1+0xc4] ;  /* 0x0000c400010e7983 */ /* 0x000f220000300800 */
[----:B--2---:R-:W-:-:S03]  /*115760*/  R2UR UR19, R23 ;  /* 0x00000000171372ca */ /* 0x004fc600000e0000 */
[----:B------:R-:W2:Y:S01]  /*115770*/  LDL.LU R23, [R1+0x3ba4] ;  /* 0x003ba40001177983 */ /* 0x000ea20000300800 */
[----:B------:R-:W-:-:S03]  /*115780*/  ISETP.GE.AND P0, PT, R17, UR21, PT ;  /* 0x0000001511007c0c */ /* 0x000fc6000bf06270 */
[----:B------:R-:W2:Y:S01]  /*115790*/  LDL.LU R17, [R1+0xbc] ;  /* 0x0000bc0001117983 */ /* 0x000ea20000300800 */
[----:B------:R-:W-:-:S03]  /*1157a0*/  R2UR UR21, R10 ;  /* 0x000000000a1572ca */ /* 0x000fc600000e0000 */
        /* <DEDUP_REMOVED lines=17> */
[----:B------:R-:W-:-:S04]  /*1158c0*/  LOP3.LUT R4, R4, 0xfffffbff, RZ, 0xc0, !PT ;  /* 0xfffffbff04047812 */ /* 0x000fc800078ec0ff */
[----:B------:R-:W-:-:S04]  /*1158d0*/  @P0 LOP3.LUT R4, R4, 0x400, RZ, 0xfc, !PT ;  /* 0x0000040004040812 */ /* 0x000fc800078efcff */
[----:B------:R-:W-:Y:S02]  /*1158e0*/  LOP3.LUT R4, R4, 0xfffdffff, RZ, 0xc0, !PT ;  /* 0xfffdffff04047812 */ /* 0x000fe400078ec0ff */
[----:B---3--:R-:W-:Y:S02]  /*1158f0*/  ISETP.GE.AND P5, PT, R20, UR7, PT ;  /* 0x0000000714007c0c */ /* 0x008fe4000bfa6270 */
[----:B------:R-:W3:Y:S01]  /*115900*/  LDL.LU R20, [R1+0xa4] ;  /* 0x0000a40001147983 */ /* 0x000ee20000300800 */
[----:B------:R-:W-:Y:S02]  /*115910*/  ISETP.GE.AND P6, PT, R9, UR9, PT ;  /* 0x0000000909007c0c */ /* 0x000fe4000bfc6270 */
[----:B------:R-:W-:Y:S02]  /*115920*/  R2UR UR9, R6 ;  /* 0x00000000060972ca */ /* 0x000fe400000e0000 */
[----:B------:R-:W3:Y:S01]  /*115930*/  LDL.LU R6, [R1+0xa0] ;  /* 0x0000a00001067983 */ /* 0x000ee20000300800 */
[----:B----4-:R-:W-:-:S03]  /*115940*/  ISETP.GE.AND P0, PT, R15, UR48, PT ;  /* 0x000000300f007c0c */ /* 0x010fc6000bf06270 */
[----:B------:R-:W4:Y:S10]  /*115950*/  LDL.LU R15, [R1+0x98] ;  /* 0x00009800010f7983 */ /* 0x000f340000300800 */
[----:B------:R-:W-:-:S02]  /*115960*/  @P0 LOP3.LUT R4, R4, 0x20000, RZ, 0xfc, !PT ;  /* 0x0002000004040812 */ /* 0x000fc400078efcff */
[----:B------:R-:W-:Y:S02]  /*115970*/  ISETP.GE.AND P0, PT, R14, UR46, PT ;  /* 0x0000002e0e007c0c */ /* 0x000fe4000bf06270 */
[----:B------:R-:W-:Y:S01]  /*115980*/  LOP3.LUT R4, R4, 0xfffbffff, RZ, 0xc0, !PT ;  /* 0xfffbffff04047812 */ /* 0x000fe200078ec0ff */
[----:B------:R-:W4:Y:S10]  /*115990*/  LDL.LU R14, [R1+0x94] ;  /* 0x00009400010e7983 */ /* 0x000f340000300800 */
[----:B------:R-:W-:-:S02]  /*1159a0*/  @P0 LOP3.LUT R4, R4, 0x40000, RZ, 0xfc, !PT ;  /* 0x0004000004040812 */ /* 0x000fc400078efcff */
[----:B--2---:R-:W-:Y:S02]  /*1159b0*/  ISETP.GE.AND P0, PT, R17, UR44, PT ;  /* 0x0000002c11007c0c */ /* 0x004fe4000bf06270 */
[----:B------:R-:W-:Y:S01]  /*1159c0*/  LOP3.LUT R4, R4, 0xfff7ffff, RZ, 0xc0, !PT ;  /* 0xfff7ffff04047812 */ /* 0x000fe200078ec0ff */
[----:B------:R-:W2:Y:S10]  /*1159d0*/  LDL.LU R17, [R1+0x90] ;  /* 0x0000900001117983 */ /* 0x000eb40000300800 */
[----:B------:R-:W-:-:S02]  /*1159e0*/  @P0 LOP3.LUT R4, R4, 0x80000, RZ, 0xfc, !PT ;  /* 0x0008000004040812 */ /* 0x000fc400078efcff */
[----:B------:R-:W-:Y:S02]  /*1159f0*/  ISETP.GE.AND P0, PT, R10, UR42, PT ;  /* 0x0000002a0a007c0c */ /* 0x000fe4000bf06270 */
[----:B------:R-:W-:-:S11]  /*115a00*/  LOP3.LUT R4, R4, 0xffefffff, RZ, 0xc0, !PT ;  /* 0xffefffff04047812 */ /* 0x000fd600078ec0ff */
[----:B------:R-:W-:Y:S02]  /*115a10*/  @P0 LOP3.LUT R4, R4, 0x100000, RZ, 0xfc, !PT ;  /* 0x0010000004040812 */ /* 0x000fe400078efcff */
[----:B------:R-:W-:Y:S02]  /*115a20*/  ISETP.GE.AND P0, PT, R16, UR40, PT ;  /* 0x0000002810007c0c */ /* 0x000fe4000bf06270 */
[----:B------:R-:W2:Y:S01]  /*115a30*/  LDL.LU R16, [R1+0x8c] ;  /* 0x00008c0001107983 */ /* 0x000ea20000300800 */
[----:B------:R-:W-:-:S10]  /*115a40*/  LOP3.LUT R4, R4, 0xffdfffff, RZ, 0xc0, !PT ;  /* 0xffdfffff04047812 */ /* 0x000fd400078ec0ff */
[----:B------:R-:W-:Y:S02]  /*115a50*/  @P0 LOP3.LUT R4, R4, 0x200000, RZ, 0xfc, !PT ;  /* 0x0020000004040812 */ /* 0x000fe400078efcff */
[----:B------:R-:W-:Y:S02]  /*115a60*/  ISETP.GE.AND P0, PT, R7, UR38, PT ;  /* 0x0000002607007c0c */ /* 0x000fe4000bf06270 */
[----:B------:R-:W-:-:S11]  /*115a70*/  LOP3.LUT R4, R4, 0xffbfffff, RZ, 0xc0, !PT ;  /* 0xffbfffff04047812 */ /* 0x000fd600078ec0ff */
[----:B------:R-:W-:Y:S02]  /*115a80*/  @P0 LOP3.LUT R4, R4, 0x400000, RZ, 0xfc, !PT ;  /* 0x0040000004040812 */ /* 0x000fe400078efcff */
[----:B------:R-:W-:Y:S02]  /*115a90*/  ISETP.GE.AND P0, PT, R11, UR36, PT ;  /* 0x000000240b007c0c */ /* 0x000fe4000bf06270 */
[----:B------:R-:W2:Y:S01]  /*115aa0*/  LDL.LU R11, [R1+0x80] ;  /* 0x00008000010b7983 */ /* 0x000ea20000300800 */
[----:B------:R-:W-:-:S10]  /*115ab0*/  LOP3.LUT R4, R4, 0xff7fffff, RZ, 0xc0, !PT ;  /* 0xff7fffff04047812 */ /* 0x000fd400078ec0ff */
[----:B------:R-:W-:-:S04]  /*115ac0*/  @P0 LOP3.LUT R4, R4, 0x800000, RZ, 0xfc, !PT ;  /* 0x0080000004040812 */ /* 0x000fc800078efcff */
[----:B------:R-:W-:Y:S02]  /*115ad0*/  LOP3.LUT R4, R4, 0xfeffffff, RZ, 0xc0, !PT ;  /* 0xfeffffff04047812 */ /* 0x000fe400078ec0ff */
[----:B------:R-:W-:Y:S02]  /*115ae0*/  R2UR UR7, R8 ;  /* 0x00000000080772ca */ /* 0x000fe400000e0000 */
[----:B---3--:R-:W-:Y:S02]  /*115af0*/  ISETP.GE.AND P0, PT, R20, UR34, PT ;  /* 0x0000002214007c0c */ /* 0x008fe4000bf06270 */
[----:B------:R-:W3:Y:S04]  /*115b00*/  LDL.LU R20, [R1+0x7c] ;  /* 0x00007c0001147983 */ /* 0x000ee80000300800 */
[----:B------:R-:W3:Y:S04]  /*115b10*/  LDL.LU R8, [R1+0x78] ;  /* 0x0000780001087983 */ /* 0x000ee80000300800 */
[----:B------:R-:W3:Y:S03]  /*115b20*/  LDL.LU R9, [R1+0x74] ;  /* 0x0000740001097983 */ /* 0x000ee60000300800 */
[----:B------:R-:W-:Y:S01]  /*115b30*/  @P0 LOP3.LUT R4, R4, 0x1000000, RZ, 0xfc, !PT ;  /* 0x0100000004040812 */ /* 0x000fe200078efcff */
[----:B------:R-:W3:Y:S01]  /*115b40*/  LDL.LU R10, [R1+0x68] ;  /* 0x00006800010a7983 */ /* 0x000ee20000300800 */
[----:B------:R-:W-:-:S02]  /*115b50*/  ISETP.GE.AND P0, PT, R6, UR32, PT ;  /* 0x0000002006007c0c */ /* 0x000fc4000bf06270 */
[----:B------:R-:W-:Y:S01]  /*115b60*/  LOP3.LUT R4, R4, 0xfdffffff, RZ, 0xc0, !PT ;  /* 0xfdffffff04047812 */ /* 0x000fe200078ec0ff */
[----:B------:R-:W3:Y:S04]  /*115b70*/  LDL.LU R7, [R1+0x64] ;  /* 0x0000640001077983 */ /* 0x000ee80000300800 */
[----:B------:R-:W3:Y:S06]  /*115b80*/  LDL.LU R6, [R1+0x60] ;  /* 0x0000600001067983 */ /* 0x000eec0000300800 */
[----:B------:R-:W-:-:S04]  /*115b90*/  @P0 LOP3.LUT R4, R4, 0x2000000, RZ, 0xfc, !PT ;  /* 0x0200000004040812 */ /* 0x000fc800078efcff */
[----:B------:R-:W-:Y:S02]  /*115ba0*/  LOP3.LUT R4, R4, 0xfbffffff, RZ, 0xc0, !PT ;  /* 0xfbffffff04047812 */ /* 0x000fe400078ec0ff */
[----:B----4-:R-:W-:Y:S02]  /*115bb0*/  ISETP.GE.AND P0, PT, R15, UR30, PT ;  /* 0x0000001e0f007c0c */ /* 0x010fe4000bf06270 */
[----:B------:R-:W4:Y:S11]  /*115bc0*/  LDL.LU R15, [R1+0x5c] ;  /* 0x00005c00010f7983 */ /* 0x000f360000300800 */
[----:B------:R-:W-:-:S02]  /*115bd0*/  @P0 LOP3.LUT R4, R4, 0x4000000, RZ, 0xfc, !PT ;  /* 0x0400000004040812 */ /* 0x000fc400078efcff */
[----:B------:R-:W-:Y:S02]  /*115be0*/  ISETP.GE.AND P0, PT, R14, UR28, PT ;  /* 0x0000001c0e007c0c */ /* 0x000fe4000bf06270 */
[----:B------:R-:W-:-:S11]  /*115bf0*/  LOP3.LUT R4, R4, 0xf7ffffff, RZ, 0xc0, !PT ;  /* 0xf7ffffff04047812 */ /* 0x000fd600078ec0ff */
[----:B------:R-:W-:Y:S02]  /*115c00*/  @P0 LOP3.LUT R4, R4, 0x8000000, RZ, 0xfc, !PT ;  /* 0x0800000004040812 */ /* 0x000fe400078efcff */
[----:B--2---:R-:W-:Y:S02]  /*115c10*/  ISETP.GE.AND P0, PT, R17, UR26, PT ;  /* 0x0000001a11007c0c */ /* 0x004fe4000bf06270 */
[----:B------:R-:W-:-:S11]  /*115c20*/  LOP3.LUT R4, R4, 0xefffffff, RZ, 0xc0, !PT ;  /* 0xefffffff04047812 */ /* 0x000fd600078ec0ff */
[----:B------:R-:W-:-:S04]  /*115c30*/  @P0 LOP3.LUT R4, R4, 0x10000000, RZ, 0xfc, !PT ;  /* 0x1000000004040812 */ /* 0x000fc800078efcff */
[----:B------:R-:W-:Y:S02]  /*115c40*/  LOP3.LUT R4, R4, 0xdfffffff, RZ, 0xc0, !PT ;  /* 0xdfffffff04047812 */ /* 0x000fe400078ec0ff */
[----:B------:R-:W-:-:S13]  /*115c50*/  ISETP.GE.AND P0, PT, R16, UR49, PT ;  /* 0x0000003110007c0c */ /* 0x000fda000bf06270 */
[----:B------:R-:W-:Y:S02]  /*115c60*/  @P0 LOP3.LUT R4, R4, 0x20000000, RZ, 0xfc, !PT ;  /* 0x2000000004040812 */ /* 0x000fe400078efcff */
[----:B------:R-:W-:Y:S02]  /*115c70*/  ISETP.GE.AND P0, PT, R3, UR47, PT ;  /* 0x0000002f03007c0c */ /* 0x000fe4000bf06270 */
[----:B------:R-:W2:Y:S04]  /*115c80*/  LDL.LU R3, [R1+0x3b8c] ;  /* 0x003b8c0001037983 */ /* 0x000ea80000300800 */
[----:B------:R-:W4:Y:S04]  /*115c90*/  LDL.LU R14, [R1+0x54] ;  /* 0x00005400010e7983 */ /* 0x000f280000300800 */
[----:B------:R-:W4:Y:S04]  /*115ca0*/  LDL.LU R17, [R1+0x50] ;  /* 0x0000500001117983 */ /* 0x000f280000300800 */
[----:B------:R-:W4:Y:S01]  /*115cb0*/  LDL.LU R16, [R1+0x4c] ;  /* 0x00004c0001107983 */ /* 0x000f220000300800 */
[----:B------:R-:W-:-:S04]  /*115cc0*/  LOP3.LUT R4, R4, 0xbfffffff, RZ, 0xc0, !PT ;  /* 0xbfffffff04047812 */ /* 0x000fc800078ec0ff */
[----:B------:R-:W-:Y:S02]  /*115cd0*/  @P0 LOP3.LUT R4, R4, 0x40000000, RZ, 0xfc, !PT ;  /* 0x4000000004040812 */ /* 0x000fe400078efcff */
[----:B------:R-:W-:Y:S02]  /*115ce0*/  ISETP.GE.AND P0, PT, R11, UR45, PT ;  /* 0x0000002d0b007c0c */ /* 0x000fe4000bf06270 */
[----:B------:R-:W4:Y:S01]  /*115cf0*/  LDL.LU R11, [R1+0x48] ;  /* 0x00004800010b7983 */ /* 0x000f220000300800 */
[----:B------:R-:W-:-:S10]  /*115d00*/  LOP3.LUT R4, R4, 0x7fffffff, RZ, 0xc0, !PT ;  /* 0x7fffffff04047812 */ /* 0x000fd400078ec0ff */
[----:B------:R-:W-:Y:S02]  /*115d10*/  @P0 LOP3.LUT R4, R4, 0x80000000, RZ, 0xfc, !PT ;  /* 0x8000000004040812 */ /* 0x000fe400078efcff */
[----:B---3--:R-:W-:Y:S02]  /*115d20*/  ISETP.GE.AND P0, PT, R20, UR43, PT ;  /* 0x0000002b14007c0c */ /* 0x008fe4000bf06270 */
[----:B------:R-:W3:Y:S01]  /*115d30*/  LDL.LU R20, [R1+0x40] ;  /* 0x0000400001147983 */ /* 0x000ee20000300800 */
[----:B--2---:R-:W-:-:S10]  /*115d40*/  LOP3.LUT R3, R3, 0xfffffffe, RZ, 0xc0, !PT ;  /* 0xfffffffe03037812 */ /* 0x004fd400078ec0ff */
[----:B------:R-:W-:Y:S02]  /*115d50*/  @P0 LOP3.LUT R3, R3, 0x1, RZ, 0xfc, !PT ;  /* 0x0000000103030812 */ /* 0x000fe400078efcff */
[----:B------:R-:W-:Y:S02]  /*115d60*/  ISETP.GE.AND P0, PT, R8, UR41, PT ;  /* 0x0000002908007c0c */ /* 0x000fe4000bf06270 */
[----:B------:R-:W-:Y:S01]  /*115d70*/  LOP3.LUT R3, R3, 0xfffffffd, RZ, 0xc0, !PT ;  /* 0xfffffffd03037812 */ /* 0x000fe200078ec0ff */
[----:B------:R-:W2:Y:S10]  /*115d80*/  LDL.LU R8, [R1+0x3b88] ;  /* 0x003b880001087983 */ /* 0x000eb40000300800 */
[----:B------:R-:W-:-:S02]  /*115d90*/  @P0 LOP3.LUT R3, R3, 0x2, RZ, 0xfc, !PT ;  /* 0x0000000203030812 */ /* 0x000fc400078efcff */
        /* <DEDUP_REMOVED lines=16> */
[----:B----4-:R-:W-:Y:S02]  /*115ea0*/  ISETP.GE.AND P0, PT, R15, UR31, PT ;  /* 0x0000001f0f007c0c */ /* 0x010fe4000bf06270 */
[----:B------:R-:W-:Y:S01]  /*115eb0*/  LOP3.LUT R3, R3, 0xffffffbf, RZ, 0xc0, !PT ;  /* 0xffffffbf03037812 */ /* 0x000fe200078ec0ff */
[----:B------:R-:W4:Y:S10]  /*115ec0*/  LDL.LU R15, [R1+0x3b74] ;  /* 0x003b7400010f7983 */ /* 0x000f340000300800 */
[----:B------:R-:W-:-:S02]  /*115ed0*/  @P0 LOP3.LUT R3, R3, 0x40, RZ, 0xfc, !PT ;  /* 0x0000004003030812 */ /* 0x000fc400078efcff */
[----:B------:R-:W-:Y:S02]  /*115ee0*/  ISETP.GE.AND P0, PT, R14, UR29, PT ;  /* 0x0000001d0e007c0c */ /* 0x000fe4000bf06270 */
[----:B------:R-:W-:Y:S01]  /*115ef0*/  LOP3.LUT R3, R3, 0xffffff7f, RZ, 0xc0, !PT ;  /* 0xffffff7f03037812 */ /* 0x000fe200078ec0ff */
[----:B------:R-:W2:Y:S10]  /*115f00*/  LDL.LU R14, [R1+0x3b70] ;  /* 0x003b7000010e7983 */ /* 0x000eb40000300800 */
[----:B------:R-:W-:-:S02]  /*115f10*/  @P0 LOP3.LUT R3, R3, 0x80, RZ, 0xfc, !PT ;  /* 0x0000008003030812 */ /* 0x000fc400078efcff */
[----:B------:R-:W-:Y:S02]  /*115f20*/  ISETP.GE.AND P0, PT, R17, UR27, PT ;  /* 0x0000001b11007c0c */ /* 0x000fe4000bf06270 */
        /* <DEDUP_REMOVED lines=11> */
[----:B---3--:R-:W-:Y:S02]  /*115fe0*/  ISETP.GE.AND P0, PT, R20, UR21, PT ;  /* 0x0000001514007c0c */ /* 0x008fe4000bf06270 */
[----:B------:R-:W3:Y:S01]  /*115ff0*/  LDL.LU R20, [R1+0x3b60] ;  /* 0x003b600001147983 */ /* 0x000ee20000300800 */
[----:B------:R-:W-:-:S10]  /*116000*/  LOP3.LUT R3, R3, 0xfffff7ff, RZ, 0xc0, !PT ;  /* 0xfffff7ff03037812 */ /* 0x000fd400078ec0ff */
[----:B------:R-:W-:-:S04]  /*116010*/  @P0 LOP3.LUT R3, R3, 0x800, RZ, 0xfc, !PT ;  /* 0x0000080003030812 */ /* 0x000fc800078efcff */
[----:B------:R-:W-:Y:S02]  /*116020*/  LOP3.LUT R3, R3, 0xffffefff, RZ, 0xc0, !PT ;  /* 0xffffefff03037812 */ /* 0x000fe400078ec0ff */
[----:B---3--:R-:W-:Y:S02]  /*116030*/  ISETP.GE.AND P0, PT, R20, UR19, PT ;  /* 0x0000001314007c0c */ /* 0x008fe4000bf06270 */
[----:B------:R-:W3:Y:S11]  /*116040*/  LDL.LU R20, [R1+0x3b5c] ;  /* 0x003b5c0001147983 */ /* 0x000ef60000300800 */
[----:B------:R-:W-:-:S02]  /*116050*/  @P0 LOP3.LUT R3, R3, 0x1000, RZ, 0xfc, !PT ;  /* 0x0000100003030812 */ /* 0x000fc400078efcff */
[----:B----4-:R-:W-:Y:S02]  /*116060*/  ISETP.GE.AND P0, PT, R11, UR17, PT ;  /* 0x000000110b007c0c */ /* 0x010fe4000bf06270 */
        /* <DEDUP_REMOVED lines=29> */
[----:B------:R-:W3:Y:S10]  /*116240*/  LDL.LU R10, [R1+0x3b3c] ;  /* 0x003b3c00010a7983 */ /* 0x000ef40000300800 */
        /* <DEDUP_REMOVED lines=21> */
[----:B------:R-:W-:Y:S01]  /*1163a0*/  LOP3.LUT R3, R3, 0xfbffffff, RZ, 0xc0, !PT ;  /* 0xfbffffff03037812 */ /* 0x000fe200078ec0ff */
[----:B------:R-:W-:-:S10]  /*1163b0*/  VIADD R24, R29, 0xfa ;  /* 0x000000fa1d187836 */ /* 0x000fd40000000000 */
        /* <DEDUP_REMOVED lines=22> */
[----:B------:R-:W-:-:S11]  /*116520*/  LOP3.LUT R4, R4, 0xffffefff, RZ, 0xc0, !PT ;  /* 0xffffefff04047812 */ /* 0x000fd600078ec0ff */
[----:B------:R-:W-:Y:S02]  /*116530*/  @P0 LOP3.LUT R4, R4, 0x1000, RZ, 0xfc, !PT ;  /* 0x0000100004040812 */ /* 0x000fe400078efcff */
[----:B------:R-:W-:Y:S02]  /*116540*/  ISETP.GE.AND P0, PT, R29, UR6, PT ;  /* 0x000000061d007c0c */ /* 0x000fe4000bf06270 */
[----:B------:R-:W-:Y:S01]  /*116550*/  LOP3.LUT R4, R4, 0xfffff7ff, RZ, 0xc0, !PT ;  /* 0xfffff7ff04047812 */ /* 0x000fe200078ec0ff */
[----:B------:R-:W-:-:S10]  /*116560*/  IMAD.WIDE R18, R2, 0x2, R12 ;  /* 0x0000000202127825 */ /* 0x000fd400078e020c */
[----:B------:R-:W-:Y:S02]  /*116570*/  @P0 LOP3.LUT R4, R4, 0x800, RZ, 0xfc, !PT ;  /* 0x0000080004040812 */ /* 0x000fe400078efcff */
[----:B------:R-:W-:Y:S01]  /*116580*/  LOP3.LUT P0, RZ, R3, 0x10000000, RZ, 0xc0, !PT ;  /* 0x1000000003ff7812 */ /* 0x000fe2000780c0ff */
[----:B------:R-:W2:Y:S04]  /*116590*/  LDL.LU R29, [R1+0x71c] ;  /* 0x00071c00011d7983 */ /* 0x000ea80000300800 */
[----:B------:R-:W2:Y:S04]  /*1165a0*/  LDL.LU R28, [R1+0x54c] ;  /* 0x00054c00011c7983 */ /* 0x000ea80000300800 */
[----:B------:R-:W2:Y:S04]  /*1165b0*/  LDL.LU R26, [R1+0x59c] ;  /* 0x00059c00011a7983 */ /* 0x000ea80000300800 */
[----:B---3--:R0:W-:Y:S04]  /*1165c0*/  STL [R1+0x3b3c], R10 ;  /* 0x003b3c0a01007387 */ /* 0x0081e80000100800 */
[----:B0-----:R-:W3:Y:S04]  /*1165d0*/  LDL.LU R10, [R1+0xc] ;  /* 0x00000c00010a7983 */ /* 0x001ee80000300800 */
[----:B------:R0:W-:Y:S04]  /*1165e0*/  STL [R1+0x3b38], R3 ;  /* 0x003b380301007387 */ /* 0x0001e80000100800 */
[----:B0-----:R-:W3:Y:S04]  /*1165f0*/  LDL R3, [R1+0x1b0c] ;  /* 0x001b0c0001037983 */ /* 0x001ee80000100800 */
[----:B----4-:R-:W-:Y:S04]  /*116600*/  STL [R1+0x3b34], R11 ;  /* 0x003b340b01007387 */ /* 0x010fe80000100800 */
[----:B------:R0:W-:Y:S04]  /*116610*/  STL [R1+0x3b30], R20 ;  /* 0x003b301401007387 */ /* 0x0001e80000100800 */
[----:B0-----:R-:W4:Y:S04]  /*116620*/  LDL R20, [R1+0x1b10] ;  /* 0x001b100001147983 */ /* 0x001f280000100800 */
[----:B--2---:R0:W-:Y:S04]  /*116630*/  STL [R1+0x3b2c], R0 ;  /* 0x003b2c0001007387 */ /* 0x0041e80000100800 */
[----:B0-----:R-:W2:Y:S04]  /*116640*/  LDL.LU R0, [R1+0x57c] ;  /* 0x00057c0001007983 */ /* 0x001ea80000300800 */
[----:B------:R-:W3:Y:S04]  /*116650*/  LDL R25, [R1+0x1b08] ;  /* 0x001b080001197983 */ /* 0x000ee80000100800 */
[----:B------:R-:W2:Y:S01]  /*116660*/  LDL.LU R27, [R1+0x1b14] ;  /* 0x001b1400011b7983 */ /* 0x000ea20000300800 */
[----:B------:R-:W-:-:S02]  /*116670*/  P2R R23, PR, RZ, 0x20 ;  /* 0x00000020ff177803 */ /* 0x000fc40000000000 */
[C---:B------:R-:W-:Y:S02]  /*116680*/  LOP3.LUT P5, RZ, R4.reuse, 0x2, RZ, 0xc0, !PT ;  /* 0x0000000204ff7812 */ /* 0x040fe400078ac0ff */
[----:B------:R-:W-:Y:S02]  /*116690*/  P2R R24, PR, RZ, 0x40 ;  /* 0x00000040ff187803 */ /* 0x000fe40000000000 */
[----:B------:R-:W-:Y:S02]  /*1166a0*/  P2R R22, PR, RZ, 0x10 ;  /* 0x00000010ff167803 */ /* 0x000fe40000000000 */
[----:B------:R-:W-:Y:S02]  /*1166b0*/  LOP3.LUT P4, RZ, R4, 0x1, RZ, 0xc0, !PT ;  /* 0x0000000104ff7812 */ /* 0x000fe4000788c0ff */
[----:B------:R-:W-:Y:S02]  /*1166c0*/  PRMT R21, R29, 0x7632, R21 ;  /* 0x000076321d157816 */ /* 0x000fe40000000015 */
[----:B---3--:R-:W-:-:S13]  /*1166d0*/  ISETP.LT.AND P6, PT, R25, UR4, !P5 ;  /* 0x0000000419007c0c */ /* 0x008fda000efc1270 */
[----:B------:R0:W-:Y:S01]  /*1166e0*/  @P6 STG.E.U16 desc[UR50][R18.64], R29 ;  /* 0x0000001d12006986 */ /* 0x0001e2000c101532 */
[----:B------:R-:W-:Y:S01]  /*1166f0*/  ISETP.LT.AND P6, PT, R3, UR4, !P5 ;  /* 0x0000000403007c0c */ /* 0x000fe2000efc1270 */
[----:B0-----:R-:W-:Y:S02]  /*116700*/  IMAD.WIDE R18, R2, 0x2, R6 ;  /* 0x0000000202127825 */ /* 0x001fe400078e0206 */
[----:B------:R-:W3:Y:S10]  /*116710*/  LDL.LU R29, [R1+0x5b0] ;  /* 0x0005b000011d7983 */ /* 0x000ef40000300800 */
[----:B------:R0:W-:Y:S01]  /*116720*/  @P6 STG.E.U16 desc[UR50][R18.64], R21 ;  /* 0x0000001512006986 */ /* 0x0001e2000c101532 */
[----:B----4-:R-:W-:-:S02]  /*116730*/  ISETP.LT.AND P6, PT, R20, UR4, !P5 ;  /* 0x0000000414007c0c */ /* 0x010fc4000efc1270 */
[----:B--2---:R-:W-:Y:S01]  /*116740*/  ISETP.LT.AND P5, PT, R27, UR4, !P5 ;  /* 0x000000041b007c0c */ /* 0x004fe2000efa1270 */
[----:B------:R-:W2:Y:S04]  /*116750*/  LDL.LU R11, [R1+0x18] ;  /* 0x00001800010b7983 */ /* 0x000ea80000300800 */
[----:B------:R-:W4:Y:S01]  /*116760*/  LDL.LU R20, [R1+0x5a0] ;  /* 0x0005a00001147983 */ /* 0x000f220000300800 */
[----:B0-----:R-:W-:Y:S01]  /*116770*/  IMAD.WIDE R18, R2, 0x2, R14 ;  /* 0x0000000202127825 */ /* 0x001fe200078e020e */
[----:B------:R-:W-:-:S04]  /*116780*/  PRMT R21, R28, 0x7632, R21 ;  /* 0x000076321c157816 */ /* 0x000fc80000000015 */
[----:B------:R0:W-:Y:S02]  /*116790*/  @P6 STG.E.U16 desc[UR50][R18.64], R28 ;  /* 0x0000001c12006986 */ /* 0x0001e4000c101532 */
[----:B0-----:R-:W-:Y:S02]  /*1167a0*/  IMAD.WIDE R18, R2, 0x2, R16 ;  /* 0x0000000202127825 */ /* 0x001fe400078e0210 */
[----:B------:R-:W4:Y:S04]  /*1167b0*/  LDL.LU R28, [R1+0x30] ;  /* 0x00003000011c7983 */ /* 0x000f280000300800 */
[----:B------:R0:W-:Y:S04]  /*1167c0*/  @P5 STG.E.U16 desc[UR50][R18.64], R21 ;  /* 0x0000001512005986 */ /* 0x0001e8000c101532 */
[----:B0-----:R-:W3:Y:S01]  /*1167d0*/  LDL.LU R21, [R1+0x1b10] ;  /* 0x001b100001157983 */ /* 0x001ee20000300800 */
[----:B------:R-:W-:Y:S01]  /*1167e0*/  ISETP.LT.AND P6, PT, R25, UR4, !P4 ;  /* 0x0000000419007c0c */ /* 0x000fe2000e7c1270 */
[----:B------:R-:W-:Y:S01]  /*1167f0*/  IMAD.WIDE R18, R10, 0x2, R12 ;  /* 0x000000020a127825 */ /* 0x000fe200078e020c */
[----:B------:R-:W-:-:S11]  /*116800*/  PRMT R2, R26, 0x7632, R2 ;  /* 0x000076321a027816 */ /* 0x000fd60000000002 */
[----:B------:R0:W-:Y:S01]  /*116810*/  @P6 STG.E.U16 desc[UR50][R18.64], R26 ;  /* 0x0000001a12006986 */ /* 0x0001e2000c101532 */
[----:B------:R-:W-:-:S03]  /*116820*/  ISETP.LT.AND P6, PT, R3, UR4, !P4 ;  /* 0x0000000403007c0c */ /* 0x000fc6000e7c1270 */
[----:B0-----:R-:W4:Y:S01]  /*116830*/  LDL.LU R26, [R1+0x5d0] ;  /* 0x0005d000011a7983 */ /* 0x001f220000300800 */
[----:B------:R-:W-:-:S09]  /*116840*/  IMAD.WIDE R18, R10, 0x2, R6 ;  /* 0x000000020a127825 */ /* 0x000fd200078e0206 */
[----:B------:R0:W-:Y:S02]  /*116850*/  @P6 STG.E.U16 desc[UR50][R18.64], R2 ;  /* 0x0000000212006986 */ /* 0x0001e4000c101532 */
[----:B0-----:R-:W-:Y:S01]  /*116860*/  IMAD.WIDE R18, R10, 0x2, R14 ;  /* 0x000000020a127825 */ /* 0x001fe200078e020e */
[----:B------:R-:W-:Y:S02]  /*116870*/  PRMT R2, R0, 0x7632, R2 ;  /* 0x0000763200027816 */ /* 0x000fe40000000002 */
[----:B---3--:R-:W-:-:S13]  /*116880*/  ISETP.LT.AND P6, PT, R21, UR4, !P4 ;  /* 0x0000000415007c0c */ /* 0x008fda000e7c1270 */
[----:B------:R0:W-:Y:S04]  /*116890*/  @P6 STG.E.U16 desc[UR50][R18.64], R0 ;  /* 0x0000000012006986 */ /* 0x0001e8000c101532 */
[----:B0-----:R-:W3:Y:S01]  /*1168a0*/  LDL.LU R0, [R1+0x5c0] ;  /* 0x0005c00001007983 */ /* 0x001ee20000300800 */
[----:B------:R-:W-:Y:S01]  /*1168b0*/  ISETP.LT.AND P4, PT, R27, UR4, !P4 ;  /* 0x000000041b007c0c */ /* 0x000fe2000e781270 */
[----:B------:R-:W-:Y:S02]  /*1168c0*/  IMAD.WIDE R18, R10, 0x2, R16 ;  /* 0x000000020a127825 */ /* 0x000fe400078e0210 */
[----:B------:R-:W3:Y:S10]  /*1168d0*/  LDL.LU R10, [R1+0x44] ;  /* 0x00004400010a7983 */ /* 0x000ef40000300800 */
[----:B------:R2:W-:Y:S01]  /*1168e0*/  @P4 STG.E.U16 desc[UR50][R18.64], R2 ;  /* 0x0000000212004986 */ /* 0x0005e2000c101532 */
[----:B------:R-:W-:Y:S01]  /*1168f0*/  ISETP.LT.AND P4, PT, R25, UR4, !P0 ;  /* 0x0000000419007c0c */ /* 0x000fe2000c781270 */
[----:B--2---:R-:W-:Y:S01]  /*116900*/  IMAD.WIDE R18, R11, 0x2, R12 ;  /* 0x000000020b127825 */ /* 0x004fe200078e020c */
[----:B------:R-:W-:-:S11]  /*116910*/  PRMT R2, R29, 0x7632, R2 ;  /* 0x000076321d027816 */ /* 0x000fd60000000002 */
[----:B------:R0:W-:Y:S01]  /*116920*/  @P4 STG.E.U16 desc[UR50][R18.64], R29 ;  /* 0x0000001d12004986 */ /* 0x0001e2000c101532 */
[----:B------:R-:W-:-:S03]  /*116930*/  ISETP.LT.AND P4, PT, R3, UR4, !P0 ;  /* 0x0000000403007c0c */ /* 0x000fc6000c781270 */
[----:B0-----:R-:W2:Y:S01]  /*116940*/  LDL.LU R29, [R1+0x5b4] ;  /* 0x0005b400011d7983 */ /* 0x001ea20000300800 */
[----:B------:R-:W-:-:S09]  /*116950*/  IMAD.WIDE R18, R11, 0x2, R6 ;  /* 0x000000020b127825 */ /* 0x000fd200078e0206 */
[----:B------:R0:W-:Y:S01]  /*116960*/  @P4 STG.E.U16 desc[UR50][R18.64], R2 ;  /* 0x0000000212004986 */ /* 0x0001e2000c101532 */
[----:B------:R-:W-:Y:S02]  /*116970*/  ISETP.LT.AND P4, PT, R21, UR4, !P0 ;  /* 0x0000000415007c0c */ /* 0x000fe4000c781270 */
[----:B------:R-:W-:Y:S01]  /*116980*/  ISETP.LT.AND P0, PT, R27, UR4, !P0 ;  /* 0x000000041b007c0c */ /* 0x000fe2000c701270 */
[----:B0-----:R-:W-:Y:S01]  /*116990*/  IMAD.WIDE R18, R11, 0x2, R14 ;  /* 0x000000020b127825 */ /* 0x001fe200078e020e */
[----:B----4-:R-:W-:-:S09]  /*1169a0*/  PRMT R2, R20, 0x7632, R2 ;  /* 0x0000763214027816 */ /* 0x010fd20000000002 */
[----:B------:R0:W-:Y:S01]  /*1169b0*/  @P4 STG.E.U16 desc[UR50][R18.64], R20 ;  /* 0x0000001412004986 */ /* 0x0001e2000c101532 */
[----:B------:R-:W-:-:S03]  /*1169c0*/  LOP3.LUT P5, RZ, R4, 0x4, RZ, 0xc0, !PT ;  /* 0x0000000404ff7812 */ /* 0x000fc600078ac0ff */
[----:B0-----:R-:W4:Y:S01]  /*1169d0*/  LDL.LU R20, [R1+0x5a4] ;  /* 0x0005a40001147983 */ /* 0x001f220000300800 */
[----:B------:R-:W-:-:S03]  /*1169e0*/  IMAD.WIDE R18, R11, 0x2, R16 ;  /* 0x000000020b127825 */ /* 0x000fc600078e0210 */
[----:B------:R-:W4:Y:S04]  /*1169f0*/  LDL.LU R11, [R1+0x58] ;  /* 0x00005800010b7983 */ /* 0x000f280000300800 */
[----:B------:R0:W-:Y:S01]  /*116a00*/  @P0 STG.E.U16 desc[UR50][R18.64], R2 ;  /* 0x0000000212000986 */ /* 0x0001e2000c101532 */
[----:B------:R-:W-:Y:S01]  /*116a10*/  ISETP.LT.AND P0, PT, R25, UR4, !P5 ;  /* 0x0000000419007c0c */ /* 0x000fe2000ef01270 */
[----:B0-----:R-:W-:Y:S01]  /*116a20*/  IMAD.WIDE R18, R28, 0x2, R12 ;  /* 0x000000021c127825 */ /* 0x001fe200078e020c */
[----:B------:R-:W-:-:S11]  /*116a30*/  PRMT R2, R26, 0x7632, R2 ;  /* 0x000076321a027816 */ /* 0x000fd60000000002 */
[----:B------:R0:W-:Y:S01]  /*116a40*/  @P0 STG.E.U16 desc[UR50][R18.64], R26 ;  /* 0x0000001a12000986 */ /* 0x0001e2000c101532 */
[----:B------:R-:W-:-:S03]  /*116a50*/  ISETP.LT.AND P0, PT, R3, UR4, !P5 ;  /* 0x0000000403007c0c */ /* 0x000fc6000ef01270 */
[----:B0-----:R-:W4:Y:S01]  /*116a60*/  LDL.LU R26, [R1+0x5d4] ;  /* 0x0005d400011a7983 */ /* 0x001f220000300800 */
[----:B------:R-:W-:-:S09]  /*116a70*/  IMAD.WIDE R18, R28, 0x2, R6 ;  /* 0x000000021c127825 */ /* 0x000fd200078e0206 */
[----:B------:R0:W-:Y:S01]  /*116a80*/  @P0 STG.E.U16 desc[UR50][R18.64], R2 ;  /* 0x0000000212000986 */ /* 0x0001e2000c101532 */
[----:B------:R-:W-:Y:S01]  /*116a90*/  ISETP.LT.AND P0, PT, R21, UR4, !P5 ;  /* 0x0000000415007c0c */ /* 0x000fe2000ef01270 */
[----:B0-----:R-:W-:-:S12]  /*116aa0*/  IMAD.WIDE R18, R28, 0x2, R14 ;  /* 0x000000021c127825 */ /* 0x001fd800078e020e */
[----:B---3--:R0:W-:Y:S01]  /*116ab0*/  @P0 STG.E.U16 desc[UR50][R18.64], R0 ;  /* 0x0000000012000986 */ /* 0x0081e2000c101532 */
[----:B------:R-:W-:-:S03]  /*116ac0*/  PRMT R2, R0, 0x7632, R2 ;  /* 0x0000763200027816 */ /* 0x000fc60000000002 */
[----:B0-----:R-:W3:Y:S01]  /*116ad0*/  LDL.LU R0, [R1+0x5c4] ;  /* 0x0005c40001007983 */ /* 0x001ee20000300800 */
[----:B------:R-:W-:Y:S01]  /*116ae0*/  ISETP.LT.AND P0, PT, R27, UR4, !P5 ;  /* 0x000000041b007c0c */ /* 0x000fe2000ef01270 */
[----:B------:R-:W-:Y:S01]  /*116af0*/  IMAD.WIDE R18, R28, 0x2, R16 ;  /* 0x000000021c127825 */ /* 0x000fe200078e0210 */
[----:B------:R-:W-:Y:S01]  /*116b00*/  LOP3.LUT P6, RZ, R4, 0x10, RZ, 0xc0, !PT ;  /* 0x0000001004ff7812 */ /* 0x000fe200078cc0ff */
[----:B------:R-:W3:Y:S10]  /*116b10*/  LDL.LU R28, [R1+0x6c] ;  /* 0x00006c00011c7983 */ /* 0x000ef40000300800 */
[----:B------:R0:W-:Y:S01]  /*116b20*/  @P0 STG.E.U16 desc[UR50][R18.64], R2 ;  /* 0x0000000212000986 */ /* 0x0001e2000c101532 */
[----:B------:R-:W-:Y:S01]  /*116b30*/  ISETP.LT.AND P0, PT, R25, UR4, !P6 ;  /* 0x0000000419007c0c */ /* 0x000fe2000f701270 */
[----:B0-----:R-:W-:-:S12]  /*116b40*/  IMAD.WIDE R18, R10, 0x2, R12 ;  /* 0x000000020a127825 */ /* 0x001fd800078e020c */
[----:B--2---:R0:W-:Y:S01]  /*116b50*/  @P0 STG.E.U16 desc[UR50][R18.64], R29 ;  /* 0x0000001d12000986 */ /* 0x0041e2000c101532 */
[----:B------:R-:W-:Y:S02]  /*116b60*/  PRMT R2, R29, 0x7632, R2 ;  /* 0x000076321d027816 */ /* 0x000fe40000000002 */
[----:B------:R-:W-:Y:S01]  /*116b70*/  ISETP.LT.AND P0, PT, R3, UR4, !P6 ;  /* 0x0000000403007c0c */ /* 0x000fe2000f701270 */
[----:B0-----:R-:W2:Y:S01]  /*116b80*/  LDL.LU R29, [R1+0x5b8] ;  /* 0x0005b800011d7983 */ /* 0x001ea20000300800 */
[----:B------:R-:W-:-:S11]  /*116b90*/  IMAD.WIDE R18, R10, 0x2, R6 ;  /* 0x000000020a127825 */ /* 0x000fd600078e0206 */
[----:B------:R0:W-:Y:S01]  /*116ba0*/  @P0 STG.E.U16 desc[UR50][R18.64], R2 ;  /* 0x0000000212000986 */ /* 0x0001e2000c101532 */
[----:B------:R-:W-:Y:S01]  /*116bb0*/  ISETP.LT.AND P0, PT, R21, UR4, !P6 ;  /* 0x0000000415007c0c */ /* 0x000fe2000f701270 */
[----:B0-----:R-:W-:-:S12]  /*116bc0*/  IMAD.WIDE R18, R10, 0x2, R14 ;  /* 0x000000020a127825 */ /* 0x001fd800078e020e */
[----:B----4-:R0:W-:Y:S01]  /*116bd0*/  @P0 STG.E.U16 desc[UR50][R18.64], R20 ;  /* 0x0000001412000986 */ /* 0x0101e2000c101532 */
[----:B------:R-:W-:Y:S02]  /*116be0*/  ISETP.LT.AND P0, PT, R27, UR4, !P6 ;  /* 0x000000041b007c0c */ /* 0x000fe4000f701270 */
[----:B------:R-:W-:Y:S01]  /*116bf0*/  PRMT R2, R20, 0x7632, R2 ;  /* 0x0000763214027816 */ /* 0x000fe20000000002 */
[----:B0-----:R-:W-:Y:S02]  /*116c00*/  IMAD.WIDE R18, R10, 0x2, R16 ;  /* 0x000000020a127825 */ /* 0x001fe400078e0210 */
[----:B------:R-:W4:Y:S01]  /*116c10*/  LDL.LU R10, [R1+0x5a8] ;  /* 0x0005a800010a7983 */ /* 0x000f220000300800 */
[----:B------:R-:W-:-:S07]  /*116c20*/  LOP3.LUT P4, RZ, R4, 0x20, RZ, 0xc0, !PT ;  /* 0x0000002004ff7812 */ /* 0x000fce000788c0ff */
[----:B------:R0:W-:Y:S01]  /*116c30*/  @P0 STG.E.U16 desc[UR50][R18.64], R2 ;  /* 0x0000000212000986 */ /* 0x0001e2000c101532 */
[----:B------:R-:W-:-:S03]  /*116c40*/  ISETP.LT.AND P0, PT, R25, UR4, !P4 ;  /* 0x0000000419007c0c */ /* 0x000fc6000e701270 */
[----:B------:R-:W4:Y:S01]  /*116c50*/  LDL.LU R20, [R1+0x70] ;  /* 0x0000700001147983 */ /* 0x000f220000300800 */
[----:B0-----:R-:W-:-:S09]  /*116c60*/  IMAD.WIDE R18, R11, 0x2, R12 ;  /* 0x000000020b127825 */ /* 0x001fd200078e020c */
[----:B------:R0:W-:Y:S01]  /*116c70*/  @P0 STG.E.U16 desc[UR50][R18.64], R26 ;  /* 0x0000001a12000986 */ /* 0x0001e2000c101532 */
[----:B------:R-:W-:Y:S02]  /*116c80*/  PRMT R2, R26, 0x7632, R2 ;  /* 0x000076321a027816 */ /* 0x000fe40000000002 */
[----:B------:R-:W-:Y:S01]  /*116c90*/  ISETP.LT.AND P0, PT, R3, UR4, !P4 ;  /* 0x0000000403007c0c */ /* 0x000fe2000e701270 */
[----:B0-----:R-:W4:Y:S01]  /*116ca0*/  LDL.LU R26, [R1+0x5d8] ;  /* 0x0005d800011a7983 */ /* 0x001f220000300800 */
[----:B------:R-:W-:-:S11]  /*116cb0*/  IMAD.WIDE R18, R11, 0x2, R6 ;  /* 0x000000020b127825 */ /* 0x000fd600078e0206 */
        /* <DEDUP_REMOVED lines=22> */
[----:B------:R-:W-:Y:S02]  /*116e20*/  PRMT R2, R10, 0x7632, R2 ;  /* 0x000076320a027816 */ /* 0x000fe40000000002 */
[----:B------:R-:W-:Y:S01]  /*116e30*/  ISETP.LT.AND P0, PT, R27, UR4, !P5 ;  /* 0x000000041b007c0c */ /* 0x000fe2000ef01270 */
[----:B0-----:R-:W4:Y:S01]  /*116e40*/  LDL.LU R10, [R1+0x5ac] ;  /* 0x0005ac00010a7983 */ /* 0x001f220000300800 */
[----:B------:R-:W-:Y:S01]  /*116e50*/  IMAD.WIDE R18, R28, 0x2, R16 ;  /* 0x000000021c127825 */ /* 0x000fe200078e0210 */
[----:B------:R-:W-:Y:S02]  /*116e60*/  LOP3.LUT P6, RZ, R4, 0x40, RZ, 0xc0, !PT ;  /* 0x0000004004ff7812 */ /* 0x000fe400078cc0ff */
[----:B------:R-:W4:Y:S08]  /*116e70*/  LDL.LU R28, [R1+0x9c] ;  /* 0x00009c00011c7983 */ /* 0x000f300000300800 */
        /* <DEDUP_REMOVED lines=22> */
[----:B------:R-:W-:Y:S02]  /*116fe0*/  ISETP.LT.AND P0, PT, R3, UR4, !P4 ;  /* 0x0000000403007c0c */ /* 0x000fe4000e701270 */
[----:B------:R-:W-:Y:S01]  /*116ff0*/  PRMT R2, R29, 0x7632, R2 ;  /* 0x000076321d027816 */ /* 0x000fe20000000002 */
[----:B0-----:R-:W-:Y:S01]  /*117000*/  IMAD.WIDE R18, R11, 0x2, R6 ;  /* 0x000000020b127825 */ /* 0x001fe200078e0206 */
[----:B------:R-:W-:Y:S01]  /*117010*/  LOP3.LUT P5, RZ, R4, 0x200, RZ, 0xc0, !PT ;  /* 0x0000020004ff7812 */ /* 0x000fe200078ac0ff */
[----:B------:R-:W2:Y:S08]  /*117020*/  LDL.LU R29, [R1+0xb0] ;  /* 0x0000b000011d7983 */ /* 0x000eb00000300800 */
[----:B------:R0:W-:Y:S01]  /*117030*/  @P0 STG.E.U16 desc[UR50][R18.64], R2 ;  /* 0x0000000212000986 */ /* 0x0001e2000c101532 */
[----:B------:R-:W-:Y:S01]  /*117040*/  ISETP.LT.AND P0, PT, R21, UR4, !P4 ;  /* 0x0000000415007c0c */ /* 0x000fe2000e701270 */
[----:B0-----:R-:W-:-:S12]  /*117050*/  IMAD.WIDE R18, R11, 0x2, R14 ;  /* 0x000000020b127825 */ /* 0x001fd800078e020e */
[----:B----4-:R0:W-:Y:S01]  /*117060*/  @P0 STG.E.U16 desc[UR50][R18.64], R10 ;  /* 0x0000000a12000986 */ /* 0x0101e2000c101532 */
[----:B------:R-:W-:Y:S01]  /*117070*/  ISETP.LT.AND P0, PT, R27, UR4, !P4 ;  /* 0x000000041b007c0c */ /* 0x000fe2000e701270 */
[----:B0-----:R-:W-:Y:S02]  /*117080*/  IMAD.MOV.U32 R19, RZ, RZ, R10 ;  /* 0x000000ffff137224 */ /* 0x001fe400078e000a */
[----:B------:R-:W4:Y:S03]  /*117090*/  LDL.LU R10, [R1+0x3b3c] ;  /* 0x003b3c00010a7983 */ /* 0x000f260000300800 */
[----:B------:R-:W-:Y:S01]  /*1170a0*/  PRMT R2, R19, 0x7632, R2 ;  /* 0x0000763213027816 */ /* 0x000fe20000000002 */
[----:B------:R-:W-:Y:S02]  /*1170b0*/  IMAD.WIDE R18, R11, 0x2, R16 ;  /* 0x000000020b127825 */ /* 0x000fe400078e0210 */
[----:B------:R-:W4:Y:S04]  /*1170c0*/  LDL.LU R11, [R1+0x5e0] ;  /* 0x0005e000010b7983 */ /* 0x000f280000300800 */
[----:B------:R0:W-:Y:S01]  /*1170d0*/  @P0 STG.E.U16 desc[UR50][R18.64], R2 ;  /* 0x0000000212000986 */ /* 0x0001e2000c101532 */
[----:B------:R-:W-:Y:S01]  /*1170e0*/  ISETP.LT.AND P0, PT, R25, UR4, !P5 ;  /* 0x0000000419007c0c */ /* 0x000fe2000ef01270 */
[----:B0-----:R-:W-:-:S12]  /*1170f0*/  IMAD.WIDE R18, R28, 0x2, R12 ;  /* 0x000000021c127825 */ /* 0x001fd800078e020c */
[----:B------:R0:W-:Y:S01]  /*117100*/  @P0 STG.E.U16 desc[UR50][R18.64], R26 ;  /* 0x0000001a12000986 */ /* 0x0001e2000c101532 */
[----:B------:R-:W-:Y:S02]  /*117110*/  ISETP.LT.AND P0, PT, R3, UR4, !P5 ;  /* 0x0000000403007c0c */ /* 0x000fe4000ef01270 */
[----:B------:R-:W-:Y:S01]  /*117120*/  PRMT R2, R26, 0x7632, R2 ;  /* 0x000076321a027816 */ /* 0x000fe20000000002 */
[----:B0-----:R-:W-:Y:S01]  /*117130*/  IMAD.WIDE R18, R28, 0x2, R6 ;  /* 0x000000021c127825 */ /* 0x001fe200078e0206 */
[----:B------:R-:W4:Y:S09]  /*117140*/  LDL.LU R26, [R1+0xc0] ;  /* 0x0000c000011a7983 */ /* 0x000f320000300800 */
[----:B------:R0:W-:Y:S01]  /*117150*/  @P0 STG.E.U16 desc[UR50][R18.64], R2 ;  /* 0x0000000212000986 */ /* 0x0001e2000c101532 */
[----:B------:R-:W-:-:S02]  /*117160*/  ISETP.LT.AND P0, PT, R21, UR4, !P5 ;  /* 0x0000000415007c0c */ /* 0x000fc4000ef01270 */
[----:B------:R-:W-:Y:S01]  /*117170*/  ISETP.NE.AND P4, PT, R22, RZ, PT ;  /* 0x000000ff1600720c */ /* 0x000fe20003f85270 */
[----:B------:R-:W4:Y:S04]  /*117180*/  LDL.LU R3, [R1+0x3b38] ;  /* 0x003b380001037983 */ /* 0x000f280000300800 */
[----:B------:R-:W4:Y:S01]  /*117190*/  LDL.LU R22, [R1+0x610] ;  /* 0x0006100001167983 */ /* 0x000f220000300800 */
[----:B0-----:R-:W-:-:S05]  /*1171a0*/  IMAD.WIDE R18, R28, 0x2, R14 ;  /* 0x000000021c127825 */ /* 0x001fca00078e020e */
[----:B---3--:R0:W-:Y:S01]  /*1171b0*/  @P0 STG.E.U16 desc[UR50][R18.64], R0 ;  /* 0x0000000012000986 */ /* 0x0081e2000c101532 */
[----:B------:R-:W-:Y:S02]  /*1171c0*/  ISETP.LT.AND P0, PT, R27, UR4, !P5 ;  /* 0x000000041b007c0c */ /* 0x000fe4000ef01270 */
[----:B------:R-:W-:Y:S02]  /*1171d0*/  ISETP.NE.AND P5, PT, R23, RZ, PT ;  /* 0x000000ff1700720c */ /* 0x000fe40003fa5270 */
[----:B------:R-:W3:Y:S01]  /*1171e0*/  LDL.LU R23, [R1+0x1b0c] ;  /* 0x001b0c0001177983 */ /* 0x000ee20000300800 */
[----:B------:R-:W-:-:S03]  /*1171f0*/  PRMT R2, R0, 0x7632, R2 ;  /* 0x0000763200027816 */ /* 0x000fc60000000002 */
[----:B0-----:R-:W4:Y:S01]  /*117200*/  LDL.LU R0, [R1+0x600] ;  /* 0x0006000001007983 */ /* 0x001f220000300800 */
[----:B------:R-:W-:Y:S01]  /*117210*/  IMAD.WIDE R18, R28, 0x2, R16 ;  /* 0x000000021c127825 */ /* 0x000fe200078e0210 */
[----:B------:R-:W-:Y:S02]  /*117220*/  LOP3.LUT P6, RZ, R4, 0x400, RZ, 0xc0, !PT ;  /* 0x0000040004ff7812 */ /* 0x000fe400078cc0ff */
[----:B------:R-:W4:Y:S04]  /*117230*/  LDL.LU R28, [R1+0xd0] ;  /* 0x0000d000011c7983 */ /* 0x000f280000300800 */
[----:B------:R0:W-:Y:S01]  /*117240*/  @P0 STG.E.U16 desc[UR50][R18.64], R2 ;  /* 0x0000000212000986 */ /* 0x0001e2000c101532 */
[----:B------:R-:W-:Y:S02]  /*117250*/  ISETP.LT.AND P0, PT, R25, UR4, !P6 ;  /* 0x0000000419007c0c */ /* 0x000fe4000f701270 */
[----:B0-----:R-:W-:Y:S01]  /*117260*/  PRMT R2, R20, 0x7632, R2 ;  /* 0x0000763214027816 */ /* 0x001fe20000000002 */
[----:B--2---:R-:W-:-:S10]  /*117270*/  IMAD.WIDE R18, R29, 0x2, R12 ;  /* 0x000000021d127825 */ /* 0x004fd400078e020c */
[----:B------:R0:W-:Y:S04]  /*117280*/  @P0 STG.E.U16 desc[UR50][R18.64], R20 ;  /* 0x0000001412000986 */ /* 0x0001e8000c101532 */
[----:B0-----:R-:W2:Y:S01]  /*117290*/  LDL.LU R20, [R1+0x5f4] ;  /* 0x0005f40001147983 */ /* 0x001ea20000300800 */
[----:B------:R-:W-:Y:S01]  /*1172a0*/  IMAD.WIDE R18, R29, 0x2, R6 ;  /* 0x000000021d127825 */ /* 0x000fe200078e0206 */
[----:B---3--:R-:W-:-:S13]  /*1172b0*/  ISETP.LT.AND P0, PT, R23, UR4, !P6 ;  /* 0x0000000417007c0c */ /* 0x008fda000f701270 */
[----:B------:R0:W-:Y:S01]  /*1172c0*/  @P0 STG.E.U16 desc[UR50][R18.64], R2 ;  /* 0x0000000212000986 */ /* 0x0001e2000c101532 */
[----:B------:R-:W-:Y:S01]  /*1172d0*/  ISETP.LT.AND P0, PT, R21, UR4, !P6 ;  /* 0x0000000415007c0c */ /* 0x000fe2000f701270 */
[----:B0-----:R-:W-:-:S12]  /*1172e0*/  IMAD.WIDE R18, R29, 0x2, R14 ;  /* 0x000000021d127825 */ /* 0x001fd800078e020e */
[----:B----4-:R0:W-:Y:S01]  /*1172f0*/  @P0 STG.E.U16 desc[UR50][R18.64], R11 ;  /* 0x0000000b12000986 */ /* 0x0101e2000c101532 */
[----:B------:R-:W-:Y:S02]  /*117300*/  ISETP.LT.AND P0, PT, R27, UR4, !P6 ;  /* 0x000000041b007c0c */ /* 0x000fe4000f701270 */
[----:B------:R-:W-:Y:S01]  /*117310*/  ISETP.NE.AND P6, PT, R24, RZ, PT ;  /* 0x000000ff1800720c */ /* 0x000fe20003fc5270 */
[----:B0-----:R-:W-:Y:S02]  /*117320*/  IMAD.MOV.U32 R19, RZ, RZ, R11 ;  /* 0x000000ffff137224 */ /* 0x001fe400078e000b */
[----:B------:R-:W3:Y:S04]  /*117330*/  LDL.LU R11, [R1+0x3b34] ;  /* 0x003b3400010b7983 */ /* 0x000ee80000300800 */
[----:B------:R-:W4:Y:S01]  /*117340*/  LDL.LU R24, [R1+0x5e4] ;  /* 0x0005e40001187983 */ /* 0x000f220000300800 */
[----:B------:R-:W-:Y:S01]  /*117350*/  PRMT R2, R19, 0x7632, R2 ;  /* 0x0000763213027816 */ /* 0x000fe20000000002 */
[----:B------:R-:W-:-:S02]  /*117360*/  IMAD.WIDE R18, R29, 0x2, R16 ;  /* 0x000000021d127825 */ /* 0x000fc400078e0210 */
[----:B------:R-:W3:Y:S04]  /*117370*/  LDL.LU R29, [R1+0xe0] ;  /* 0x0000e000011d7983 */ /* 0x000ee80000300800 */
[----:B------:R0:W-:Y:S01]  /*117380*/  @P0 STG.E.U16 desc[UR50][R18.64], R2 ;  /* 0x0000000212000986 */ /* 0x0001e2000c101532 */
[----:B------:R-:W-:Y:S01]  /*117390*/  ISETP.LT.AND P0, PT, R25, UR4, !P1 ;  /* 0x0000000419007c0c */ /* 0x000fe2000cf01270 */
[----:B0-----:R-:W-:Y:S01]  /*1173a0*/  IMAD.WIDE R18, R26, 0x2, R12 ;  /* 0x000000021a127825 */ /* 0x001fe200078e020c */
[----:B------:R-:W-:-:S11]  /*1173b0*/  PRMT R2, R22, 0x7632, R2 ;  /* 0x0000763216027816 */ /* 0x000fd60000000002 */
[----:B------:R0:W-:Y:S01]  /*1173c0*/  @P0 STG.E.U16 desc[UR50][R18.64], R22 ;  /* 0x0000001612000986 */ /* 0x0001e2000c101532 */
[----:B------:R-:W-:-:S03]  /*1173d0*/  ISETP.LT.AND P0, PT, R23, UR4, !P1 ;  /* 0x0000000417007c0c */ /* 0x000fc6000cf01270 */
[----:B0-----:R-:W3:Y:S01]  /*1173e0*/  LDL.LU R22, [R1+0x614] ;  /* 0x0006140001167983 */ /* 0x001ee20000300800 */
[----:B------:R-:W-:-:S09]  /*1173f0*/  IMAD.WIDE R18, R26, 0x2, R6 ;  /* 0x000000021a127825 */ /* 0x000fd200078e0206 */
[----:B------:R0:W-:Y:S01]  /*117400*/  @P0 STG.E.U16 desc[UR50][R18.64], R2 ;  /* 0x0000000212000986 */ /* 0x0001e2000c101532 */
[----:B------:R-:W-:Y:S01]  /*117410*/  ISETP.LT.AND P0, PT, R21, UR4, !P1 ;  /* 0x0000000415007c0c */ /* 0x000fe2000cf01270 */
[----:B0-----:R-:W-:Y:S01]  /*117420*/  IMAD.WIDE R18, R26, 0x2, R14 ;  /* 0x000000021a127825 */ /* 0x001fe200078e020e */
[----:B------:R-:W-:-:S11]  /*117430*/  PRMT R2, R0, 0x7632, R2 ;  /* 0x0000763200027816 */ /* 0x000fd60000000002 */
[----:B------:R0:W-:Y:S01]  /*117440*/  @P0 STG.E.U16 desc[UR50][R18.64], R0 ;  /* 0x0000000012000986 */ /* 0x0001e2000c101532 */
[----:B------:R-:W-:-:S03]  /*117450*/  ISETP.LT.AND P1, PT, R27, UR4, !P1 ;  /* 0x000000041b007c0c */ /* 0x000fc6000cf21270 */
[----:B0-----:R-:W3:Y:S01]  /*117460*/  LDL.LU R0, [R1+0x604] ;  /* 0x0006040001007983 */ /* 0x001ee20000300800 */
[----:B------:R-:W-:Y:S01]  /*117470*/  ISETP.LT.AND P0, PT, R25, UR4, !P2 ;  /* 0x0000000419007c0c */ /* 0x000fe2000d701270 */
[----:B------:R-:W-:Y:S02]  /*117480*/  IMAD.WIDE R18, R26, 0x2, R16 ;  /* 0x000000021a127825 */ /* 0x000fe400078e0210 */
[----:B------:R-:W3:Y:S06]  /*117490*/  LDL.LU R26, [R1+0xf8] ;  /* 0x0000f800011a7983 */ /* 0x000eec0000300800 */
[----:B------:R0:W-:Y:S02]  /*1174a0*/  @P1 STG.E.U16 desc[UR50][R18.64], R2 ;  /* 0x0000000212001986 */ /* 0x0001e4000c101532 */
[----:B0-----:R-:W-:Y:S01]  /*1174b0*/  IMAD.WIDE R18, R28, 0x2, R12 ;  /* 0x000000021c127825 */ /* 0x001fe200078e020c */
[----:B--2---:R-:W-:-:S04]  /*1174c0*/  PRMT R2, R20, 0x7632, R2 ;  /* 0x0000763214027816 */ /* 0x004fc80000000002 */
[----:B------:R0:W-:Y:S01]  /*1174d0*/  @P0 STG.E.U16 desc[UR50][R18.64], R20 ;  /* 0x0000001412000986 */ /* 0x0001e2000c101532 */
[----:B------:R-:W-:-:S03]  /*1174e0*/  ISETP.LT.AND P0, PT, R23, UR4, !P2 ;  /* 0x0000000417007c0c */ /* 0x000fc6000d701270 */
[----:B0-----:R-:W2:Y:S01]  /*1174f0*/  LDL.LU R20, [R1+0x5f8] ;  /* 0x0005f80001147983 */ /* 0x001ea20000300800 */
[----:B------:R-:W-:-:S09]  /*117500*/  IMAD.WIDE R18, R28, 0x2, R6 ;  /* 0x000000021c127825 */ /* 0x000fd200078e0206 */
[----:B------:R0:W-:Y:S01]  /*117510*/  @P0 STG.E.U16 desc[UR50][R18.64], R2 ;  /* 0x0000000212000986 */ /* 0x0001e2000c101532 */
[----:B------:R-:W-:Y:S01]  /*117520*/  ISETP.LT.AND P0, PT, R21, UR4, !P2 ;  /* 0x0000000415007c0c */ /* 0x000fe2000d701270 */
[----:B0-----:R-:W-:-:S12]  /*117530*/  IMAD.WIDE R18, R28, 0x2, R14 ;  /* 0x000000021c127825 */ /* 0x001fd800078e020e */
[----:B----4-:R0:W-:Y:S02]  /*117540*/  @P0 STG.E.U16 desc[UR50][R18.64], R24 ;  /* 0x0000001812000986 */ /* 0x0101e4000c101532 */
[----:B0-----:R-:W-:Y:S02]  /*117550*/  IMAD.WIDE R18, R28, 0x2, R16 ;  /* 0x000000021c127825 */ /* 0x001fe400078e0210 */
[----:B------:R-:W4:Y:S01]  /*117560*/  LDL.LU R28, [R1+0x5e8] ;  /* 0x0005e800011c7983 */ /* 0x000f220000300800 */
[----:B------:R-:W-:Y:S02]  /*117570*/  ISETP.LT.AND P2, PT, R27, UR4, !P2 ;  /* 0x000000041b007c0c */ /* 0x000fe4000d741270 */
[----:B------:R-:W-:Y:S02]  /*117580*/  PRMT R2, R24, 0x7632, R2 ;  /* 0x0000763218027816 */ /* 0x000fe40000000002 */
[----:B------:R-:W-:Y:S01]  /*117590*/  ISETP.LT.AND P0, PT, R25, UR4, !P3 ;  /* 0x0000000419007c0c */ /* 0x000fe2000df01270 */
[----:B------:R-:W4:Y:S08]  /*1175a0*/  LDL.LU R24, [R1+0x618] ;  /* 0x0006180001187983 */ /* 0x000f300000300800 */
[----:B------:R3:W-:Y:S02]  /*1175b0*/  @P2 STG.E.U16 desc[UR50][R18.64], R2 ;  /* 0x0000000212002986 */ /* 0x0007e4000c101532 */
[----:B---3--:R-:W-:-:S05]  /*1175c0*/  IMAD.WIDE R18, R29, 0x2, R12 ;  /* 0x000000021d127825 */ /* 0x008fca00078e020c */
[----:B------:R0:W-:Y:S01]  /*1175d0*/  @P0 STG.E.U16 desc[UR50][R18.64], R22 ;  /* 0x0000001612000986 */ /* 0x0001e2000c101532 */
[----:B------:R-:W-:Y:S02]  /*1175e0*/  ISETP.LT.AND P0, PT, R23, UR4, !P3 ;  /* 0x0000000417007c0c */ /* 0x000fe4000df01270 */
[----:B------:R-:W-:Y:S01]  /*1175f0*/  PRMT R2, R22, 0x7632, R2 ;  /* 0x0000763216027816 */ /* 0x000fe20000000002 */
[----:B0-----:R-:W-:Y:S01]  /*117600*/  IMAD.WIDE R18, R29, 0x2, R6 ;  /* 0x000000021d127825 */ /* 0x001fe200078e0206 */
[----:B------:R-:W3:Y:S09]  /*117610*/  LDL.LU R22, [R1+0x608] ;  /* 0x0006080001167983 */ /* 0x000ef20000300800 */
        /* <DEDUP_REMOVED lines=11> */
[----:B0-----:R-:W-:-:S05]  /*1176d0*/  IMAD.WIDE R18, R26, 0x2, R12 ;  /* 0x000000021a127825 */ /* 0x001fca00078e020c */
[----:B--2---:R0:W-:Y:S01]  /*1176e0*/  @P0 STG.E.U16 desc[UR50][R18.64], R20 ;  /* 0x0000001412000986 */ /* 0x0041e2000c101532 */
[----:B------:R-:W-:Y:S02]  /*1176f0*/  ISETP.LT.AND P0, PT, R23, UR4, !P4 ;  /* 0x0000000417007c0c */ /* 0x000fe4000e701270 */
[----:B------:R-:W-:Y:S01]  /*117700*/  PRMT R2, R20, 0x7632, R2 ;  /* 0x0000763214027816 */ /* 0x000fe20000000002 */
[C---:B0-----:R-:W-:Y:S01]  /*117710*/  IMAD.WIDE R18, R26.reuse, 0x2, R6 ;  /* 0x000000021a127825 */ /* 0x041fe200078e0206 */
[----:B------:R-:W2:Y:S09]  /*117720*/  LDL.LU R20, [R1+0x3b30] ;  /* 0x003b300001147983 */ /* 0x000eb20000300800 */
[----:B------:R0:W-:Y:S01]  /*117730*/  @P0 STG.E.U16 desc[UR50][R18.64], R2 ;  /* 0x0000000212000986 */ /* 0x0001e2000c101532 */
[----:B------:R-:W-:Y:S01]  /*117740*/  ISETP.LT.AND P0, PT, R21, UR4, !P4 ;  /* 0x0000000415007c0c */ /* 0x000fe2000e701270 */
[----:B0-----:R-:W-:-:S12]  /*117750*/  IMAD.WIDE R18, R26, 0x2, R14 ;  /* 0x000000021a127825 */ /* 0x001fd800078e020e */
[----:B----4-:R0:W-:Y:S02]  /*117760*/  @P0 STG.E.U16 desc[UR50][R18.64], R28 ;  /* 0x0000001c12000986 */ /* 0x0101e4000c101532 */
[----:B0-----:R-:W-:Y:S02]  /*117770*/  IMAD.WIDE R18, R26, 0x2, R16 ;  /* 0x000000021a127825 */ /* 0x001fe400078e0210 */
[----:B------:R-:W4:Y:S01]  /*117780*/  LDL.LU R26, [R1+0x61c] ;  /* 0x00061c00011a7983 */ /* 0x000f220000300800 */
[----:B------:R-:W-:-:S03]  /*117790*/  PRMT R2, R28, 0x7632, R2 ;  /* 0x000076321c027816 */ /* 0x000fc60000000002 */
[----:B------:R-:W2:Y:S01]  /*1177a0*/  LDL.LU R28, [R1+0x60c] ;  /* 0x00060c00011c7983 */ /* 0x000ea20000300800 */
[----:B------:R-:W-:Y:S02]  /*1177b0*/  ISETP.LT.AND P4, PT, R27, UR4, !P4 ;  /* 0x000000041b007c0c */ /* 0x000fe4000e781270 */
[----:B------:R-:W-:-:S11]  /*1177c0*/  ISETP.LT.AND P0, PT, R25, UR4, !P5 ;  /* 0x0000000419007c0c */ /* 0x000fd6000ef01270 */
[----:B------:R0:W-:Y:S02]  /*1177d0*/  @P4 STG.E.U16 desc[UR50][R18.64], R2 ;  /* 0x0000000212004986 */ /* 0x0001e4000c101532 */
[----:B0-----:R-:W-:-:S05]  /*1177e0*/  IMAD.WIDE R18, R5, 0x2, R12 ;  /* 0x0000000205127825 */ /* 0x001fca00078e020c */
[----:B------:R0:W-:Y:S01]  /*1177f0*/  @P0 STG.E.U16 desc[UR50][R18.64], R24 ;  /* 0x0000001812000986 */ /* 0x0001e2000c101532 */
[----:B------:R-:W-:Y:S02]  /*117800*/  ISETP.LT.AND P0, PT, R23, UR4, !P5 ;  /* 0x0000000417007c0c */ /* 0x000fe4000ef01270 */
[----:B------:R-:W-:Y:S01]  /*117810*/  PRMT R2, R24, 0x7632, R2 ;  /* 0x0000763218027816 */ /* 0x000fe20000000002 */
[----:B0-----:R-:W-:-:S10]  /*117820*/  IMAD.WIDE R18, R5, 0x2, R6 ;  /* 0x0000000205127825 */ /* 0x001fd400078e0206 */
[----:B------:R0:W-:Y:S01]  /*117830*/  @P0 STG.E.U16 desc[UR50][R18.64], R2 ;  /* 0x0000000212000986 */ /* 0x0001e2000c101532 */
[----:B------:R-:W-:Y:S02]  /*117840*/  ISETP.LT.AND P0, PT, R21, UR4, !P5 ;  /* 0x0000000415007c0c */ /* 0x000fe4000ef01270 */
[----:B------:R-:W-:Y:S01]  /*117850*/  ISETP.LT.AND P5, PT, R27, UR4, !P5 ;  /* 0x000000041b007c0c */ /* 0x000fe2000efa1270 */
[----:B0-----:R-:W-:Y:S01]  /*117860*/  IMAD.WIDE R18, R5, 0x2, R14 ;  /* 0x0000000205127825 */ /* 0x001fe200078e020e */
[----:B---3--:R-:W-:-:S09]  /*117870*/  PRMT R2, R22, 0x7632, R2 ;  /* 0x0000763216027816 */ /* 0x008fd20000000002 */
[----:B------:R0:W-:Y:S01]  /*117880*/  @P0 STG.E.U16 desc[UR50][R18.64], R22 ;  /* 0x0000001612000986 */ /* 0x0001e2000c101532 */
[----:B------:R-:W-:Y:S01]  /*117890*/  ISETP.LT.AND P0, PT, R25, UR4, !P6 ;  /* 0x0000000419007c0c */ /* 0x000fe2000f701270 */
[----:B0-----:R-:W-:-:S05]  /*1178a0*/  IMAD.WIDE R18, R5, 0x2, R16 ;  /* 0x0000000205127825 */ /* 0x001fca00078e0210 */
[----:B------:R0:W-:Y:S02]  /*1178b0*/  @P5 STG.E.U16 desc[UR50][R18.64], R2 ;  /* 0x0000000212005986 */ /* 0x0001e4000c101532 */
[----:B0-----:R-:W-:Y:S01]  /*1178c0*/  IMAD.WIDE R18, R8, 0x2, R12 ;  /* 0x0000000208127825 */ /* 0x001fe200078e020c */
[----:B------:R-:W-:-:S04]  /*1178d0*/  PRMT R2, R0, 0x7632, R2 ;  /* 0x0000763200027816 */ /* 0x000fc80000000002 */
[----:B------:R0:W-:Y:S04]  /*1178e0*/  @P0 STG.E.U16 desc[UR50][R18.64], R0 ;  /* 0x0000000012000986 */ /* 0x0001e8000c101532 */
[----:B0-----:R-:W3:Y:S01]  /*1178f0*/  LDL.LU R0, [R1+0x630] ;  /* 0x0006300001007983 */ /* 0x001ee20000300800 */
[----:B------:R-:W-:Y:S01]  /*117900*/  ISETP.LT.AND P0, PT, R23, UR4, !P6 ;  /* 0x0000000417007c0c */ /* 0x000fe2000f701270 */
[----:B------:R-:W-:Y:S02]  /*117910*/  IMAD.WIDE R18, R8, 0x2, R6 ;  /* 0x0000000208127825 */ /* 0x000fe400078e0206 */
[----:B------:R-:W3:Y:S10]  /*117920*/  LDL.LU R24, [R1+0x620] ;  /* 0x0006200001187983 */ /* 0x000ef40000300800 */
[----:B------:R0:W-:Y:S01]  /*117930*/  @P0 STG.E.U16 desc[UR50][R18.64], R2 ;  /* 0x0000000212000986 */ /* 0x0001e2000c101532 */
[----:B------:R-:W-:-:S02]  /*117940*/  ISETP.LT.AND P0, PT, R21, UR4, !P6 ;  /* 0x0000000415007c0c */ /* 0x000fc4000f701270 */
[----:B------:R-:W-:Y:S02]  /*117950*/  ISETP.LT.AND P6, PT, R27, UR4, !P6 ;  /* 0x000000041b007c0c */ /* 0x000fe4000f7c1270 */
[----:B------:R-:W-:Y:S01]  /*117960*/  LOP3.LUT P3, RZ, R4, 0x20000, RZ, 0xc0, !PT ;  /* 0x0002000004ff7812 */ /* 0x000fe2000786c0ff */
[----:B0-----:R-:W-:Y:S01]  /*117970*/  IMAD.WIDE R18, R8, 0x2, R14 ;  /* 0x0000000208127825 */ /* 0x001fe200078e020e */
[----:B------:R-:W-:-:S07]  /*117980*/  PRMT R2, R29, 0x7632, R2 ;  /* 0x000076321d027816 */ /* 0x000fce0000000002 */
[----:B------:R0:W-:Y:S01]  /*117990*/  @P0 STG.E.U16 desc[UR50][R18.64], R29 ;  /* 0x0000001d12000986 */ /* 0x0001e2000c101532 */
[----:B------:R-:W-:Y:S01]  /*1179a0*/  ISETP.LT.AND P0, PT, R25, UR4, !P3 ;  /* 0x0000000419007c0c */ /* 0x000fe2000df01270 */
[----:B0-----:R-:W-:Y:S02]  /*1179b0*/  IMAD.WIDE R18, R8, 0x2, R16 ;  /* 0x0000000208127825 */ /* 0x001fe400078e0210 */
[----:B------:R-:W3:Y:S04]  /*1179c0*/  LDL.LU R29, [R1+0x100] ;  /* 0x00010000011d7983 */ /* 0x000ee80000300800 */
[----:B------:R0:W-:Y:S02]  /*1179d0*/  @P6 STG.E.U16 desc[UR50][R18.64], R2 ;  /* 0x0000000212006986 */ /* 0x0001e4000c101532 */
[----:B0-----:R-:W-:-:S05]  /*1179e0*/  IMAD.WIDE R18, R9, 0x2, R12 ;  /* 0x0000000209127825 */ /* 0x001fca00078e020c */
[----:B----4-:R0:W-:Y:S01]  /*1179f0*/  @P0 STG.E.U16 desc[UR50][R18.64], R26 ;  /* 0x0000001a12000986 */ /* 0x0101e2000c101532 */
[----:B------:R-:W-:Y:S02]  /*117a00*/  PRMT R2, R26, 0x7632, R2 ;  /* 0x000076321a027816 */ /* 0x000fe40000000002 */
[----:B------:R-:W-:Y:S01]  /*117a10*/  ISETP.LT.AND P0, PT, R23, UR4, !P3 ;  /* 0x0000000417007c0c */ /* 0x000fe2000df01270 */
[----:B0-----:R-:W4:Y:S01]  /*117a20*/  LDL.LU R26, [R1+0x650] ;  /* 0x00065000011a7983 */ /* 0x001f220000300800 */
[----:B------:R-:W-:-:S11]  /*117a30*/  IMAD.WIDE R18, R9, 0x2, R6 ;  /* 0x0000000209127825 */ /* 0x000fd600078e0206 */
[----:B------:R0:W-:Y:S01]  /*117a40*/  @P0 STG.E.U16 desc[UR50][R18.64], R2 ;  /* 0x0000000212000986 */ /* 0x0001e2000c101532 */
[----:B------:R-:W-:Y:S01]  /*117a50*/  ISETP.LT.AND P0, PT, R21, UR4, !P3 ;  /* 0x0000000415007c0c */ /* 0x000fe2000df01270 */
[----:B0-----:R-:W-:-:S12]  /*117a60*/  IMAD.WIDE R18, R9, 0x2, R14 ;  /* 0x0000000209127825 */ /* 0x001fd800078e020e */
[----:B--2---:R0:W-:Y:S04]  /*117a70*/  @P0 STG.E.U16 desc[UR50][R18.64], R28 ;  /* 0x0000001c12000986 */ /* 0x0041e8000c101532 */
[----:B0-----:R-:W2:Y:S01]  /*117a80*/  LDL.LU R19, [R1+0x640] ;  /* 0x0006400001137983 */ /* 0x001ea20000300800 */
[----:B------:R-:W-:Y:S01]  /*117a90*/  ISETP.LT.AND P0, PT, R27, UR4, !P3 ;  /* 0x000000041b007c0c */ /* 0x000fe2000df01270 */
[----:B------:R-:W-:Y:S01]  /*117aa0*/  IMAD.WIDE R8, R9, 0x2, R16 ;  /* 0x0000000209087825 */ /* 0x000fe200078e0210 */
[----:B------:R-:W-:Y:S01]  /*117ab0*/  PRMT R2, R28, 0x7632, R2 ;  /* 0x000076321c027816 */ /* 0x000fe20000000002 */
[----:B------:R-:W2:Y:S01]  /*117ac0*/  LDL.LU R22, [R1+0x104] ;  /* 0x0001040001167983 */ /* 0x000ea20000300800 */
[----:B------:R-:W-:-:S03]  /*117ad0*/  LOP3.LUT P1, RZ, R4, 0x40000, RZ, 0xc0, !PT ;  /* 0x0004000004ff7812 */ /* 0x000fc6000782c0ff */
[----:B------:R-:W2:Y:S06]  /*117ae0*/  LDL.LU R28, [R1+0x108] ;  /* 0x00010800011c7983 */ /* 0x000eac0000300800 */
[----:B------:R0:W-:Y:S01]  /*117af0*/  @P0 STG.E.U16 desc[UR50][R8.64], R2 ;  /* 0x0000000208000986 */ /* 0x0001e2000c101532 */
[----:B------:R-:W-:Y:S01]  /*117b00*/  ISETP.LT.AND P0, PT, R25, UR4, !P1 ;  /* 0x0000000419007c0c */ /* 0x000fe2000cf01270 */
[----:B0-----:R-:W-:Y:S01]  /*117b10*/  IMAD.WIDE R8, R10, 0x2, R12 ;  /* 0x000000020a087825 */ /* 0x001fe200078e020c */
[----:B------:R-:W-:-:S11]  /*117b20*/  LOP3.LUT P2, RZ, R4, 0x80000, RZ, 0xc0, !PT ;  /* 0x0008000004ff7812 */ /* 0x000fd6000784c0ff */
[----:B---3--:R0:W-:Y:S01]  /*117b30*/  @P0 STG.E.U16 desc[UR50][R8.64], R0 ;  /* 0x0000000008000986 */ /* 0x0081e2000c101532 */
[----:B------:R-:W-:Y:S02]  /*117b40*/  PRMT R2, R0, 0x7632, R2 ;  /* 0x0000763200027816 */ /* 0x000fe40000000002 */
[----:B------:R-:W-:Y:S01]  /*117b50*/  ISETP.LT.AND P0, PT, R23, UR4, !P1 ;  /* 0x0000000417007c0c */ /* 0x000fe2000cf01270 */
[----:B0-----:R-:W3:Y:S01]  /*117b60*/  LDL.LU R0, [R1+0x634] ;  /* 0x0006340001007983 */ /* 0x001ee20000300800 */
[----:B------:R-:W-:-:S11]  /*117b70*/  IMAD.WIDE R8, R10, 0x2, R6 ;  /* 0x000000020a087825 */ /* 0x000fd600078e0206 */
        /* <DEDUP_REMOVED lines=10> */
[----:B0-----:R-:W-:-:S12]  /*117c20*/  IMAD.WIDE R8, R29, 0x2, R12 ;  /* 0x000000021d087825 */ /* 0x001fd800078e020c */
        /* <DEDUP_REMOVED lines=8> */
[----:B--2---:R0:W-:Y:S01]  /*117cb0*/  @P0 STG.E.U16 desc[UR50][R8.64], R19 ;  /* 0x0000001308000986 */ /* 0x0041e2000c101532 */
[----:B------:R-:W-:-:S03]  /*117cc0*/  PRMT R2, R19, 0x7632, R2 ;  /* 0x0000763213027816 */ /* 0x000fc60000000002 */
[----:B0-----:R-:W2:Y:S01]  /*117cd0*/  LDL.LU R19, [R1+0x644] ;  /* 0x0006440001137983 */ /* 0x001ea20000300800 */
[----:B------:R-:W-:Y:S01]  /*117ce0*/  ISETP.LT.AND P0, PT, R27, UR4, !P2 ;  /* 0x000000041b007c0c */ /* 0x000fe2000d701270 */
[----:B------:R-:W-:Y:S01]  /*117cf0*/  IMAD.WIDE R8, R29, 0x2, R16 ;  /* 0x000000021d087825 */ /* 0x000fe200078e0210 */
[----:B------:R-:W-:Y:S01]  /*117d00*/  LOP3.LUT P3, RZ, R4, 0x100000, RZ, 0xc0, !PT ;  /* 0x0010000004ff7812 */ /* 0x000fe2000786c0ff */
[----:B------:R-:W2:Y:S10]  /*117d10*/  LDL.LU R29, [R1+0x10c] ;  /* 0x00010c00011d7983 */ /* 0x000eb40000300800 */
        /* <DEDUP_REMOVED lines=11> */
[----:B0-----:R-:W-:-:S12]  /*117dd0*/  IMAD.WIDE R8, R22, 0x2, R14 ;  /* 0x0000000216087825 */ /* 0x001fd800078e020e */
[----:B------:R0:W-:Y:S01]  /*117de0*/  @P0 STG.E.U16 desc[UR50][R8.64], R24 ;  /* 0x0000001808000986 */ /* 0x0001e2000c101532 */
[----:B------:R-:W-:Y:S02]  /*117df0*/  PRMT R2, R24, 0x7632, R2 ;  /* 0x0000763218027816 */ /* 0x000fe40000000002 */
[----:B------:R-:W-:Y:S01]  /*117e00*/  ISETP.LT.AND P0, PT, R27, UR4, !P3 ;  /* 0x000000041b007c0c */ /* 0x000fe2000df01270 */
[----:B0-----:R-:W3:Y:S01]  /*117e10*/  LDL.LU R24, [R1+0x628] ;  /* 0x0006280001187983 */ /* 0x001ee20000300800 */
[----:B------:R-:W-:-:S03]  /*117e20*/  IMAD.WIDE R8, R22, 0x2, R16 ;  /* 0x0000000216087825 */ /* 0x000fc600078e0210 */
[----:B------:R-:W3:Y:S08]  /*117e30*/  LDL.LU R22, [R1+0x110] ;  /* 0x0001100001167983 */ /* 0x000ef00000300800 */
        /* <DEDUP_REMOVED lines=16> */
[C---:B------:R-:W-:Y:S01]  /*117f40*/  LOP3.LUT P2, RZ, R4.reuse, 0x400000, RZ, 0xc0, !PT ;  /* 0x0040000004ff7812 */ /* 0x040fe2000784c0ff */
        /* <DEDUP_REMOVED lines=374> */
[----:B------:R-:W-:Y:S02]  /*1196b0*/  ISETP.LT.AND P0, PT, R27, UR4, !P1 ;  /* 0x000000041b007c0c */ /* 0x000fe4000cf01270 */
[----:B------:R-:W-:Y:S02]  /*1196c0*/  PRMT R2, R24, 0x7632, R2 ;  /* 0x0000763218027816 */ /* 0x000fe40000000002 */
[----:B0-----:R-:W3:Y:S01]  /*1196d0*/  LDL.LU R24, [R1+0x734] ;  /* 0x0007340001187983 */ /* 0x001ee20000300800 */
[----:B------:R-:W-:-:S03]  /*1196e0*/  IMAD.WIDE R8, R28, 0x2, R16 ;  /* 0x000000021c087825 */ /* 0x000fc600078e0210 */
[----:B------:R-:W3:Y:S05]  /*1196f0*/  LDL.LU R28, [R1+0x168] ;  /* 0x00016800011c7983 */ /* 0x000eea0000300800 */
        /* <DEDUP_REMOVED lines=11> */
[----:B--2---:R0:W-:Y:S02]  /*1197b0*/  @P0 STG.E.U16 desc[UR50][R8.64], R19 ;  /* 0x0000001308000986 */ /* 0x0041e4000c101532 */
[----:B0-----:R-:W-:Y:S02]  /*1197c0*/  IMAD.WIDE R8, R29, 0x2, R16 ;  /* 0x000000021d087825 */ /* 0x001fe400078e0210 */
[----:B------:R-:W2:Y:S01]  /*1197d0*/  LDL.LU R29, [R1+0x754] ;  /* 0x00075400011d7983 */ /* 0x000ea20000300800 */
[----:B------:R-:W-:Y:S02]  /*1197e0*/  ISETP.LT.AND P0, PT, R27, UR4, !P2 ;  /* 0x000000041b007c0c */ /* 0x000fe4000d701270 */
[----:B------:R-:W-:Y:S01]  /*1197f0*/  PRMT R2, R19, 0x7632, R2 ;  /* 0x0000763213027816 */ /* 0x000fe20000000002 */
[----:B------:R-:W2:Y:S01]  /*119800*/  LDL.LU R18, [R1+0x16c] ;  /* 0x00016c0001127983 */ /* 0x000ea20000300800 */
[----:B------:R-:W-:-:S09]  /*119810*/  LOP3.LUT P3, RZ, R3, 0x1000, RZ, 0xc0, !PT ;  /* 0x0000100003ff7812 */ /* 0x000fd2000786c0ff */
        /* <DEDUP_REMOVED lines=8> */
[----:B------:R-:W-:-:S03]  /*1198a0*/  IMAD.WIDE R8, R22, 0x2, R6 ;  /* 0x0000000216087825 */ /* 0x000fc600078e0206 */
[----:B------:R-:W3:Y:S08]  /*1198b0*/  LDL.LU R10, [R1+0x738] ;  /* 0x00073800010a7983 */ /* 0x000ef00000300800 */
[----:B------:R0:W-:Y:S01]  /*1198c0*/  @P0 STG.E.U16 desc[UR50][R8.64], R2 ;  /* 0x0000000208000986 */ /* 0x0001e2000c101532 */
[----:B------:R-:W-:-:S03]  /*1198d0*/  ISETP.LT.AND P0, PT, R21, UR4, !P3 ;  /* 0x0000000415007c0c */ /* 0x000fc6000df01270 */
[----:B------:R-:W3:Y:S01]  /*1198e0*/  LDL.LU R19, [R1+0x170] ;  /* 0x0001700001137983 */ /* 0x000ee20000300800 */
[----:B0-----:R-:W-:-:S09]  /*1198f0*/  IMAD.WIDE R8, R22, 0x2, R14 ;  /* 0x0000000216087825 */ /* 0x001fd200078e020e */
[----:B------:R0:W-:Y:S01]  /*119900*/  @P0 STG.E.U16 desc[UR50][R8.64], R24 ;  /* 0x0000001808000986 */ /* 0x0001e2000c101532 */
[----:B------:R-:W-:Y:S02]  /*119910*/  ISETP.LT.AND P0, PT, R27, UR4, !P3 ;  /* 0x000000041b007c0c */ /* 0x000fe4000df01270 */
[----:B------:R-:W-:Y:S01]  /*119920*/  PRMT R2, R24, 0x7632, R2 ;  /* 0x0000763218027816 */ /* 0x000fe20000000002 */
[----:B0-----:R-:W-:-:S10]  /*119930*/  IMAD.WIDE R8, R22, 0x2, R16 ;  /* 0x0000000216087825 */ /* 0x001fd400078e0210 */
        /* <DEDUP_REMOVED lines=14> */
[----:B------:R-:W-:-:S03]  /*119a20*/  IMAD.WIDE R8, R28, 0x2, R16 ;  /* 0x000000021c087825 */ /* 0x000fc600078e0210 */
[----:B------:R-:W2:Y:S04]  /*119a30*/  LDL.LU R28, [R1+0x74c] ;  /* 0x00074c00011c7983 */ /* 0x000ea80000300800 */
[----:B------:R-:W2:Y:S04]  /*119a40*/  LDL.LU R24, [R1+0x73c] ;  /* 0x00073c0001187983 */ /* 0x000ea80000300800 */
[----:B------:R-:W2:Y:S01]  /*119a50*/  LDL.LU R22, [R1+0x174] ;  /* 0x0001740001167983 */ /* 0x000ea20000300800 */
[----:B------:R-:W-:Y:S02]  /*119a60*/  ISETP.LT.AND P0, PT, R27, UR4, !P1 ;  /* 0x000000041b007c0c */ /* 0x000fe4000cf01270 */
[----:B------:R-:W-:-:S11]  /*119a70*/  LOP3.LUT P2, RZ, R3, 0x4000, RZ, 0xc0, !PT ;  /* 0x0000400003ff7812 */ /* 0x000fd6000784c0ff */
[----:B------:R0:W-:Y:S01]  /*119a80*/  @P0 STG.E.U16 desc[UR50][R8.64], R2 ;  /* 0x0000000208000986 */ /* 0x0001e2000c101532 */
[----:B------:R-:W-:Y:S01]  /*119a90*/  ISETP.LT.AND P0, PT, R25, UR4, !P2 ;  /* 0x0000000419007c0c */ /* 0x000fe2000d701270 */
[----:B0-----:R-:W-:-:S12]  /*119aa0*/  IMAD.WIDE R8, R18, 0x2, R12 ;  /* 0x0000000212087825 */ /* 0x001fd800078e020c */
[----:B---3--:R0:W-:Y:S01]  /*119ab0*/  @P0 STG.E.U16 desc[UR50][R8.64], R0 ;  /* 0x0000000008000986 */ /* 0x0081e2000c101532 */
[----:B------:R-:W-:Y:S02]  /*119ac0*/  ISETP.LT.AND P0, PT, R23, UR4, !P2 ;  /* 0x0000000417007c0c */ /* 0x000fe4000d701270 */
[----:B------:R-:W-:Y:S01]  /*119ad0*/  PRMT R2, R0, 0x7632, R2 ;  /* 0x0000763200027816 */ /* 0x000fe20000000002 */
[C---:B0-----:R-:W-:Y:S01]  /*119ae0*/  IMAD.WIDE R8, R18.reuse, 0x2, R6 ;  /* 0x0000000212087825 */ /* 0x041fe200078e0206 */
[----:B------:R-:W-:Y:S01]  /*119af0*/  LOP3.LUT P3, RZ, R3, 0x8000, RZ, 0xc0, !PT ;  /* 0x0000800003ff7812 */ /* 0x000fe2000786c0ff */
[----:B------:R-:W3:Y:S08]  /*119b00*/  LDL.LU R0, [R1+0x3b2c] ;  /* 0x003b2c0001007983 */ /* 0x000ef00000300800 */
[----:B------:R0:W-:Y:S01]  /*119b10*/  @P0 STG.E.U16 desc[UR50][R8.64], R2 ;  /* 0x0000000208000986 */ /* 0x0001e2000c101532 */
[----:B------:R-:W-:Y:S01]  /*119b20*/  ISETP.LT.AND P0, PT, R21, UR4, !P2 ;  /* 0x0000000415007c0c */ /* 0x000fe2000d701270 */
[----:B0-----:R-:W-:-:S12]  /*119b30*/  IMAD.WIDE R8, R18, 0x2, R14 ;  /* 0x0000000212087825 */ /* 0x001fd800078e020e */
[----:B------:R0:W-:Y:S01]  /*119b40*/  @P0 STG.E.U16 desc[UR50][R8.64], R10 ;  /* 0x0000000a08000986 */ /* 0x0001e2000c101532 */
[----:B------:R-:W-:Y:S02]  /*119b50*/  ISETP.LT.AND P0, PT, R27, UR4, !P2 ;  /* 0x000000041b007c0c */ /* 0x000fe4000d701270 */
[----:B------:R-:W-:Y:S01]  /*119b60*/  PRMT R2, R10, 0x7632, R2 ;  /* 0x000076320a027816 */ /* 0x000fe20000000002 */
[----:B0-----:R-:W-:-:S10]  /*119b70*/  IMAD.WIDE R8, R18, 0x2, R16 ;  /* 0x0000000212087825 */ /* 0x001fd400078e0210 */
[----:B------:R0:W-:Y:S01]  /*119b80*/  @P0 STG.E.U16 desc[UR50][R8.64], R2 ;  /* 0x0000000208000986 */ /* 0x0001e2000c101532 */
[----:B------:R-:W-:Y:S01]  /*119b90*/  ISETP.LT.AND P0, PT, R25, UR4, !P3 ;  /* 0x0000000419007c0c */ /* 0x000fe2000df01270 */
[----:B0-----:R-:W-:Y:S01]  /*119ba0*/  IMAD.WIDE R8, R19, 0x2, R12 ;  /* 0x0000000213087825 */ /* 0x001fe200078e020c */
[----:B------:R-:W-:-:S11]  /*119bb0*/  LOP3.LUT P1, RZ, R3, 0x10000, RZ, 0xc0, !PT ;  /* 0x0001000003ff7812 */ /* 0x000fd6000782c0ff */
        /* <DEDUP_REMOVED lines=25> */
[----:B------:R0:W-:Y:S04]  /*119d50*/  @P0 STG.E.U16 desc[UR50][R8.64], R24 ;  /* 0x0000001808000986 */ /* 0x0001e8000c101532 */
[----:B0-----:R-:W3:Y:S01]  /*119d60*/  LDL.LU R24, [R1+0x770] ;  /* 0x0007700001187983 */ /* 0x001ee20000300800 */
[----:B------:R-:W-:Y:S01]  /*119d70*/  ISETP.LT.AND P0, PT, R27, UR4, !P1 ;  /* 0x000000041b007c0c */ /* 0x000fe2000cf01270 */
[----:B------:R-:W-:Y:S01]  /*119d80*/  IMAD.WIDE R8, R22, 0x2, R16 ;  /* 0x0000000216087825 */ /* 0x000fe200078e0210 */
[----:B------:R-:W-:Y:S01]  /*119d90*/  LOP3.LUT P2, RZ, R3, 0x20000, RZ, 0xc0, !PT ;  /* 0x0002000003ff7812 */ /* 0x000fe2000784c0ff */
[----:B------:R-:W3:Y:S10]  /*119da0*/  LDL.LU R22, [R1+0x790] ;  /* 0x0007900001167983 */ /* 0x000ef40000300800 */
[----:B------:R0:W-:Y:S01]  /*119db0*/  @P0 STG.E.U16 desc[UR50][R8.64], R2 ;  /* 0x0000000208000986 */ /* 0x0001e2000c101532 */
[----:B------:R-:W-:Y:S01]  /*119dc0*/  ISETP.LT.AND P0, PT, R25, UR4, !P2 ;  /* 0x0000000419007c0c */ /* 0x000fe2000d701270 */
[----:B0-----:R-:W-:Y:S01]  /*119dd0*/  IMAD.WIDE R8, R11, 0x2, R12 ;  /* 0x000000020b087825 */ /* 0x001fe200078e020c */
[----:B------:R-:W-:-:S11]  /*119de0*/  LOP3.LUT P3, RZ, R3, 0x40000, RZ, 0xc0, !PT ;  /* 0x0004000003ff7812 */ /* 0x000fd6000786c0ff */
[----:B----4-:R0:W-:Y:S01]  /*119df0*/  @P0 STG.E.U16 desc[UR50][R8.64], R26 ;  /* 0x0000001a08000986 */ /* 0x0101e2000c101532 */
[----:B------:R-:W-:Y:S02]  /*119e00*/  ISETP.LT.AND P0, PT, R23, UR4, !P2 ;  /* 0x0000000417007c0c */ /* 0x000fe4000d701270 */
[----:B------:R-:W-:Y:S01]  /*119e10*/  PRMT R2, R26, 0x7632, R2 ;  /* 0x000076321a027816 */ /* 0x000fe20000000002 */
[----:B0-----:R-:W-:Y:S01]  /*119e20*/  IMAD.WIDE R8, R11, 0x2, R6 ;  /* 0x000000020b087825 */ /* 0x001fe200078e0206 */
[----:B------:R-:W4:Y:S09]  /*119e30*/  LDL.LU R26, [R1+0x178] ;  /* 0x00017800011a7983 */ /* 0x000f320000300800 */
[----:B------:R0:W-:Y:S01]  /*119e40*/  @P0 STG.E.U16 desc[UR50][R8.64], R2 ;  /* 0x0000000208000986 */ /* 0x0001e2000c101532 */
[----:B------:R-:W-:Y:S01]  /*119e50*/  ISETP.LT.AND P0, PT, R21, UR4, !P2 ;  /* 0x0000000415007c0c */ /* 0x000fe2000d701270 */
[----:B0-----:R-:W-:-:S12]  /*119e60*/  IMAD.WIDE R8, R11, 0x2, R14 ;  /* 0x000000020b087825 */ /* 0x001fd800078e020e */
[----:B--2---:R0:W-:Y:S01]  /*119e70*/  @P0 STG.E.U16 desc[UR50][R8.64], R29 ;  /* 0x0000001d08000986 */ /* 0x0041e2000c101532 */
[----:B------:R-:W-:Y:S02]  /*119e80*/  ISETP.LT.AND P0, PT, R27, UR4, !P2 ;  /* 0x000000041b007c0c */ /* 0x000fe4000d701270 */
[----:B------:R-:W-:Y:S01]  /*119e90*/  PRMT R2, R29, 0x7632, R2 ;  /* 0x000076321d027816 */ /* 0x000fe20000000002 */
[----:B0-----:R-:W-:Y:S01]  /*119ea0*/  IMAD.WIDE R8, R11, 0x2, R16 ;  /* 0x000000020b087825 */ /* 0x001fe200078e0210 */
[----:B------:R-:W2:Y:S09]  /*119eb0*/  LDL.LU R29, [R1+0x17c] ;  /* 0x00017c00011d7983 */ /* 0x000eb20000300800 */
[----:B------:R0:W-:Y:S01]  /*119ec0*/  @P0 STG.E.U16 desc[UR50][R8.64], R2 ;  /* 0x0000000208000986 */ /* 0x0001e2000c101532 */
[----:B------:R-:W-:-:S03]  /*119ed0*/  ISETP.LT.AND P0, PT, R25, UR4, !P3 ;  /* 0x0000000419007c0c */ /* 0x000fc6000df01270 */
[----:B------:R-:W2:Y:S01]  /*119ee0*/  LDL.LU R25, [R1+0x184] ;  /* 0x0001840001197983 */ /* 0x000ea20000300800 */
[----:B0-----:R-:W-:-:S09]  /*119ef0*/  IMAD.WIDE R8, R20, 0x2, R12 ;  /* 0x0000000214087825 */ /* 0x001fd200078e020c */
[----:B---3--:R0:W-:Y:S01]  /*119f00*/  @P0 STG.E.U16 desc[UR50][R8.64], R28 ;  /* 0x0000001c08000986 */ /* 0x0081e2000c101532 */
[----:B------:R-:W-:Y:S02]  /*119f10*/  ISETP.LT.AND P0, PT, R23, UR4, !P3 ;  /* 0x0000000417007c0c */ /* 0x000fe4000df01270 */
[----:B------:R-:W-:Y:S01]  /*119f20*/  PRMT R2, R28, 0x7632, R2 ;  /* 0x000076321c027816 */ /* 0x000fe20000000002 */
[C---:B0-----:R-:W-:Y:S01]  /*119f30*/  IMAD.WIDE R8, R20.reuse, 0x2, R6 ;  /* 0x0000000214087825 */ /* 0x041fe200078e0206 */
[----:B------:R-:W3:Y:S09]  /*119f40*/  LDL.LU R28, [R1+0x784] ;  /* 0x00078400011c7983 */ /* 0x000ef20000300800 */
[----:B------:R0:W-:Y:S01]  /*119f50*/  @P0 STG.E.U16 desc[UR50][R8.64], R2 ;  /* 0x0000000208000986 */ /* 0x0001e2000c101532 */
[----:B------:R-:W-:Y:S01]  /*119f60*/  ISETP.LT.AND P0, PT, R21, UR4, !P3 ;  /* 0x0000000415007c0c */ /* 0x000fe2000df01270 */
[----:B0-----:R-:W-:-:S12]  /*119f70*/  IMAD.WIDE R8, R20, 0x2, R14 ;  /* 0x0000000214087825 */ /* 0x001fd800078e020e */
[----:B------:R0:W-:Y:S01]  /*119f80*/  @P0 STG.E.U16 desc[UR50][R8.64], R24 ;  /* 0x0000001808000986 */ /* 0x0001e2000c101532 */
[----:B------:R-:W-:-:S03]  /*119f90*/  PRMT R2, R24, 0x7632, R2 ;  /* 0x0000763218027816 */ /* 0x000fc60000000002 */
[----:B0-----:R-:W3:Y:S01]  /*119fa0*/  LDL.LU R24, [R1+0x774] ;  /* 0x0007740001187983 */ /* 0x001ee20000300800 */
[----:B------:R-:W-:-:S03]  /*119fb0*/  IMAD.WIDE R8, R20, 0x2, R16 ;  /* 0x0000000214087825 */ /* 0x000fc600078e0210 */
[----:B------:R-:W2:Y:S01]  /*119fc0*/  LDL.LU R20, [R1+0x1b08] ;  /* 0x001b080001147983 */ /* 0x000ea20000300800 */
[----:B------:R-:W-:Y:S02]  /*119fd0*/  ISETP.LT.AND P0, PT, R27, UR4, !P3 ;  /* 0x000000041b007c0c */ /* 0x000fe4000df01270 */
[----:B------:R-:W-:-:S11]  /*119fe0*/  LOP3.LUT P1, RZ, R3, 0x80000, RZ, 0xc0, !PT ;  /* 0x0008000003ff7812 */ /* 0x000fd6000782c0ff */
[----:B------:R0:W-:Y:S02]  /*119ff0*/  @P0 STG.E.U16 desc[UR50][R8.64], R2 ;  /* 0x0000000208000986 */ /* 0x0001e4000c101532 */
[----:B0-----:R-:W-:Y:S02]  /*11a000*/  PRMT R2, R22, 0x7632, R2 ;  /* 0x0000763216027816 */ /* 0x001fe40000000002 */
[----:B------:R-:W-:Y:S01]  /*11a010*/  LOP3.LUT P2, RZ, R3, 0x100000, RZ, 0xc0, !PT ;  /* 0x0010000003ff7812 */ /* 0x000fe2000784c0ff */
[----:B----4-:R-:W-:-:S04]  /*11a020*/  IMAD.WIDE R8, R26, 0x2, R12 ;  /* 0x000000021a087825 */ /* 0x010fc800078e020c */
[----:B------:R-:W-:Y:S01]  /*11a030*/  IMAD.WIDE R18, R26, 0x2, R14 ;  /* 0x000000021a127825 */ /* 0x000fe200078e020e */
[----:B--2---:R-:W-:-:S13]  /*11a040*/  ISETP.LT.AND P0, PT, R20, UR4, !P1 ;  /* 0x0000000414007c0c */ /* 0x004fda000cf01270 */
[----:B------:R0:W-:Y:S01]  /*11a050*/  @P0 STG.E.U16 desc[UR50][R8.64], R22 ;  /* 0x0000001608000986 */ /* 0x0001e2000c101532 */
[----:B------:R-:W-:Y:S01]  /*11a060*/  ISETP.LT.AND P0, PT, R23, UR4, !P1 ;  /* 0x0000000417007c0c */ /* 0x000fe2000cf01270 */
[----:B0-----:R-:W-:Y:S02]  /*11a070*/  IMAD.WIDE R8, R26, 0x2, R6 ;  /* 0x000000021a087825 */ /* 0x001fe400078e0206 */
[----:B------:R-:W2:Y:S10]  /*11a080*/  LDL.LU R22, [R1+0x794] ;  /* 0x0007940001167983 */ /* 0x000eb40000300800 */
[----:B------:R-:W-:Y:S04]  /*11a090*/  @P0 STG.E.U16 desc[UR50][R8.64], R2 ;  /* 0x0000000208000986 */ /* 0x000fe8000c101532 */
[----:B------:R-:W0:Y:S01]  /*11a0a0*/  LDS.128 R8, [R0] ;  /* 0x0000000000087984 */ /* 0x000e220000000c00 */
[----:B------:R-:W-:-:S13]  /*11a0b0*/  ISETP.LT.AND P0, PT, R21, UR4, !P1 ;  /* 0x0000000415007c0c */ /* 0x000fda000cf01270 */
[----:B0-----:R0:W-:Y:S01]  /*11a0c0*/  @P0 STG.E.U16 desc[UR50][R18.64], R8 ;  /* 0x0000000812000986 */ /* 0x0011e2000c101532 */
[----:B------:R-:W-:Y:S02]  /*11a0d0*/  ISETP.LT.AND P0, PT, R27, UR4, !P1 ;  /* 0x000000041b007c0c */ /* 0x000fe4000cf01270 */
[----:B------:R-:W-:Y:S01]  /*11a0e0*/  PRMT R2, R8, 0x7632, R2 ;  /* 0x0000763208027816 */ /* 0x000fe20000000002 */
[----:B0-----:R-:W-:Y:S02]  /*11a0f0*/  IMAD.WIDE R18, R26, 0x2, R16 ;  /* 0x000000021a127825 */ /* 0x001fe400078e0210 */
[----:B------:R-:W4:Y:S08]  /*11a100*/  LDL.LU R26, [R1+0x188] ;  /* 0x00018800011a7983 */ /* 0x000f300000300800 */
[----:B------:R0:W-:Y:S01]  /*11a110*/  @P0 STG.E.U16 desc[UR50][R18.64], R2 ;  /* 0x0000000212000986 */ /* 0x0001e2000c101532 */
[----:B------:R-:W-:Y:S01]  /*11a120*/  ISETP.LT.AND P0, PT, R20, UR4, !P2 ;  /* 0x0000000414007c0c */ /* 0x000fe2000d701270 */
[----:B0-----:R-:W-:Y:S01]  /*11a130*/  IMAD.WIDE R18, R29, 0x2, R12 ;  /* 0x000000021d127825 */ /* 0x001fe200078e020c */
[----:B---3--:R-:W-:-:S11]  /*11a140*/  PRMT R2, R28, 0x7632, R2 ;  /* 0x000076321c027816 */ /* 0x008fd60000000002 */
        /* <DEDUP_REMOVED lines=26> */
[----:B------:R0:W-:Y:S01]  /*11a2f0*/  @P0 STG.E.U16 desc[UR50][R18.64], R9 ;  /* 0x0000000912000986 */ /* 0x0001e2000c101532 */
[----:B------:R-:W-:Y:S02]  /*11a300*/  ISETP.LT.AND P0, PT, R27, UR4, !P3 ;  /* 0x000000041b007c0c */ /* 0x000fe4000df01270 */
[----:B------:R-:W-:Y:S01]  /*11a310*/  PRMT R2, R9, 0x7632, R2 ;  /* 0x0000763209027816 */ /* 0x000fe20000000002 */
[----:B0-----:R-:W-:Y:S02]  /*11a320*/  IMAD.WIDE R8, R25, 0x2, R16 ;  /* 0x0000000219087825 */ /* 0x001fe400078e0210 */
[----:B------:R-:W2:Y:S08]  /*11a330*/  LDL.LU R25, [R1+0x194] ;  /* 0x0001940001197983 */ /* 0x000eb00000300800 */
[----:B------:R4:W-:Y:S01]  /*11a340*/  @P0 STG.E.U16 desc[UR50][R8.64], R2 ;  /* 0x0000000208000986 */ /* 0x0009e2000c101532 */
[----:B------:R-:W-:Y:S01]  /*11a350*/  ISETP.LT.AND P0, PT, R20, UR4, !P1 ;  /* 0x0000000414007c0c */ /* 0x000fe2000cf01270 */
[----:B----4-:R-:W-:-:S12]  /*11a360*/  IMAD.WIDE R8, R26, 0x2, R12 ;  /* 0x000000021a087825 */ /* 0x010fd800078e020c */
        /* <DEDUP_REMOVED lines=9> */
[----:B------:R-:W-:-:S03]  /*11a400*/  PRMT R2, R24, 0x7632, R2 ;  /* 0x0000763218027816 */ /* 0x000fc60000000002 */
[----:B0-----:R-:W4:Y:S01]  /*11a410*/  LDL.LU R24, [R1+0x77c] ;  /* 0x00077c0001187983 */ /* 0x001f220000300800 */
[----:B------:R-:W-:Y:S01]  /*11a420*/  ISETP.LT.AND P0, PT, R27, UR4, !P1 ;  /* 0x000000041b007c0c */ /* 0x000fe2000cf01270 */
[----:B------:R-:W-:Y:S01]  /*11a430*/  IMAD.WIDE R8, R26, 0x2, R16 ;  /* 0x000000021a087825 */ /* 0x000fe200078e0210 */
[----:B------:R-:W-:Y:S01]  /*11a440*/  LOP3.LUT P2, RZ, R3, 0x800000, RZ, 0xc0, !PT ;  /* 0x0080000003ff7812 */ /* 0x000fe2000784c0ff */
[----:B------:R-:W4:Y:S10]  /*11a450*/  LDL.LU R26, [R1+0x190] ;  /* 0x00019000011a7983 */ /* 0x000f340000300800 */
        /* <DEDUP_REMOVED lines=19> */
[----:B0-----:R-:W-:-:S12]  /*11a590*/  IMAD.WIDE R8, R25, 0x2, R12 ;  /* 0x0000000219087825 */ /* 0x001fd800078e020c */
        /* <DEDUP_REMOVED lines=8> */
[----:B----4-:R0:W-:Y:S01]  /*11a620*/  @P0 STG.E.U16 desc[UR50][R8.64], R24 ;  /* 0x0000001808000986 */ /* 0x0101e2000c101532 */
[----:B------:R-:W-:-:S03]  /*11a630*/  PRMT R5, R24, 0x7632, R5 ;  /* 0x0000763218057816 */ /* 0x000fc60000000005 */
[----:B0-----:R-:W4:Y:S01]  /*11a640*/  LDL.LU R24, [R1+0x7b0] ;  /* 0x0007b00001187983 */ /* 0x001f220000300800 */
[----:B------:R-:W-:Y:S02]  /*11a650*/  ISETP.LT.AND P0, PT, R27, UR4, !P3 ;  /* 0x000000041b007c0c */ /* 0x000fe4000df01270 */
[C---:B------:R-:W-:Y:S02]  /*11a660*/  LOP3.LUT P1, RZ, R3.reuse, 0x2000000, RZ, 0xc0, !PT ;  /* 0x0200000003ff7812 */ /* 0x040fe4000782c0ff */
[C---:B------:R-:W-:Y:S02]  /*11a670*/  LOP3.LUT P2, RZ, R3.reuse, 0x4000000, RZ, 0xc0, !PT ;  /* 0x0400000003ff7812 */ /* 0x040fe4000784c0ff */
[----:B------:R-:W-:Y:S01]  /*11a680*/  LOP3.LUT P3, RZ, R3, 0x8000000, RZ, 0xc0, !PT ;  /* 0x0800000003ff7812 */ /* 0x000fe2000786c0ff */
[----:B------:R-:W-:Y:S02]  /*11a690*/  IMAD.WIDE R2, R25, 0x2, R16 ;  /* 0x0000000219027825 */ /* 0x000fe400078e0210 */
[----:B------:R-:W4:Y:S04]  /*11a6a0*/  LDL.LU R25, [R1+0x1a0] ;  /* 0x0001a00001197983 */ /* 0x000f280000300800 */
        /* <DEDUP_REMOVED lines=13> */
[----:B------:R-:W-:Y:S02]  /*11a780*/  PRMT R5, R11, 0x7632, R5 ;  /* 0x000076320b057816 */ /* 0x000fe40000000005 */
[----:B------:R-:W1:Y:S01]  /*11a790*/  LDS.128 R8, [R0+0x400] ;  /* 0x0004000000087984 */ /* 0x000e620000000c00 */
[----:B0-----:R-:W-:-:S03]  /*11a7a0*/  IMAD.WIDE R2, R26, 0x2, R16 ;  /* 0x000000021a027825 */ /* 0x001fc600078e0210 */
[----:B------:R-:W2:Y:S05]  /*11a7b0*/  LDL.LU R26, [R1+0x19c] ;  /* 0x00019c00011a7983 */ /* 0x000eaa0000300800 */
        /* <DEDUP_REMOVED lines=27> */
[----:B------:R-:W-:Y:S01]  /*11a970*/  ISETP.LT.AND P0, PT, R21, UR4, !P3 ;  /* 0x0000000415007c0c */ /* 0x000fe2000df01270 */
[----:B0-----:R-:W-:-:S12]  /*11a980*/  IMAD.WIDE R2, R25, 0x2, R14 ;  /* 0x0000000219027825 */ /* 0x001fd800078e020e */
[----:B-1----:R0:W-:Y:S01]  /*11a990*/  @P0 STG.E.U16 desc[UR50][R2.64], R8 ;  /* 0x0000000802000986 */ /* 0x0021e2000c101532 */
[----:B------:R-:W-:Y:S02]  /*11a9a0*/  ISETP.LT.AND P0, PT, R27, UR4, !P3 ;  /* 0x000000041b007c0c */ /* 0x000fe4000df01270 */
[----:B0-----:R-:W-:Y:S01]  /*11a9b0*/  PRMT R8, R8, 0x7632, R8 ;  /* 0x0000763208087816 */ /* 0x001fe20000000008 */
[----:B------:R-:W-:Y:S02]  /*11a9c0*/  IMAD.WIDE R2, R25, 0x2, R16 ;  /* 0x0000000219027825 */ /* 0x000fe400078e0210 */
[----:B------:R-:W2:Y:S08]  /*11a9d0*/  LDL.LU R25, [R1+0x1a8] ;  /* 0x0001a80001197983 */ /* 0x000eb00000300800 */
[----:B------:R0:W-:Y:S01]  /*11a9e0*/  @P0 STG.E.U16 desc[UR50][R2.64], R8 ;  /* 0x0000000802000986 */ /* 0x0001e2000c101532 */
[----:B------:R-:W-:Y:S01]  /*11a9f0*/  ISETP.LT.AND P0, PT, R20, UR4, !P1 ;  /* 0x0000000414007c0c */ /* 0x000fe2000cf01270 */
[----:B0-----:R-:W-:-:S12]  /*11aa00*/  IMAD.WIDE R2, R26, 0x2, R12 ;  /* 0x000000021a027825 */ /* 0x001fd800078e020c */
        /* <DEDUP_REMOVED lines=8> */
[----:B----4-:R0:W-:Y:S02]  /*11aa90*/  @P0 STG.E.U16 desc[UR50][R2.64], R24 ;  /* 0x0000001802000986 */ /* 0x0101e4000c101532 */
[----:B0-----:R-:W-:Y:S02]  /*11aaa0*/  IMAD.WIDE R2, R26, 0x2, R16 ;  /* 0x000000021a027825 */ /* 0x001fe400078e0210 */
[----:B------:R-:W4:Y:S01]  /*11aab0*/  LDL.LU R26, [R1+0x7b8] ;  /* 0x0007b800011a7983 */ /* 0x000f220000300800 */
[----:B------:R-:W-:Y:S02]  /*11aac0*/  LOP3.LUT P2, RZ, R4, 0x8000, RZ, 0xc0, !PT ;  /* 0x0000800004ff7812 */ /* 0x000fe4000784c0ff */
[----:B------:R-:W-:Y:S02]  /*11aad0*/  ISETP.LT.AND P1, PT, R27, UR4, !P1 ;  /* 0x000000041b007c0c */ /* 0x000fe4000cf21270 */
[----:B------:R-:W-:Y:S01]  /*11aae0*/  ISETP.LT.AND P0, PT, R20, UR4, !P2 ;  /* 0x0000000414007c0c */ /* 0x000fe2000d701270 */
[----:B------:R-:W-:Y:S01]  /*11aaf0*/  IMAD.WIDE R18, R29, 0x2, R12 ;  /* 0x000000021d127825 */ /* 0x000fe200078e020c */
[----:B------:R-:W-:-:S02]  /*11ab00*/  PRMT R0, R24, 0x7632, R0 ;  /* 0x0000763218007816 */ /* 0x000fc40000000000 */
[C---:B------:R-:W-:Y:S01]  /*11ab10*/  LOP3.LUT P3, RZ, R4.reuse, 0x4000, RZ, 0xc0, !PT ;  /* 0x0000400004ff7812 */ /* 0x040fe2000786c0ff */
[----:B------:R-:W4:Y:S06]  /*11ab20*/  LDL.LU R24, [R1+0x1a4] ;  /* 0x0001a40001187983 */ /* 0x000f2c0000300800 */
[----:B------:R0:W-:Y:S01]  /*11ab30*/  @P1 STG.E.U16 desc[UR50][R2.64], R0 ;  /* 0x0000000002001986 */ /* 0x0001e2000c101532 */
[----:B------:R-:W-:Y:S02]  /*11ab40*/  ISETP.LT.AND P1, PT, R23, UR4, !P2 ;  /* 0x0000000417007c0c */ /* 0x000fe4000d721270 */
[----:B------:R-:W-:-:S02]  /*11ab50*/  LOP3.LUT P4, RZ, R4, 0x2000, RZ, 0xc0, !PT ;  /* 0x0000200004ff7812 */ /* 0x000fc4000788c0ff */
[C---:B------:R-:W-:Y:S02]  /*11ab60*/  LOP3.LUT P5, RZ, R4.reuse, 0x1000, RZ, 0xc0, !PT ;  /* 0x0000100004ff7812 */ /* 0x040fe400078ac0ff */
[----:B------:R-:W-:Y:S01]  /*11ab70*/  LOP3.LUT P6, RZ, R4, 0x800, RZ, 0xc0, !PT ;  /* 0x0000080004ff7812 */ /* 0x000fe200078cc0ff */
[----:B------:R-:W-:-:S04]  /*11ab80*/  IMAD.WIDE R4, R29, 0x2, R14 ;  /* 0x000000021d047825 */ /* 0x000fc800078e020e */
[----:B0-----:R-:W-:Y:S01]  /*11ab90*/  IMAD.WIDE R2, R29, 0x2, R6 ;  /* 0x000000021d027825 */ /* 0x001fe200078e0206 */
[----:B--2---:R0:W-:Y:S01]  /*11aba0*/  @P0 STG.E.U16 desc[UR50][R18.64], R22 ;  /* 0x0000001612000986 */ /* 0x0041e2000c101532 */
[----:B------:R-:W-:Y:S02]  /*11abb0*/  ISETP.LT.AND P0, PT, R21, UR4, !P2 ;  /* 0x0000000415007c0c */ /* 0x000fe4000d701270 */
[----:B------:R-:W-:Y:S02]  /*11abc0*/  ISETP.LT.AND P2, PT, R27, UR4, !P2 ;  /* 0x000000041b007c0c */ /* 0x000fe4000d741270 */
[----:B------:R-:W-:-:S05]  /*11abd0*/  PRMT R0, R22, 0x7632, R0 ;  /* 0x0000763216007816 */ /* 0x000fca0000000000 */
[----:B------:R1:W-:Y:S04]  /*11abe0*/  @P1 STG.E.U16 desc[UR50][R2.64], R0 ;  /* 0x0000000002001986 */ /* 0x0003e8000c101532 */
[----:B0-----:R-:W2:Y:S04]  /*11abf0*/  LDL.LU R19, [R1+0x7a8] ;  /* 0x0007a80001137983 */ /* 0x001ea80000300800 */
[----:B------:R0:W-:Y:S01]  /*11ac00*/  @P0 STG.E.U16 desc[UR50][R4.64], R9 ;  /* 0x0000000904000986 */ /* 0x0001e2000c101532 */
[----:B------:R-:W-:Y:S02]  /*11ac10*/  ISETP.LT.AND P0, PT, R20, UR4, !P3 ;  /* 0x0000000414007c0c */ /* 0x000fe4000df01270 */
[----:B-1----:R-:W-:Y:S01]  /*11ac20*/  PRMT R0, R9, 0x7632, R0 ;  /* 0x0000763209007816 */ /* 0x002fe20000000000 */
[----:B------:R-:W-:Y:S01]  /*11ac30*/  IMAD.WIDE R2, R29, 0x2, R16 ;  /* 0x000000021d027825 */ /* 0x000fe200078e0210 */
[----:B------:R-:W2:Y:S01]  /*11ac40*/  LDL.LU R22, [R1+0x7cc] ;  /* 0x0007cc0001167983 */ /* 0x000ea20000300800 */
[----:B------:R-:W-:-:S03]  /*11ac50*/  ISETP.LT.AND P1, PT, R23, UR4, !P3 ;  /* 0x0000000417007c0c */ /* 0x000fc6000df21270 */
[----:B------:R-:W2:Y:S04]  /*11ac60*/  LDL.LU R29, [R1+0x198] ;  /* 0x00019800011d7983 */ /* 0x000ea80000300800 */
[----:B------:R1:W-:Y:S01]  /*11ac70*/  @P2 STG.E.U16 desc[UR50][R2.64], R0 ;  /* 0x0000000002002986 */ /* 0x0003e2000c101532 */
[----:B------:R-:W-:Y:S01]  /*11ac80*/  ISETP.LT.AND P2, PT, R21, UR4, !P3 ;  /* 0x0000000415007c0c */ /* 0x000fe2000df41270 */
[----:B0-----:R-:W-:-:S04]  /*11ac90*/  IMAD.WIDE R4, R25, 0x2, R6 ;  /* 0x0000000219047825 */ /* 0x001fc800078e0206 */
[----:B-1----:R-:W-:Y:S01]  /*11aca0*/  IMAD.WIDE R2, R25, 0x2, R12 ;  /* 0x0000000219027825 */ /* 0x002fe200078e020c */
[----:B---3--:R-:W-:-:S04]  /*11acb0*/  PRMT R8, R28, 0x7632, R8 ;  /* 0x000076321c087816 */ /* 0x008fc80000000008 */
[----:B------:R0:W-:Y:S04]  /*11acc0*/  @P0 STG.E.U16 desc[UR50][R2.64], R28 ;  /* 0x0000001c02000986 */ /* 0x0001e8000c101532 */
[----:B------:R1:W-:Y:S01]  /*11acd0*/  @P1 STG.E.U16 desc[UR50][R4.64], R8 ;  /* 0x0000000804001986 */ /* 0x0003e2000c101532 */
[----:B0-----:R-:W-:-:S03]  /*11ace0*/  IMAD.WIDE R2, R25, 0x2, R14 ;  /* 0x0000000219027825 */ /* 0x001fc600078e020e */
[----:B------:R-:W3:Y:S01]  /*11acf0*/  LDL.LU R28, [R1+0x1b0] ;  /* 0x0001b000011c7983 */ /* 0x000ee20000300800 */
[----:B-1----:R-:W-:-:S03]  /*11ad00*/  IMAD.WIDE R4, R25, 0x2, R16 ;  /* 0x0000000219047825 */ /* 0x002fc600078e0210 */
[----:B------:R-:W3:Y:S01]  /*11ad10*/  LDL.LU R25, [R1+0x7ac] ;  /* 0x0007ac0001197983 */ /* 0x000ee20000300800 */
[----:B----4-:R-:W-:-:S03]  /*11ad20*/  PRMT R0, R26, 0x7632, R0 ;  /* 0x000076321a007816 */ /* 0x010fc60000000000 */
[----:B------:R0:W-:Y:S04]  /*11ad30*/  @P2 STG.E.U16 desc[UR50][R2.64], R26 ;  /* 0x0000001a02002986 */ /* 0x0001e8000c101532 */
[----:B0-----:R-:W4:Y:S01]  /*11ad40*/  LDL.LU R26, [R1+0x7bc] ;  /* 0x0007bc00011a7983 */ /* 0x001f220000300800 */
[----:B------:R-:W-:Y:S02]  /*11ad50*/  ISETP.LT.AND P3, PT, R27, UR4, !P3 ;  /* 0x000000041b007c0c */ /* 0x000fe4000df61270 */
[----:B------:R-:W-:Y:S02]  /*11ad60*/  ISETP.LT.AND P0, PT, R20, UR4, !P4 ;  /* 0x0000000414007c0c */ /* 0x000fe4000e701270 */
[----:B------:R-:W-:Y:S02]  /*11ad70*/  ISETP.LT.AND P1, PT, R23, UR4, !P4 ;  /* 0x0000000417007c0c */ /* 0x000fe4000e721270 */
[----:B------:R-:W-:Y:S01]  /*11ad80*/  ISETP.LT.AND P2, PT, R21, UR4, !P4 ;  /* 0x0000000415007c0c */ /* 0x000fe2000e741270 */
[----:B------:R-:W-:-:S06]  /*11ad90*/  IMAD.WIDE R2, R24, 0x2, R6 ;  /* 0x0000000218027825 */ /* 0x000fcc00078e0206 */
[----:B------:R0:W-:Y:S01]  /*11ada0*/  @P3 STG.E.U16 desc[UR50][R4.64], R0 ;  /* 0x0000000004003986 */ /* 0x0001e2000c101532 */
[----:B------:R-:W-:Y:S02]  /*11adb0*/  ISETP.LT.AND P3, PT, R27, UR4, !P4 ;  /* 0x000000041b007c0c */ /* 0x000fe4000e761270 */
[----:B------:R-:W-:Y:S01]  /*11adc0*/  ISETP.LT.AND P4, PT, R20, UR4, !P5 ;  /* 0x0000000414007c0c */ /* 0x000fe2000ef81270 */
[----:B0-----:R-:W-:Y:S01]  /*11add0*/  IMAD.WIDE R4, R24, 0x2, R12 ;  /* 0x0000000218047825 */ /* 0x001fe200078e020c */
[----:B------:R-:W-:Y:S02]  /*11ade0*/  PRMT R9, R10, 0x7632, R9 ;  /* 0x000076320a097816 */ /* 0x000fe40000000009 */
[----:B--2---:R-:W-:Y:S02]  /*11adf0*/  PRMT R8, R19, 0x7632, R8 ;  /* 0x0000763213087816 */ /* 0x004fe40000000008 */
[----:B------:R0:W-:Y:S04]  /*11ae00*/  @P0 STG.E.U16 desc[UR50][R4.64], R19 ;  /* 0x0000001304000986 */ /* 0x0001e8000c101532 */
[----:B------:R1:W-:Y:S01]  /*11ae10*/  @P1 STG.E.U16 desc[UR50][R2.64], R8 ;  /* 0x0000000802001986 */ /* 0x0003e2000c101532 */
[----:B0-----:R-:W-:-:S04]  /*11ae20*/  IMAD.WIDE R4, R24, 0x2, R14 ;  /* 0x0000000218047825 */ /* 0x001fc800078e020e */
[----:B-1----:R-:W-:Y:S01]  /*11ae30*/  IMAD.WIDE R2, R24, 0x2, R16 ;  /* 0x0000000218027825 */ /* 0x002fe200078e0210 */
[----:B------:R0:W-:Y:S01]  /*11ae40*/  @P2 STG.E.U16 desc[UR50][R4.64], R10 ;  /* 0x0000000a04002986 */ /* 0x0001e2000c101532 */
[----:B------:R-:W-:-:S03]  /*11ae50*/  ISETP.LT.AND P1, PT, R23, UR4, !P5 ;  /* 0x0000000417007c0c */ /* 0x000fc6000ef21270 */
[----:B------:R1:W-:Y:S01]  /*11ae60*/  @P3 STG.E.U16 desc[UR50][R2.64], R9 ;  /* 0x0000000902003986 */ /* 0x0003e2000c101532 */
[----:B0-----:R-:W-:Y:S01]  /*11ae70*/  IMAD.WIDE R4, R29, 0x2, R12 ;  /* 0x000000021d047825 */ /* 0x001fe200078e020c */
[----:B------:R-:W-:-:S04]  /*11ae80*/  ISETP.LT.AND P0, PT, R20, UR4, !P6 ;  /* 0x0000000414007c0c */ /* 0x000fc8000f701270 */
[----:B------:R0:W-:Y:S01]  /*11ae90*/  @P4 STG.E.U16 desc[UR50][R4.64], R22 ;  /* 0x0000001604004986 */ /* 0x0001e2000c101532 */
[----:B------:R-:W-:Y:S02]  /*11aea0*/  ISETP.LT.AND P4, PT, R21, UR4, !P5 ;  /* 0x0000000415007c0c */ /* 0x000fe4000ef81270 */
[----:B------:R-:W-:Y:S02]  /*11aeb0*/  ISETP.LT.AND P5, PT, R27, UR4, !P5 ;  /* 0x000000041b007c0c */ /* 0x000fe4000efa1270 */
[----:B------:R-:W-:Y:S02]  /*11aec0*/  ISETP.LT.AND P2, PT, R23, UR4, !P6 ;  /* 0x0000000417007c0c */ /* 0x000fe4000f741270 */
[----:B------:R-:W-:Y:S02]  /*11aed0*/  ISETP.LT.AND P3, PT, R21, UR4, !P6 ;  /* 0x0000000415007c0c */ /* 0x000fe4000f761270 */
[----:B------:R-:W-:Y:S01]  /*11aee0*/  ISETP.LT.AND P6, PT, R27, UR4, !P6 ;  /* 0x000000041b007c0c */ /* 0x000fe2000f7c1270 */
[----:B-1----:R-:W-:Y:S01]  /*11aef0*/  IMAD.WIDE R8, R29, 0x2, R6 ;  /* 0x000000021d087825 */ /* 0x002fe200078e0206 */
[----:B------:R-:W-:-:S03]  /*11af00*/  PRMT R0, R22, 0x7632, R0 ;  /* 0x0000763216007816 */ /* 0x000fc60000000000 */
[----:B------:R-:W-:-:S04]  /*11af10*/  IMAD.WIDE R18, R29, 0x2, R14 ;  /* 0x000000021d127825 */ /* 0x000fc800078e020e */
[----:B------:R-:W-:Y:S01]  /*11af20*/  IMAD.WIDE R20, R29, 0x2, R16 ;  /* 0x000000021d147825 */ /* 0x000fe200078e0210 */
[----:B------:R0:W-:Y:S03]  /*11af30*/  @P1 STG.E.U16 desc[UR50][R8.64], R0 ;  /* 0x0000000008001986 */ /* 0x0001e6000c101532 */
[----:B---3--:R-:W-:-:S04]  /*11af40*/  IMAD.WIDE R12, R28, 0x2, R12 ;  /* 0x000000021c0c7825 */ /* 0x008fc800078e020c */
[----:B------:R-:W-:Y:S01]  /*11af50*/  IMAD.WIDE R6, R28, 0x2, R6 ;  /* 0x000000021c067825 */ /* 0x000fe200078e0206 */
[----:B------:R-:W-:-:S03]  /*11af60*/  PRMT R3, R25, 0x7632, R3 ;  /* 0x0000763219037816 */ /* 0x000fc60000000003 */
[----:B------:R-:W-:-:S04]  /*11af70*/  IMAD.WIDE R14, R28, 0x2, R14 ;  /* 0x000000021c0e7825 */ /* 0x000fc800078e020e */
[----:B------:R-:W-:Y:S01]  /*11af80*/  IMAD.WIDE R16, R28, 0x2, R16 ;  /* 0x000000021c107825 */ /* 0x000fe200078e0210 */
[----:B----4-:R-:W-:Y:S01]  /*11af90*/  PRMT R10, R26, 0x7632, R10 ;  /* 0x000076321a0a7816 */ /* 0x010fe2000000000a */
[----:B------:R0:W-:Y:S04]  /*11afa0*/  @P4 STG.E.U16 desc[UR50][R18.64], R26 ;  /* 0x0000001a12004986 */ /* 0x0001e8000c101532 */
[----:B------:R0:W-:Y:S04]  /*11afb0*/  @P5 STG.E.U16 desc[UR50][R20.64], R10 ;  /* 0x0000000a14005986 */ /* 0x0001e8000c101532 */
[----:B------:R0:W-:Y:S04]  /*11afc0*/  @P0 STG.E.U16 desc[UR50][R12.64], R25 ;  /* 0x000000190c000986 */ /* 0x0001e8000c101532 */
[----:B------:R0:W-:Y:S04]  /*11afd0*/  @P2 STG.E.U16 desc[UR50][R6.64], R3 ;  /* 0x0000000306002986 */ /* 0x0001e8000c101532 */
[----:B------:R0:W-:Y:S01]  /*11afe0*/  @P3 STG.E.U16 desc[UR50][R14.64], R11 ;  /* 0x0000000b0e003986 */ /* 0x0001e2000c101532 */
[----:B------:R-:W-:Y:S05]  /*11aff0*/  @!P6 EXIT ;  /* 0x000000000000e94d */ /* 0x000fea0003800000 */
[----:B0-----:R-:W-:-:S05]  /*11b000*/  PRMT R8, R11, 0x7632, R8 ;  /* 0x000076320b087816 */ /* 0x001fca0000000008 */
[----:B------:R-:W-:Y:S01]  /*11b010*/  STG.E.U16 desc[UR50][R16.64], R8 ;  /* 0x0000000810007986 */ /* 0x000fe2000c101532 */
[----:B------:R-:W-:Y:S05]  /*11b020*/  EXIT ;  /* 0x000000000000794d */ /* 0x000fea0003800000 */
.L_x_2:
[----:B------:R-:W-:-:S00]  /*11b030*/  BRA `(.L_x_2) ;  /* 0xfffffffc00fc7947 */ /* 0x000fc0000383ffff */
[----:B------:R-:W-:-:S00]  /*11b040*/  NOP ;  /* 0x0000000000007918 */ /* 0x000fc00000000000 */
        /* <DEDUP_REMOVED lines=11> */
.L_x_3:


//--------------------- .nv.shared.matmul_kernel  --------------------------
	.section	.nv.shared.matmul_kernel,"aw",@nobits
	.sectionflags	@""
	.align	16
	.zero		1024


//--------------------- .nv.shared.reserved.0     --------------------------
	.section	.nv.shared.reserved.0,"aw",@nobits
	.weak		__nv_reservedSMEM_offset_0_alias
	.size		__nv_reservedSMEM_offset_0_alias, 0, 0
	.other		__nv_reservedSMEM_offset_0_alias,@"STO_CUDA_RESERVED_SHARED STV_DEFAULT"
__nv_reservedSMEM_offset_0_alias:
	.zero		0


//--------------------- .nv.constant0.matmul_kernel --------------------------
	.section	.nv.constant0.matmul_kernel,"a",@progbits
	.sectionflags	@""
	.align	4
.nv.constant0.matmul_kernel:
	.zero		608


//--------------------- SYMBOLS --------------------------

	.type		.nv.reservedSmem.offset0,@object
	.size		.nv.reservedSmem.offset0,0x4
